def matmul_kernel(
    a_ptr,
    b_ptr,
    c_ptr,
    M,
    N,
    K,
    stride_am,
    stride_ak,
    stride_bk,
    stride_bn,
    stride_cm,
    stride_cn,
    BLOCK_M: tl.constexpr,
    BLOCK_N: tl.constexpr,
    BLOCK_K: tl.constexpr,
    GROUP_M: tl.constexpr,
):
    pid = tl.program_id(axis=0)
    num_pid_m = tl.cdiv(M, BLOCK_M)
    num_pid_n = tl.cdiv(N, BLOCK_N)
    num_pid_in_group = GROUP_M * num_pid_n
    group_id = pid // num_pid_in_group
    first_pid_m = group_id * GROUP_M
    group_size_m = min(num_pid_m - first_pid_m, GROUP_M)
    pid_m = first_pid_m + ((pid % num_pid_in_group) % group_size_m)
    pid_n = (pid % num_pid_in_group) // group_size_m

    offs_am = (pid_m * BLOCK_M + tl.arange(0, BLOCK_M)) % M
    offs_bn = (pid_n * BLOCK_N + tl.arange(0, BLOCK_N)) % N
    offs_k = tl.arange(0, BLOCK_K)
    a_ptrs = a_ptr + offs_am[:, None] * stride_am + offs_k[None, :] * stride_ak
    b_ptrs = b_ptr + offs_k[:, None] * stride_bk + offs_bn[None, :] * stride_bn

    acc = tl.zeros((BLOCK_M, BLOCK_N), dtype=tl.float32)
    for kk in range(0, tl.cdiv(K, BLOCK_K)):
        a = tl.load(a_ptrs, mask=offs_k[None, :] < K - kk * BLOCK_K, other=0.0)
        b = tl.load(b_ptrs, mask=offs_k[:, None] < K - kk * BLOCK_K, other=0.0)
        acc = tl.dot(a, b, acc)
        a_ptrs += BLOCK_K * stride_ak
        b_ptrs += BLOCK_K * stride_bk

    c = acc.to(c_ptr.dtype.element_ty)
    offs_cm = pid_m * BLOCK_M + tl.arange(0, BLOCK_M)
    offs_cn = pid_n * BLOCK_N + tl.arange(0, BLOCK_N)
    c_ptrs = c_ptr + offs_cm[:, None] * stride_cm + offs_cn[None, :] * stride_cn
    mask = (offs_cm[:, None] < M) & (offs_cn[None, :] < N)
    tl.store(c_ptrs, c, mask=mask)

# config = {"BLOCK_K": 128, "BLOCK_M": 256, "BLOCK_N": 512, "GROUP_M": 1, "arch": "sm_90", "dtype": "fp8e4m3", "num_ctas": 1, "num_stages": 3, "num_warps": 4}
# arch = sm_90


// ===== COMPILED SASS (sm_90a) =====

	.target	sm_90a

	.elftype	@"ET_EXEC"


//--------------------- .note.nv.tkinfo           --------------------------
	.section	.note.nv.tkinfo,"",@"SHT_NOTE"
	.sectionflags	@"SHF_NOTE_NV_TKINFO"
	.tkinfo
        /*0018*/ 	.word	0x00000002
        /*0030*/ 	.string	""
        /*0030*/ 	.string	"ptxas"
        /*0030*/ 	.string	"Cuda compilation tools, release 13.0, V13.0.88"
        /*0030*/ 	.string	"Build cuda_13.0.r13.0/compiler.36424714_0"
        /*0030*/ 	.string	"-v  -suppress-debug-info  -lineinfo  -arch sm_90a "



//--------------------- .note.nv.cuinfo           --------------------------
	.section	.note.nv.cuinfo,"",@"SHT_NOTE"
	.sectionflags	@"SHF_NOTE_NV_CUINFO"
        /*0018*/ 	.short	0x0002
        /*001a*/ 	.short	0x005a
        /*001c*/ 	.short	0x0082
	.zero		2


//--------------------- .nv.info                  --------------------------
	.section	.nv.info,"",@"SHT_CUDA_INFO"
	.align	4


	//----- nvinfo : EIATTR_REGCOUNT
	.align		4
        /*0000*/ 	.byte	0x04, 0x2f
        /*0002*/ 	.short	(.L_1 - .L_0)
	.align		4
.L_0:
        /*0004*/ 	.word	index@(matmul_kernel)
        /*0008*/ 	.word	0x000000ff


	//----- nvinfo : EIATTR_FRAME_SIZE
	.align		4
.L_1:
        /*000c*/ 	.byte	0x04, 0x11
        /*000e*/ 	.short	(.L_3 - .L_2)
	.align		4
.L_2:
        /*0010*/ 	.word	index@(matmul_kernel)
        /*0014*/ 	.word	0x000038f8


	//----- nvinfo : EIATTR_MIN_STACK_SIZE
	.align		4
.L_3:
        /*0018*/ 	.byte	0x04, 0x12
        /*001a*/ 	.short	(.L_5 - .L_4)
	.align		4
.L_4:
        /*001c*/ 	.word	index@(matmul_kernel)
        /*0020*/ 	.word	0x000038f8
.L_5:


//--------------------- .nv.compat                --------------------------
	.section	.nv.compat,"",@"SHT_CUDA_COMPAT_INFO"
	.align	4
        /*0000*/ 	.byte	0x02, 0x09, 0x01, 0x00, 0x02, 0x02, 0x04, 0x00, 0x02, 0x05, 0x05, 0x00, 0x03, 0x07, 0x01, 0x01
        /*0010*/ 	.byte	0x02, 0x03, 0x00, 0x00, 0x02, 0x06, 0x01, 0x00, 0x04, 0x0b, 0x08, 0x00, 0x00, 0x00, 0x00, 0x00
        /*0020*/ 	.byte	0x00, 0x00, 0x00, 0x00


//--------------------- .nv.info.matmul_kernel    --------------------------
	.section	.nv.info.matmul_kernel,"",@"SHT_CUDA_INFO"
	.sectionflags	@""
	.align	4


	//----- nvinfo : EIATTR_CUDA_API_VERSION
	.align		4
        /*0000*/ 	.byte	0x04, 0x37
        /*0002*/ 	.short	(.L_7 - .L_6)
.L_6:
        /*0004*/ 	.word	0x00000082


	//----- nvinfo : EIATTR_KPARAM_INFO
	.align		4
.L_7:
        /*0008*/ 	.byte	0x04, 0x17
        /*000a*/ 	.short	(.L_9 - .L_8)
.L_8:
        /*000c*/ 	.word	0x00000000
        /*0010*/ 	.short	0x000d
        /*0012*/ 	.short	0x0048
        /*0014*/ 	.byte	0x00, 0xf4, 0x21, 0x00


	//----- nvinfo : EIATTR_KPARAM_INFO
	.align		4
.L_9:
        /*0018*/ 	.byte	0x04, 0x17
        /*001a*/ 	.short	(.L_11 - .L_10)
.L_10:
        /*001c*/ 	.word	0x00000000
        /*0020*/ 	.short	0x000c
        /*0022*/ 	.short	0x0040
        /*0024*/ 	.byte	0x00, 0xf4, 0x21, 0x00


	//----- nvinfo : EIATTR_KPARAM_INFO
	.align		4
.L_11:
        /*0028*/ 	.byte	0x04, 0x17
        /*002a*/ 	.short	(.L_13 - .L_12)
.L_12:
        /*002c*/ 	.word	0x00000000
        /*0030*/ 	.short	0x000b
        /*0032*/ 	.short	0x0038
        /*0034*/ 	.byte	0x00, 0xf0, 0x11, 0x00


	//----- nvinfo : EIATTR_KPARAM_INFO
	.align		4
.L_13:
        /*0038*/ 	.byte	0x04, 0x17
        /*003a*/ 	.short	(.L_15 - .L_14)
.L_14:
        /*003c*/ 	.word	0x00000000
        /*0040*/ 	.short	0x000a
        /*0042*/ 	.short	0x0034
        /*0044*/ 	.byte	0x00, 0xf0, 0x11, 0x00


	//----- nvinfo : EIATTR_KPARAM_INFO
	.align		4
.L_15:
        /*0048*/ 	.byte	0x04, 0x17
        /*004a*/ 	.short	(.L_17 - .L_16)
.L_16:
        /*004c*/ 	.word	0x00000000
        /*0050*/ 	.short	0x0009
        /*0052*/ 	.short	0x0030
        /*0054*/ 	.byte	0x00, 0xf0, 0x11, 0x00


	//----- nvinfo : EIATTR_KPARAM_INFO
	.align		4
.L_17:
        /*0058*/ 	.byte	0x04, 0x17
        /*005a*/ 	.short	(.L_19 - .L_18)
.L_18:
        /*005c*/ 	.word	0x00000000
        /*0060*/ 	.short	0x0008
        /*0062*/ 	.short	0x002c
        /*0064*/ 	.byte	0x00, 0xf0, 0x11, 0x00


	//----- nvinfo : EIATTR_KPARAM_INFO
	.align		4
.L_19:
        /*0068*/ 	.byte	0x04, 0x17
        /*006a*/ 	.short	(.L_21 - .L_20)
.L_20:
        /*006c*/ 	.word	0x00000000
        /*0070*/ 	.short	0x0007
        /*0072*/ 	.short	0x0028
        /*0074*/ 	.byte	0x00, 0xf0, 0x11, 0x00


	//----- nvinfo : EIATTR_KPARAM_INFO
	.align		4
.L_21:
        /*0078*/ 	.byte	0x04, 0x17
        /*007a*/ 	.short	(.L_23 - .L_22)
.L_22:
        /*007c*/ 	.word	0x00000000
        /*0080*/ 	.short	0x0006
        /*0082*/ 	.short	0x0024
        /*0084*/ 	.byte	0x00, 0xf0, 0x11, 0x00


	//----- nvinfo : EIATTR_KPARAM_INFO
	.align		4
.L_23:
        /*0088*/ 	.byte	0x04, 0x17
        /*008a*/ 	.short	(.L_25 - .L_24)
.L_24:
        /*008c*/ 	.word	0x00000000
        /*0090*/ 	.short	0x0005
        /*0092*/ 	.short	0x0020
        /*0094*/ 	.byte	0x00, 0xf0, 0x11, 0x00


	//----- nvinfo : EIATTR_KPARAM_INFO
	.align		4
.L_25:
        /*0098*/ 	.byte	0x04, 0x17
        /*009a*/ 	.short	(.L_27 - .L_26)
.L_26:
        /*009c*/ 	.word	0x00000000
        /*00a0*/ 	.short	0x0004
        /*00a2*/ 	.short	0x001c
        /*00a4*/ 	.byte	0x00, 0xf0, 0x11, 0x00


	//----- nvinfo : EIATTR_KPARAM_INFO
	.align		4
.L_27:
        /*00a8*/ 	.byte	0x04, 0x17
        /*00aa*/ 	.short	(.L_29 - .L_28)
.L_28:
        /*00ac*/ 	.word	0x00000000
        /*00b0*/ 	.short	0x0003
        /*00b2*/ 	.short	0x0018
        /*00b4*/ 	.byte	0x00, 0xf0, 0x11, 0x00


	//----- nvinfo : EIATTR_KPARAM_INFO
	.align		4
.L_29:
        /*00b8*/ 	.byte	0x04, 0x17
        /*00ba*/ 	.short	(.L_31 - .L_30)
.L_30:
        /*00bc*/ 	.word	0x00000000
        /*00c0*/ 	.short	0x0002
        /*00c2*/ 	.short	0x0010
        /*00c4*/ 	.byte	0x00, 0xf4, 0x21, 0x00


	//----- nvinfo : EIATTR_KPARAM_INFO
	.align		4
.L_31:
        /*00c8*/ 	.byte	0x04, 0x17
        /*00ca*/ 	.short	(.L_33 - .L_32)
.L_32:
        /*00cc*/ 	.word	0x00000000
        /*00d0*/ 	.short	0x0001
        /*00d2*/ 	.short	0x0008
        /*00d4*/ 	.byte	0x00, 0xf4, 0x21, 0x00


	//----- nvinfo : EIATTR_KPARAM_INFO
	.align		4
.L_33:
        /*00d8*/ 	.byte	0x04, 0x17
        /*00da*/ 	.short	(.L_35 - .L_34)
.L_34:
        /*00dc*/ 	.word	0x00000000
        /*00e0*/ 	.short	0x0000
        /*00e2*/ 	.short	0x0000
        /*00e4*/ 	.byte	0x00, 0xf4, 0x21, 0x00


	//----- nvinfo : EIATTR_SPARSE_MMA_MASK
	.align		4
.L_35:
        /*00e8*/ 	.byte	0x03, 0x50
        /*00ea*/ 	.short	0x0000


	//----- nvinfo : EIATTR_MAXREG_COUNT
	.align		4
        /*00ec*/ 	.byte	0x03, 0x1b
        /*00ee*/ 	.short	0x00ff


	//----- nvinfo : EIATTR_NUM_BARRIERS
	.align		4
        /*00f0*/ 	.byte	0x02, 0x4c
        /*00f2*/ 	.byte	0x01
	.zero		1


	//----- nvinfo : EIATTR_ANNOTATIONS
	.align		4
        /*00f4*/ 	.byte	0x04, 0x55
        /*00f6*/ 	.short	(.L_37 - .L_36)


	//   ....[0]....
.L_36:
        /*00f8*/ 	.word	0x00000001
        /*00fc*/ 	.byte	0x30, 0x05, 0x00, 0x00, 0x01, 0x00, 0x00, 0x00, 0x60, 0x05, 0x00, 0x00, 0x01, 0x00, 0x00, 0x00
        /* <DEDUP_REMOVED lines=839> */
        /*357c*/ 	.byte	0x10, 0xe5, 0x01, 0x00, 0x01, 0x00, 0x00, 0x00, 0x30, 0xe5, 0x01, 0x00


	//----- nvinfo : EIATTR_MERCURY_ISA_VERSION
	.align		4
.L_37:
        /*3588*/ 	.byte	0x03, 0x5f
        /*358a*/ 	.short	0x0101


	//----- nvinfo : EIATTR_EXIT_INSTR_OFFSETS
	.align		4
        /*358c*/ 	.byte	0x04, 0x1c
        /*358e*/ 	.short	(.L_39 - .L_38)


	//   ....[0]....
.L_38:
        /*3590*/ 	.word	0x000cc110


	//   ....[1]....
        /*3594*/ 	.word	0x000cc140


	//----- nvinfo : EIATTR_REQNTID
	.align		4
.L_39:
        /*3598*/ 	.byte	0x04, 0x10
        /*359a*/ 	.short	(.L_41 - .L_40)
.L_40:
        /*359c*/ 	.word	0x00000080
        /*35a0*/ 	.word	0x00000001
        /*35a4*/ 	.word	0x00000001


	//----- nvinfo : EIATTR_CBANK_PARAM_SIZE
	.align		4
.L_41:
        /*35a8*/ 	.byte	0x03, 0x19
        /*35aa*/ 	.short	0x0050


	//----- nvinfo : EIATTR_PARAM_CBANK
	.align		4
        /*35ac*/ 	.byte	0x04, 0x0a
        /*35ae*/ 	.short	(.L_43 - .L_42)
	.align		4
.L_42:
        /*35b0*/ 	.word	index@(.nv.constant0.matmul_kernel)
        /*35b4*/ 	.short	0x0210
        /*35b6*/ 	.short	0x0050


	//----- nvinfo : EIATTR_SW_WAR
	.align		4
.L_43:
        /*35b8*/ 	.byte	0x04, 0x36
        /*35ba*/ 	.short	(.L_45 - .L_44)
.L_44:
        /*35bc*/ 	.word	0x00000008
.L_45:


//--------------------- .nv.callgraph             --------------------------
	.section	.nv.callgraph,"",@"SHT_CUDA_CALLGRAPH"
	.align	4
	.sectionentsize	8
	.align		4
        /*0000*/ 	.word	0x00000000
	.align		4
        /*0004*/ 	.word	0xffffffff
	.align		4
        /*0008*/ 	.word	0x00000000
	.align		4
        /*000c*/ 	.word	0xfffffffe
	.align		4
        /*0010*/ 	.word	0x00000000
	.align		4
        /*0014*/ 	.word	0xfffffffd
	.align		4
        /*0018*/ 	.word	0x00000000
	.align		4
        /*001c*/ 	.word	0xfffffffc


//--------------------- .text.matmul_kernel       --------------------------
	.section	.text.matmul_kernel,"ax",@progbits
	.align	128
        .global         matmul_kernel
        .type           matmul_kernel,@function
        .size           matmul_kernel,(.L_x_4 - matmul_kernel)
        .other          matmul_kernel,@"STO_CUDA_ENTRY STV_DEFAULT"
matmul_kernel:
.text.matmul_kernel:
[----:B------:R-:W0:Y:S08]  /*0000*/  LDC R1, c[0x0][0x28] ;  /* 0x00000a00ff017b82 */ /* 0x000e300000000800 */
[----:B------:R-:W1:Y:S01]  /*0010*/  LDC.64 R4, c[0x0][0x228] ;  /* 0x00008a00ff047b82 */ /* 0x000e620000000a00 */
[----:B------:R-:W2:Y:S01]  /*0020*/  S2R R7, SR_CTAID.X ;  /* 0x0000000000077919 */ /* 0x000ea20000002500 */
[----:B0-----:R-:W-:Y:S01]  /*0030*/  VIADD R1, R1, 0xffffc708 ;  /* 0xffffc70801017836 */ /* 0x001fe20000000000 */
[----:B------:R-:W-:Y:S01]  /*0040*/  UMOV UR4, 0x400 ;  /* 0x0000040000047882 */ /* 0x000fe20000000000 */
[----:B------:R-:W-:Y:S01]  /*0050*/  ULDC.64 UR10, c[0x0][0x208] ;  /* 0x00008200000a7ab9 */ /* 0x000fe20000000a00 */
[----:B------:R-:W0:Y:S03]  /*0060*/  S2R R126, SR_TID.X ;  /* 0x00000000007e7919 */ /* 0x000e260000002100 */
[----:B------:R-:W3:Y:S01]  /*0070*/  S2UR UR5, SR_CgaCtaId ;  /* 0x00000000000579c3 */ /* 0x000ee20000008800 */
[----:B-1----:R-:W-:-:S05]  /*0080*/  VIADD R0, R5, 0x1ff ;  /* 0x000001ff05007836 */ /* 0x002fca0000000000 */
[----:B------:R-:W-:Y:S01]  /*0090*/  SHF.R.S32.HI R3, RZ, 0x1f, R0 ;  /* 0x0000001fff037819 */ /* 0x000fe20000011400 */
[----:B---3--:R-:W-:-:S03]  /*00a0*/  ULEA UR4, UR5, UR4, 0x18 ;  /* 0x0000000405047291 */ /* 0x008fc6000f8ec03f */
[----:B------:R-:W-:Y:S02]  /*00b0*/  LEA.HI R3, R3, R0, RZ, 0x9 ;  /* 0x0000000003037211 */ /* 0x000fe400078f48ff */
[----:B--2---:R-:W-:Y:S02]  /*00c0*/  IABS R10, R7 ;  /* 0x00000007000a7213 */ /* 0x004fe40000000000 */
[----:B------:R-:W-:Y:S02]  /*00d0*/  SHF.R.S32.HI R6, RZ, 0x9, R3 ;  /* 0x00000009ff067819 */ /* 0x000fe40000011403 */
[----:B0-----:R-:W-:Y:S02]  /*00e0*/  LOP3.LUT R29, R126, 0x7f, RZ, 0xc0, !PT ;  /* 0x0000007f7e1d7812 */ /* 0x001fe400078ec0ff */
[-C--:B------:R-:W-:Y:S02]  /*00f0*/  IABS R9, R6.reuse ;  /* 0x0000000600097213 */ /* 0x080fe40000000000 */
[----:B------:R-:W-:-:S02]  /*0100*/  IABS R12, R6 ;  /* 0x00000006000c7213 */ /* 0x000fc40000000000 */
[----:B------:R-:W0:Y:S08]  /*0110*/  I2F.RP R0, R9 ;  /* 0x0000000900007306 */ /* 0x000e300000209400 */
[----:B0-----:R-:W0:Y:S02]  /*0120*/  MUFU.RCP R0, R0 ;  /* 0x0000000000007308 */ /* 0x001e240000001000 */
[----:B0-----:R-:W-:-:S02]  /*0130*/  VIADD R2, R0, 0xffffffe ;  /* 0x0ffffffe00027836 */ /* 0x001fc40000000000 */
[----:B------:R-:W-:-:S04]  /*0140*/  IMAD.MOV R0, RZ, RZ, -R12 ;  /* 0x000000ffff007224 */ /* 0x000fc800078e0a0c */
[----:B------:R0:W1:Y:S02]  /*0150*/  F2I.FTZ.U32.TRUNC.NTZ R3, R2 ;  /* 0x0000000200037305 */ /* 0x000064000021f000 */
[----:B0-----:R-:W-:Y:S02]  /*0160*/  IMAD.MOV.U32 R2, RZ, RZ, RZ ;  /* 0x000000ffff027224 */ /* 0x001fe400078e00ff */
[----:B-1----:R-:W-:-:S04]  /*0170*/  IMAD.MOV R8, RZ, RZ, -R3 ;  /* 0x000000ffff087224 */ /* 0x002fc800078e0a03 */
[----:B------:R-:W-:Y:S02]  /*0180*/  IMAD R11, R8, R9, RZ ;  /* 0x00000009080b7224 */ /* 0x000fe400078e02ff */
[----:B------:R-:W-:Y:S02]  /*0190*/  IMAD.MOV.U32 R8, RZ, RZ, R10 ;  /* 0x000000ffff087224 */ /* 0x000fe400078e000a */
[----:B------:R-:W-:-:S06]  /*01a0*/  IMAD.HI.U32 R3, R3, R11, R2 ;  /* 0x0000000b03037227 */ /* 0x000fcc00078e0002 */
[----:B------:R-:W-:-:S04]  /*01b0*/  IMAD.HI.U32 R3, R3, R8, RZ ;  /* 0x0000000803037227 */ /* 0x000fc800078e00ff */
[----:B------:R-:W-:-:S05]  /*01c0*/  IMAD R0, R3, R0, R8 ;  /* 0x0000000003007224 */ /* 0x000fca00078e0208 */
[----:B------:R-:W-:-:S13]  /*01d0*/  ISETP.GT.U32.AND P1, PT, R9, R0, PT ;  /* 0x000000000900720c */ /* 0x000fda0003f24070 */
[----:B------:R-:W-:Y:S02]  /*01e0*/  @!P1 IMAD.IADD R0, R0, 0x1, -R9 ;  /* 0x0000000100009824 */ /* 0x000fe400078e0a09 */
[----:B------:R-:W-:Y:S01]  /*01f0*/  @!P1 VIADD R3, R3, 0x1 ;  /* 0x0000000103039836 */ /* 0x000fe20000000000 */
[----:B------:R-:W-:Y:S02]  /*0200*/  ISETP.NE.AND P1, PT, R6, RZ, PT ;  /* 0x000000ff0600720c */ /* 0x000fe40003f25270 */
[----:B------:R-:W-:Y:S02]  /*0210*/  ISETP.GE.U32.AND P0, PT, R0, R9, PT ;  /* 0x000000090000720c */ /* 0x000fe40003f06070 */
[----:B------:R-:W-:-:S04]  /*0220*/  LOP3.LUT R0, R7, R6, RZ, 0x3c, !PT ;  /* 0x0000000607007212 */ /* 0x000fc800078e3cff */
[----:B------:R-:W-:Y:S01]  /*0230*/  ISETP.GE.AND P2, PT, R0, RZ, PT ;  /* 0x000000ff0000720c */ /* 0x000fe20003f46270 */
[----:B------:R-:W-:-:S06]  /*0240*/  VIADD R0, R4, 0xff ;  /* 0x000000ff04007836 */ /* 0x000fcc0000000000 */
[----:B------:R-:W-:-:S04]  /*0250*/  @P0 VIADD R3, R3, 0x1 ;  /* 0x0000000103030836 */ /* 0x000fc80000000000 */
[----:B------:R-:W-:Y:S01]  /*0260*/  IMAD.MOV.U32 R10, RZ, RZ, R3 ;  /* 0x000000ffff0a7224 */ /* 0x000fe200078e0003 */
[----:B------:R-:W-:-:S03]  /*0270*/  SHF.R.S32.HI R3, RZ, 0x1f, R0 ;  /* 0x0000001fff037819 */ /* 0x000fc60000011400 */
[----:B------:R-:W-:Y:S01]  /*0280*/  @!P2 IMAD.MOV R10, RZ, RZ, -R10 ;  /* 0x000000ffff0aa224 */ /* 0x000fe200078e0a0a */
[----:B------:R-:W-:Y:S02]  /*0290*/  LEA.HI R3, R3, R0, RZ, 0x8 ;  /* 0x0000000003037211 */ /* 0x000fe400078f40ff */
[----:B------:R-:W-:-:S04]  /*02a0*/  @!P1 LOP3.LUT R10, RZ, R6, RZ, 0x33, !PT ;  /* 0x00000006ff0a9212 */ /* 0x000fc800078e33ff */
[----:B------:R-:W-:Y:S01]  /*02b0*/  LEA.HI.SX32 R3, R3, -R10, 0x18 ;  /* 0x8000000a03037211 */ /* 0x000fe200078fc2ff */
[----:B------:R-:W-:-:S03]  /*02c0*/  IMAD.MOV R8, RZ, RZ, -R10 ;  /* 0x000000ffff087224 */ /* 0x000fc600078e0a0a */
[----:B------:R-:W-:Y:S01]  /*02d0*/  VIMNMX R11, R3, 0x1, PT ;  /* 0x00000001030b7848 */ /* 0x000fe20003fe0100 */
[----:B------:R-:W-:-:S03]  /*02e0*/  IMAD R8, R6, R8, R7 ;  /* 0x0000000806087224 */ /* 0x000fc600078e0207 */
[-C--:B------:R-:W-:Y:S02]  /*02f0*/  IABS R9, R11.reuse ;  /* 0x0000000b00097213 */ /* 0x080fe40000000000 */
[----:B------:R-:W-:Y:S02]  /*0300*/  IABS R13, R11 ;  /* 0x0000000b000d7213 */ /* 0x000fe40000000000 */
[----:B------:R-:W0:Y:S08]  /*0310*/  I2F.RP R0, R9 ;  /* 0x0000000900007306 */ /* 0x000e300000209400 */
[----:B0-----:R-:W0:Y:S02]  /*0320*/  MUFU.RCP R0, R0 ;  /* 0x0000000000007308 */ /* 0x001e240000001000 */
[----:B0-----:R-:W-:-:S02]  /*0330*/  VIADD R2, R0, 0xffffffe ;  /* 0x0ffffffe00027836 */ /* 0x001fc40000000000 */
[----:B------:R-:W-:-:S04]  /*0340*/  IMAD.MOV R0, RZ, RZ, -R13 ;  /* 0x000000ffff007224 */ /* 0x000fc800078e0a0d */
[----:B------:R0:W1:Y:S02]  /*0350*/  F2I.FTZ.U32.TRUNC.NTZ R3, R2 ;  /* 0x0000000200037305 */ /* 0x000064000021f000 */
[----:B0-----:R-:W-:Y:S02]  /*0360*/  IMAD.MOV.U32 R2, RZ, RZ, RZ ;  /* 0x000000ffff027224 */ /* 0x001fe400078e00ff */
[----:B-1----:R-:W-:-:S04]  /*0370*/  IMAD.MOV R12, RZ, RZ, -R3 ;  /* 0x000000ffff0c7224 */ /* 0x002fc800078e0a03 */
[----:B------:R-:W-:Y:S01]  /*0380*/  IMAD.MOV.U32 R6, RZ, RZ, R12 ;  /* 0x000000ffff067224 */ /* 0x000fe200078e000c */
[----:B------:R-:W-:-:S03]  /*0390*/  IABS R12, R8 ;  /* 0x00000008000c7213 */ /* 0x000fc60000000000 */
        /* <DEDUP_REMOVED lines=11> */
[----:B------:R-:W-:Y:S02]  /*0450*/  ISETP.GE.AND P2, PT, R0, RZ, PT ;  /* 0x000000ff0000720c */ /* 0x000fe40003f46270 */
[----:B------:R-:W0:Y:S05]  /*0460*/  LDC R0, c[0x0][0x230] ;  /* 0x00008c00ff007b82 */ /* 0x000e2a0000000800 */
[----:B------:R-:W-:-:S06]  /*0470*/  @P0 VIADD R3, R3, 0x1 ;  /* 0x0000000103030836 */ /* 0x000fcc0000000000 */
[----:B------:R-:W-:Y:S01]  /*0480*/  @!P2 IMAD.MOV R3, RZ, RZ, -R3 ;  /* 0x000000ffff03a224 */ /* 0x000fe200078e0a03 */
[----:B------:R-:W-:-:S05]  /*0490*/  @!P1 LOP3.LUT R3, RZ, R11, RZ, 0x33, !PT ;  /* 0x0000000bff039212 */ /* 0x000fca00078e33ff */
[----:B------:R-:W-:-:S04]  /*04a0*/  IMAD.MOV R6, RZ, RZ, -R3 ;  /* 0x000000ffff067224 */ /* 0x000fc800078e0a03 */
[----:B------:R-:W-:Y:S02]  /*04b0*/  IMAD R6, R11, R6, R8 ;  /* 0x000000060b067224 */ /* 0x000fe400078e0208 */
[----:B0-----:R-:W-:Y:S02]  /*04c0*/  VIADD R14, R0, 0x7f ;  /* 0x0000007f000e7836 */ /* 0x001fe40000000000 */
[----:B------:R-:W-:Y:S02]  /*04d0*/  IMAD.SHL.U32 R0, R3, 0x200, RZ ;  /* 0x0000020003007824 */ /* 0x000fe400078e00ff */
[----:B------:R-:W-:Y:S01]  /*04e0*/  IMAD.IADD R6, R10, 0x1, R6 ;  /* 0x000000010a067824 */ /* 0x000fe200078e0206 */
[----:B------:R-:W-:Y:S01]  /*04f0*/  ISETP.GT.AND P0, PT, R14, 0x7f, PT ;  /* 0x0000007f0e00780c */ /* 0x000fe20003f04270 */
[C---:B------:R-:W-:Y:S02]  /*0500*/  VIADD R3, R0.reuse, 0x1 ;  /* 0x0000000100037836 */ /* 0x040fe40000000000 */
[----:B------:R-:W-:-:S02]  /*0510*/  VIADD R2, R0, 0x2 ;  /* 0x0000000200027836 */ /* 0x000fc40000000000 */
[C---:B------:R-:W-:Y:S01]  /*0520*/  VIADD R7, R0.reuse, 0x3 ;  /* 0x0000000300077836 */ /* 0x040fe20000000000 */
[----:B------:R0:W-:Y:S01]  /*0530*/  STL [R1+0x800], R3 ;  /* 0x0008000301007387 */ /* 0x0001e20000100800 */
[C---:B------:R-:W-:Y:S02]  /*0540*/  VIADD R8, R0.reuse, 0xe4 ;  /* 0x000000e400087836 */ /* 0x040fe40000000000 */
[----:B------:R-:W-:Y:S01]  /*0550*/  VIADD R9, R0, 0x108 ;  /* 0x0000010800097836 */ /* 0x000fe20000000000 */
[----:B------:R1:W-:Y:S01]  /*0560*/  STL [R1+0x7fc], R2 ;  /* 0x0007fc0201007387 */ /* 0x0003e20000100800 */
[----:B------:R-:W-:Y:S02]  /*0570*/  IMAD R6, R6, 0x100, R29 ;  /* 0x0000010006067824 */ /* 0x000fe400078e021d */
[C---:B------:R-:W-:Y:S01]  /*0580*/  VIADD R250, R0.reuse, 0xf6 ;  /* 0x000000f600fa7836 */ /* 0x040fe20000000000 */
[----:B------:R2:W-:Y:S01]  /*0590*/  STL [R1+0x7f8], R7 ;  /* 0x0007f80701007387 */ /* 0x0005e20000100800 */
[----:B------:R-:W-:-:S02]  /*05a0*/  VIADD R251, R0, 0x104 ;  /* 0x0000010400fb7836 */ /* 0x000fc40000000000 */
[C---:B0-----:R-:W-:Y:S02]  /*05b0*/  VIADD R3, R0.reuse, 0x4 ;  /* 0x0000000400037836 */ /* 0x041fe40000000000 */
[C---:B------:R-:W-:Y:S02]  /*05c0*/  VIADD R252, R0.reuse, 0x111 ;  /* 0x0000011100fc7836 */ /* 0x040fe40000000000 */
[C---:B-1----:R-:W-:Y:S01]  /*05d0*/  VIADD R2, R0.reuse, 0x5 ;  /* 0x0000000500027836 */ /* 0x042fe20000000000 */
[----:B------:R0:W-:Y:S01]  /*05e0*/  STL [R1+0x7f4], R3 ;  /* 0x0007f40301007387 */ /* 0x0001e20000100800 */
[C---:B------:R-:W-:Y:S02]  /*05f0*/  VIADD R11, R0.reuse, 0x112 ;  /* 0x00000112000b7836 */ /* 0x040fe40000000000 */
[C---:B--2---:R-:W-:Y:S01]  /*0600*/  VIADD R7, R0.reuse, 0x6 ;  /* 0x0000000600077836 */ /* 0x044fe20000000000 */
[----:B------:R1:W-:Y:S01]  /*0610*/  STL [R1+0x7f0], R2 ;  /* 0x0007f00201007387 */ /* 0x0003e20000100800 */
[----:B------:R-:W-:-:S02]  /*0620*/  VIADD R10, R0, 0x113 ;  /* 0x00000113000a7836 */ /* 0x000fc40000000000 */
[C---:B------:R-:W-:Y:S01]  /*0630*/  VIADD R14, R0.reuse, 0x116 ;  /* 0x00000116000e7836 */ /* 0x040fe20000000000 */
[----:B------:R2:W-:Y:S01]  /*0640*/  STL [R1+0x7ec], R7 ;  /* 0x0007ec0701007387 */ /* 0x0005e20000100800 */
[C---:B------:R-:W-:Y:S02]  /*0650*/  VIADD R13, R0.reuse, 0x117 ;  /* 0x00000117000d7836 */ /* 0x040fe40000000000 */
[C---:B0-----:R-:W-:Y:S02]  /*0660*/  VIADD R3, R0.reuse, 0x7 ;  /* 0x0000000700037836 */ /* 0x041fe40000000000 */
[C---:B------:R-:W-:Y:S02]  /*0670*/  VIADD R12, R0.reuse, 0x118 ;  /* 0x00000118000c7836 */ /* 0x040fe40000000000 */
[C---:B-1----:R-:W-:Y:S01]  /*0680*/  VIADD R2, R0.reuse, 0x8 ;  /* 0x0000000800027836 */ /* 0x042fe20000000000 */
[----:B------:R0:W-:Y:S01]  /*0690*/  STL [R1+0x7e8], R3 ;  /* 0x0007e80301007387 */ /* 0x0001e20000100800 */
[----:B------:R-:W-:-:S02]  /*06a0*/  VIADD R16, R0, 0x119 ;  /* 0x0000011900107836 */ /* 0x000fc40000000000 */
[C---:B--2---:R-:W-:Y:S01]  /*06b0*/  VIADD R7, R0.reuse, 0x9 ;  /* 0x0000000900077836 */ /* 0x044fe20000000000 */
[----:B------:R1:W-:Y:S01]  /*06c0*/  STL [R1+0x7e4], R2 ;  /* 0x0007e40201007387 */ /* 0x0003e20000100800 */
[C---:B------:R-:W-:Y:S02]  /*06d0*/  VIADD R15, R0.reuse, 0x11a ;  /* 0x0000011a000f7836 */ /* 0x040fe40000000000 */
[C---:B------:R-:W-:Y:S01]  /*06e0*/  VIADD R19, R0.reuse, 0x11b ;  /* 0x0000011b00137836 */ /* 0x040fe20000000000 */
[----:B------:R2:W-:Y:S01]  /*06f0*/  STL [R1+0x7e0], R7 ;  /* 0x0007e00701007387 */ /* 0x0005e20000100800 */
[C---:B------:R-:W-:Y:S02]  /*0700*/  VIADD R18, R0.reuse, 0x11c ;  /* 0x0000011c00127836 */ /* 0x040fe40000000000 */
[C---:B0-----:R-:W-:Y:S02]  /*0710*/  VIADD R3, R0.reuse, 0xa ;  /* 0x0000000a00037836 */ /* 0x041fe40000000000 */
[----:B------:R-:W-:-:S02]  /*0720*/  VIADD R17, R0, 0x11d ;  /* 0x0000011d00117836 */ /* 0x000fc40000000000 */
[C---:B-1----:R-:W-:Y:S01]  /*0730*/  VIADD R2, R0.reuse, 0xb ;  /* 0x0000000b00027836 */ /* 0x042fe20000000000 */
[----:B------:R0:W-:Y:S01]  /*0740*/  STL [R1+0x7dc], R3 ;  /* 0x0007dc0301007387 */ /* 0x0001e20000100800 */
[C---:B------:R-:W-:Y:S02]  /*0750*/  VIADD R22, R0.reuse, 0x11e ;  /* 0x0000011e00167836 */ /* 0x040fe40000000000 */
[C---:B--2---:R-:W-:Y:S01]  /*0760*/  VIADD R7, R0.reuse, 0xc ;  /* 0x0000000c00077836 */ /* 0x044fe20000000000 */
[----:B------:R1:W-:Y:S01]  /*0770*/  STL [R1+0x7d8], R2 ;  /* 0x0007d80201007387 */ /* 0x0003e20000100800 */
[C---:B------:R-:W-:Y:S02]  /*0780*/  VIADD R21, R0.reuse, 0x11f ;  /* 0x0000011f00157836 */ /* 0x040fe40000000000 */
        /* <DEDUP_REMOVED lines=493> */
[----:B------:R1:W-:Y:S04]  /*2660*/  STL [R1+0x5b4], R2 ;  /* 0x0005b40201007387 */ /* 0x0003e80000100800 */
[----:B------:R2:W-:Y:S01]  /*2670*/  STL [R1+0x5b0], R7 ;  /* 0x0005b00701007387 */ /* 0x0005e20000100800 */
[----:B0-----:R-:W-:-:S02]  /*2680*/  VIADD R3, R0, 0x94 ;  /* 0x0000009400037836 */ /* 0x001fc40000000000 */
[----:B-1----:R-:W-:-:S03]  /*2690*/  VIADD R2, R0, 0x95 ;  /* 0x0000009500027836 */ /* 0x002fc60000000000 */
[----:B------:R0:W-:Y:S01]  /*26a0*/  STL [R1+0x59c], R3 ;  /* 0x00059c0301007387 */ /* 0x0001e20000100800 */
[----:B--2---:R-:W-:-:S03]  /*26b0*/  VIADD R7, R0, 0x96 ;  /* 0x0000009600077836 */ /* 0x004fc60000000000 */
[----:B------:R1:W-:Y:S04]  /*26c0*/  STL [R1+0x594], R2 ;  /* 0x0005940201007387 */ /* 0x0003e80000100800 */
[----:B------:R2:W-:Y:S01]  /*26d0*/  STL [R1+0x590], R7 ;  /* 0x0005900701007387 */ /* 0x0005e20000100800 */
[C---:B0-----:R-:W-:Y:S02]  /*26e0*/  VIADD R3, R0.reuse, 0x97 ;  /* 0x0000009700037836 */ /* 0x041fe40000000000 */
        /* <DEDUP_REMOVED lines=189> */
[----:B------:R1:W-:Y:S01]  /*32c0*/  STL [R1+0x130], R8 ;  /* 0x0001300801007387 */ /* 0x0003e20000100800 */
[C---:B0-----:R-:W-:Y:S02]  /*32d0*/  VIADD R3, R0.reuse, 0xf8 ;  /* 0x000000f800037836 */ /* 0x041fe40000000000 */
[----:B-1----:R-:W-:-:S03]  /*32e0*/  VIADD R8, R0, 0xfb ;  /* 0x000000fb00087836 */ /* 0x002fc60000000000 */
[----:B------:R0:W-:Y:S04]  /*32f0*/  STL [R1+0x124], R3 ;  /* 0x0001240301007387 */ /* 0x0001e80000100800 */
[----:B------:R1:W-:Y:S01]  /*3300*/  STL [R1+0x11c], R7 ;  /* 0x00011c0701007387 */ /* 0x0003e20000100800 */
[C---:B0-----:R-:W-:Y:S02]  /*3310*/  VIADD R3, R0.reuse, 0xfa ;  /* 0x000000fa00037836 */ /* 0x041fe40000000000 */
[----:B-1----:R-:W-:-:S03]  /*3320*/  VIADD R7, R0, 0xfc ;  /* 0x000000fc00077836 */ /* 0x002fc60000000000 */
[----:B------:R0:W-:Y:S04]  /*3330*/  STL [R1+0x114], R3 ;  /* 0x0001140301007387 */ /* 0x0001e80000100800 */
        /* <DEDUP_REMOVED lines=15> */
[C---:B-1----:R-:W-:Y:S02]  /*3430*/  VIADD R8, R0.reuse, 0x105 ;  /* 0x0000010500087836 */ /* 0x042fe40000000000 */
[----:B--2---:R-:W-:-:S03]  /*3440*/  VIADD R7, R0, 0x106 ;  /* 0x0000010600077836 */ /* 0x004fc60000000000 */
[----:B------:R0:W-:Y:S04]  /*3450*/  STL [R1+0xc8], R8 ;  /* 0x0000c80801007387 */ /* 0x0001e80000100800 */
[----:B------:R1:W-:Y:S01]  /*3460*/  STL [R1+0xc4], R7 ;  /* 0x0000c40701007387 */ /* 0x0003e20000100800 */
[C---:B0-----:R-:W-:Y:S02]  /*3470*/  VIADD R8, R0.reuse, 0x109 ;  /* 0x0000010900087836 */ /* 0x041fe40000000000 */
[----:B-1----:R-:W-:-:S05]  /*3480*/  VIADD R7, R0, 0x107 ;  /* 0x0000010700077836 */ /* 0x002fca0000000000 */
        /* <DEDUP_REMOVED lines=17> */
[----:B------:R0:W-:Y:S01]  /*35a0*/  STL [R1], R7 ;  /* 0x0000000701007387 */ /* 0x0001e20000100800 */
[----:B--2---:R-:W-:Y:S02]  /*35b0*/  VIADD R8, R0, 0x115 ;  /* 0x0000011500087836 */ /* 0x004fe40000000000 */
[----:B0-----:R-:W-:Y:S01]  /*35c0*/  VIADD R7, R6, 0x80 ;  /* 0x0000008006077836 */ /* 0x001fe20000000000 */
[----:B------:R-:W-:Y:S06]  /*35d0*/  @P0 BRA `(.L_x_0) ;  /* 0x0000003c000c0947 */ /* 0x000fec0003800000 */
[----:B------:R-:W-:Y:S01]  /*35e0*/  IMAD.SHL.U32 R2, R126, 0x10, RZ ;  /* 0x000000107e027824 */ /* 0x000fe200078e00ff */
[----:B------:R0:W-:Y:S01]  /*35f0*/  STL [R1+0xc00], RZ ;  /* 0x000c00ff01007387 */ /* 0x0001e20000100800 */
[----:B------:R-:W-:Y:S02]  /*3600*/  CS2R R24, SRZ ;  /* 0x0000000000187805 */ /* 0x000fe4000001ff00 */
[----:B------:R-:W-:Y:S02]  /*3610*/  CS2R R26, SRZ ;  /* 0x00000000001a7805 */ /* 0x000fe4000001ff00 */
[----:B------:R-:W-:Y:S01]  /*3620*/  CS2R R28, SRZ ;  /* 0x00000000001c7805 */ /* 0x000fe2000001ff00 */
[----:B------:R0:W-:Y:S01]  /*3630*/  STL [R1+0x29a0], R2 ;  /* 0x0029a00201007387 */ /* 0x0001e20000100800 */
[----:B------:R-:W-:Y:S02]  /*3640*/  CS2R R30, SRZ ;  /* 0x00000000001e7805 */ /* 0x000fe4000001ff00 */
[----:B------:R-:W-:-:S02]  /*3650*/  CS2R R32, SRZ ;  /* 0x0000000000207805 */ /* 0x000fc4000001ff00 */
[----:B------:R-:W-:Y:S01]  /*3660*/  CS2R R34, SRZ ;  /* 0x0000000000227805 */ /* 0x000fe2000001ff00 */
[----:B------:R0:W-:Y:S01]  /*3670*/  STL [R1+0xc04], RZ ;  /* 0x000c04ff01007387 */ /* 0x0001e20000100800 */
[----:B------:R-:W-:Y:S02]  /*3680*/  CS2R R36, SRZ ;  /* 0x0000000000247805 */ /* 0x000fe4000001ff00 */
[----:B------:R-:W-:Y:S02]  /*3690*/  CS2R R38, SRZ ;  /* 0x0000000000267805 */ /* 0x000fe4000001ff00 */
[----:B------:R-:W-:Y:S01]  /*36a0*/  CS2R R40, SRZ ;  /* 0x0000000000287805 */ /* 0x000fe2000001ff00 */
[----:B------:R0:W-:Y:S01]  /*36b0*/  STL [R1+0xc08], RZ ;  /* 0x000c08ff01007387 */ /* 0x0001e20000100800 */
        /* <DEDUP_REMOVED lines=72> */
[----:B------:R-:W-:-:S03]  /*3b40*/  CS2R R150, SRZ ;  /* 0x0000000000967805 */ /* 0x000fc6000001ff00 */
[----:B------:R0:W-:Y:S04]  /*3b50*/  STL [R1+0xc54], RZ ;  /* 0x000c54ff01007387 */ /* 0x0001e80000100800 */
        /* <DEDUP_REMOVED lines=746> */
[----:B------:R0:W-:Y:S04]  /*6a00*/  STL [R1], RZ ;  /* 0x000000ff01007387 */ /* 0x0001e80000100800 */
        /* <DEDUP_REMOVED lines=126> */
[----:B------:R0:W-:Y:S01]  /*71f0*/  STL [R1+0x1fc], RZ ;  /* 0x0001fcff01007387 */ /* 0x0001e20000100800 */
[----:B------:R-:W-:Y:S05]  /*7200*/  BRA `(.L_x_1) ;  /* 0x000006ac00fc7947 */ /* 0x000fea0003800000 */
.L_x_0:
[----:B------:R-:W-:Y:S01]  /*7210*/  STL [R1+0x2cb8], R23 ;  /* 0x002cb81701007387 */ /* 0x000fe20000100800 */
[----:B------:R-:W-:Y:S01]  /*7220*/  ISETP.GE.AND P3, PT, R30, RZ, PT ;  /* 0x000000ff1e00720c */ /* 0x000fe20003f66270 */
[----:B------:R-:W-:Y:S01]  /*7230*/  ULDC UR49, c[0x0][0x240] ;  /* 0x0000900000317ab9 */ /* 0x000fe20000000800 */
[----:B------:R-:W-:Y:S01]  /*7240*/  ISETP.GE.AND P4, PT, R6, RZ, PT ;  /* 0x000000ff0600720c */ /* 0x000fe20003f86270 */
[----:B------:R-:W-:Y:S01]  /*7250*/  STL [R1+0x2cb4], R20 ;  /* 0x002cb41401007387 */ /* 0x000fe20000100800 */
[----:B------:R-:W-:Y:S01]  /*7260*/  ISETP.GE.AND P2, PT, R29, RZ, PT ;  /* 0x000000ff1d00720c */ /* 0x000fe20003f46270 */
[----:B------:R-:W-:Y:S01]  /*7270*/  ULDC UR5, c[0x0][0x234] ;  /* 0x00008d0000057ab9 */ /* 0x000fe20000000800 */
[----:B------:R-:W-:Y:S01]  /*7280*/  ULDC.64 UR6, c[0x0][0x210] ;  /* 0x0000840000067ab9 */ /* 0x000fe20000000a00 */
[----:B------:R-:W-:Y:S01]  /*7290*/  STL [R1+0x2cb0], R21 ;  /* 0x002cb01501007387 */ /* 0x000fe20000100800 */
[----:B------:R-:W-:Y:S01]  /*72a0*/  ULDC.64 UR8, c[0x0][0x218] ;  /* 0x0000860000087ab9 */ /* 0x000fe20000000a00 */
[----:B------:R-:W-:Y:S01]  /*72b0*/  ULDC UR47, c[0x0][0x238] ;  /* 0x00008e00002f7ab9 */ /* 0x000fe20000000800 */
[----:B------:R-:W-:Y:S01]  /*72c0*/  ULDC UR45, c[0x0][0x238] ;  /* 0x00008e00002d7ab9 */ /* 0x000fe20000000800 */
[----:B------:R-:W-:Y:S01]  /*72d0*/  STL [R1+0x2cac], R22 ;  /* 0x002cac1601007387 */ /* 0x000fe20000100800 */
[----:B------:R-:W-:Y:S01]  /*72e0*/  ULDC UR41, c[0x0][0x238] ;  /* 0x00008e0000297ab9 */ /* 0x000fe20000000800 */
        /* <DEDUP_REMOVED lines=42> */
[----:B------:R0:W-:Y:S01]  /*7590*/  STL [R1+0x2c80], R10 ;  /* 0x002c800a01007387 */ /* 0x0001e20000100800 */
[----:B------:R-:W-:Y:S01]  /*75a0*/  ULDC UR61, c[0x0][0x238] ;  /* 0x00008e00003d7ab9 */ /* 0x000fe20000000800 */
        /* <DEDUP_REMOVED lines=8> */
[----:B0-----:R-:W2:Y:S01]  /*7630*/  LDL.LU R10, [R1] ;  /* 0x00000000010a7983 */ /* 0x001ea20000300800 */
[----:B------:R-:W-:Y:S01]  /*7640*/  ULDC UR59, c[0x0][0x238] ;  /* 0x00008e00003b7ab9 */ /* 0x000fe20000000800 */
[----:B------:R-:W-:Y:S01]  /*7650*/  ULDC UR57, c[0x0][0x238] ;  /* 0x00008e0000397ab9 */ /* 0x000fe20000000800 */
[----:B------:R-:W-:Y:S01]  /*7660*/  ULDC UR55, c[0x0][0x238] ;  /* 0x00008e0000377ab9 */ /* 0x000fe20000000800 */
[----:B------:R-:W3:Y:S01]  /*7670*/  LDL.LU R13, [R1+0xe0] ;  /* 0x0000e000010d7983 */ /* 0x000ee20000300800 */
[----:B------:R-:W-:-:S03]  /*7680*/  ULDC UR53, c[0x0][0x238] ;  /* 0x00008e0000357ab9 */ /* 0x000fc60000000800 */
[----:B------:R-:W-:Y:S04]  /*7690*/  STL [R1+0x2c7c], R11 ;  /* 0x002c7c0b01007387 */ /* 0x000fe80000100800 */
[----:B------:R0:W-:Y:S01]  /*76a0*/  STL [R1+0x2c78], R252 ;  /* 0x002c78fc01007387 */ /* 0x0001e20000100800 */
[----:B------:R-:W-:Y:S02]  /*76b0*/  IMAD.MOV.U32 R18, RZ, RZ, R2 ;  /* 0x000000ffff127224 */ /* 0x000fe400078e0002 */
[----:B0-----:R-:W-:Y:S01]  /*76c0*/  IMAD.MOV.U32 R252, RZ, RZ, R250 ;  /* 0x000000fffffc7224 */ /* 0x001fe200078e00fa */
[----:B------:R-:W-:Y:S01]  /*76d0*/  IABS R250, R4 ;  /* 0x0000000400fa7213 */ /* 0x000fe20000000000 */
[----:B------:R-:W-:Y:S01]  /*76e0*/  IMAD.MOV.U32 R15, RZ, RZ, R3 ;  /* 0x000000ffff0f7224 */ /* 0x000fe200078e0003 */
[----:B------:R0:W-:Y:S02]  /*76f0*/  STL [R1+0x2c74], R0 ;  /* 0x002c740001007387 */ /* 0x0001e40000100800 */
[----:B------:R-:W1:Y:S01]  /*7700*/  I2F.RP R126, R250 ;  /* 0x000000fa007e7306 */ /* 0x000e620000209400 */
[----:B------:R-:W-:-:S07]  /*7710*/  IABS R2, R5 ;  /* 0x0000000500027213 */ /* 0x000fce0000000000 */
[----:B------:R-:W4:Y:S01]  /*7720*/  I2F.RP R128, R2 ;  /* 0x0000000200807306 */ /* 0x000f220000209400 */
[----:B------:R-:W-:Y:S01]  /*7730*/  IMAD.MOV.U32 R12, RZ, RZ, R251 ;  /* 0x000000ffff0c7224 */ /* 0x000fe200078e00fb */
[----:B0-----:R-:W2:Y:S06]  /*7740*/  LDL.LU R0, [R1+0xdc] ;  /* 0x0000dc0001007983 */ /* 0x001eac0000300800 */
[----:B-1----:R-:W0:Y:S08]  /*7750*/  MUFU.RCP R126, R126 ;  /* 0x0000007e007e7308 */ /* 0x002e300000001000 */
[----:B----4-:R-:W1:Y:S01]  /*7760*/  MUFU.RCP R128, R128 ;  /* 0x0000008000807308 */ /* 0x010e620000001000 */
[----:B------:R-:W-:Y:S01]  /*7770*/  IABS R251, R7 ;  /* 0x0000000700fb7213 */ /* 0x000fe20000000000 */
[----:B------:R-:W4:Y:S04]  /*7780*/  LDL.LU R21, [R1+0x590] ;  /* 0x0005900001157983 */ /* 0x000f280000300800 */
[----:B------:R-:W2:Y:S01]  /*7790*/  LDL.LU R14, [R1+0x13c] ;  /* 0x00013c00010e7983 */ /* 0x000ea20000300800 */
[----:B0-----:R-:W-:-:S03]  /*77a0*/  VIADD R126, R126, 0xffffffe ;  /* 0x0ffffffe7e7e7836 */ /* 0x001fc60000000000 */
[----:B------:R-:W3:Y:S01]  /*77b0*/  LDL.LU R22, [R1+0xa8] ;  /* 0x0000a80001167983 */ /* 0x000ee20000300800 */
[----:B------:R0:W0:Y:S03]  /*77c0*/  F2I.FTZ.U32.TRUNC.NTZ R127, R126 ;  /* 0x0000007e007f7305 */ /* 0x000026000021f000 */
[----:B------:R-:W2:Y:S01]  /*77d0*/  LDL.LU R11, [R1+0x580] ;  /* 0x00058000010b7983 */ /* 0x000ea20000300800 */
[----:B-1----:R-:W-:-:S03]  /*77e0*/  VIADD R128, R128, 0xffffffe ;  /* 0x0ffffffe80807836 */ /* 0x002fc60000000000 */
[----:B------:R-:W2:Y:S01]  /*77f0*/  LDL.LU R9, [R1+0xc] ;  /* 0x00000c0001097983 */ /* 0x000ea20000300800 */
[----:B------:R1:W1:Y:S01]  /*7800*/  F2I.FTZ.U32.TRUNC.NTZ R129, R128 ;  /* 0x0000008000817305 */ /* 0x000262000021f000 */
[----:B0-----:R-:W-:Y:S02]  /*7810*/  IMAD.MOV.U32 R126, RZ, RZ, RZ ;  /* 0x000000ffff7e7224 */ /* 0x001fe400078e00ff */
[----:B------:R-:W2:Y:S04]  /*7820*/  LDL.LU R16, [R1+0x25c] ;  /* 0x00025c0001107983 */ /* 0x000ea80000300800 */
[----:B------:R-:W4:Y:S01]  /*7830*/  LDL.LU R8, [R1+0x16c] ;  /* 0x00016c0001087983 */ /* 0x000f220000300800 */
[----:B------:R-:W-:Y:S01]  /*7840*/  IMAD.MOV R3, RZ, RZ, -R127 ;  /* 0x000000ffff037224 */ /* 0x000fe200078e0a7f */
[----:B-1----:R-:W-:-:S02]  /*7850*/  IABS R128, R6 ;  /* 0x0000000600807213 */ /* 0x002fc40000000000 */
[----:B------:R-:W3:Y:S01]  /*7860*/  LDL.LU R19, [R1+0x3ec] ;  /* 0x0003ec0001137983 */ /* 0x000ee20000300800 */
[----:B------:R-:W-:-:S03]  /*7870*/  IMAD R3, R3, R250, RZ ;  /* 0x000000fa03037224 */ /* 0x000fc600078e02ff */
[----:B------:R-:W2:Y:S01]  /*7880*/  LDL.LU R20, [R1+0x104] ;  /* 0x0001040001147983 */ /* 0x000ea20000300800 */
[----:B------:R-:W-:-:S03]  /*7890*/  IMAD.HI.U32 R127, R127, R3, R126 ;  /* 0x000000037f7f7227 */ /* 0x000fc600078e007e */
[----:B------:R-:W2:Y:S01]  /*78a0*/  LDL.LU R17, [R1+0x8] ;  /* 0x0000080001117983 */ /* 0x000ea20000300800 */
[----:B------:R-:W-:Y:S02]  /*78b0*/  IMAD.MOV.U32 R3, RZ, RZ, R128 ;  /* 0x000000ffff037224 */ /* 0x000fe400078e0080 */
[----:B------:R-:W-:Y:S02]  /*78c0*/  IMAD.MOV.U32 R126, RZ, RZ, R251 ;  /* 0x000000ffff7e7224 */ /* 0x000fe400078e00fb */
[----:B------:R-:W-:-:S04]  /*78d0*/  IMAD.HI.U32 R251, R127, R3, RZ ;  /* 0x000000037ffb7227 */ /* 0x000fc800078e00ff */
[----:B------:R-:W-:-:S04]  /*78e0*/  IMAD.HI.U32 R127, R127, R126, RZ ;  /* 0x0000007e7f7f7227 */ /* 0x000fc800078e00ff */
[----:B------:R-:W-:Y:S02]  /*78f0*/  IMAD.MOV R251, RZ, RZ, -R251 ;  /* 0x000000fffffb7224 */ /* 0x000fe400078e0afb */
[----:B------:R-:W-:Y:S02]  /*7900*/  IMAD.MOV R128, RZ, RZ, -R127 ;  /* 0x000000ffff807224 */ /* 0x000fe400078e0a7f */
[C---:B------:R-:W-:Y:S01]  /*7910*/  IMAD R127, R250.reuse, R251, R3 ;  /* 0x000000fbfa7f7224 */ /* 0x040fe200078e0203 */
[----:B------:R-:W-:Y:S01]  /*7920*/  IABS R251, R29 ;  /* 0x0000001d00fb7213 */ /* 0x000fe20000000000 */
[----:B------:R-:W-:Y:S02]  /*7930*/  IMAD.MOV R23, RZ, RZ, -R129 ;  /* 0x000000ffff177224 */ /* 0x000fe400078e0a81 */
[C---:B------:R-:W-:Y:S01]  /*7940*/  IMAD R126, R250.reuse, R128, R126 ;  /* 0x00000080fa7e7224 */ /* 0x040fe200078e027e */
[----:B------:R-:W-:Y:S01]  /*7950*/  ISETP.GT.U32.AND P0, PT, R250, R127, PT ;  /* 0x0000007ffa00720c */ /* 0x000fe20003f04070 */
[----:B------:R-:W-:-:S02]  /*7960*/  IMAD R3, R23, R2, RZ ;  /* 0x0000000217037224 */ /* 0x000fc400078e02ff */
[----:B------:R-:W-:Y:S01]  /*7970*/  IMAD.MOV.U32 R128, RZ, RZ, RZ ;  /* 0x000000ffff807224 */ /* 0x000fe200078e00ff */
[----:B------:R-:W2:Y:S01]  /*7980*/  LDL.LU R23, [R1+0x2cb8] ;  /* 0x002cb80001177983 */ /* 0x000ea20000300800 */
[----:B------:R-:W-:Y:S02]  /*7990*/  ISETP.GT.U32.AND P1, PT, R250, R126, PT ;  /* 0x0000007efa00720c */ /* 0x000fe40003f24070 */
[----:B------:R-:W-:Y:S01]  /*79a0*/  IMAD.HI.U32 R3, R129, R3, R128 ;  /* 0x0000000381037227 */ /* 0x000fe200078e0080 */
[----:B------:R-:W-:-:S03]  /*79b0*/  IABS R129, R30 ;  /* 0x0000001e00817213 */ /* 0x000fc60000000000 */
[----:B------:R-:W-:Y:S01]  /*79c0*/  IMAD.MOV.U32 R128, RZ, RZ, R251 ;  /* 0x000000ffff807224 */ /* 0x000fe200078e00fb */
[----:B------:R-:W-:Y:S01]  /*79d0*/  IABS R251, R31 ;  /* 0x0000001f00fb7213 */ /* 0x000fe20000000000 */
[----:B------:R-:W-:Y:S01]  /*79e0*/  @!P0 IMAD.IADD R127, R127, 0x1, -R250 ;  /* 0x000000017f7f8824 */ /* 0x000fe200078e0afa */
[----:B------:R-:W-:Y:S01]  /*79f0*/  ISETP.GE.AND P0, PT, R31, RZ, PT ;  /* 0x000000ff1f00720c */ /* 0x000fe20003f06270 */
[C---:B------:R-:W-:Y:S01]  /*7a00*/  IMAD.HI.U32 R30, R3.reuse, R129, RZ ;  /* 0x00000081031e7227 */ /* 0x040fe200078e00ff */
[----:B------:R-:W4:Y:S03]  /*7a10*/  LDL.LU R31, [R1+0xc8] ;  /* 0x0000c800011f7983 */ /* 0x000f260000300800 */
[----:B------:R-:W-:Y:S01]  /*7a20*/  IMAD.MOV R30, RZ, RZ, -R30 ;  /* 0x000000ffff1e7224 */ /* 0x000fe200078e0a1e */
[----:B------:R4:W-:Y:S01]  /*7a30*/  STL [R1+0x2b34], R6 ;  /* 0x002b340601007387 */ /* 0x0009e20000100800 */
[----:B------:R-:W-:-:S04]  /*7a40*/  IMAD.HI.U32 R29, R3, R128, RZ ;  /* 0x00000080031d7227 */ /* 0x000fc800078e00ff */
[----:B------:R-:W-:Y:S02]  /*7a50*/  IMAD R129, R2, R30, R129 ;  /* 0x0000001e02817224 */ /* 0x000fe400078e0281 */
[----:B------:R-:W-:-:S04]  /*7a60*/  IMAD.HI.U32 R30, R3, R251, RZ ;  /* 0x000000fb031e7227 */ /* 0x000fc800078e00ff */
[----:B------:R-:W-:Y:S02]  /*7a70*/  IMAD.MOV R30, RZ, RZ, -R30 ;  /* 0x000000ffff1e7224 */ /* 0x000fe400078e0a1e */
[----:B------:R-:W-:Y:S01]  /*7a80*/  @!P1 IMAD.IADD R126, R126, 0x1, -R250 ;  /* 0x000000017e7e9824 */ /* 0x000fe200078e0afa */
[----:B------:R-:W-:Y:S01]  /*7a90*/  ISETP.GT.U32.AND P1, PT, R250, R127, PT ;  /* 0x0000007ffa00720c */ /* 0x000fe20003f24070 */
[----:B------:R-:W-:Y:S02]  /*7aa0*/  IMAD R251, R2, R30, R251 ;  /* 0x0000001e02fb7224 */ /* 0x000fe400078e02fb */
[----:B------:R-:W-:Y:S01]  /*7ab0*/  IMAD.MOV R29, RZ, RZ, -R29 ;  /* 0x000000ffff1d7224 */ /* 0x000fe200078e0a1d */
[----:B------:R-:W-:Y:S01]  /*7ac0*/  ISETP.GT.U32.AND P5, PT, R250, R126, PT ;  /* 0x0000007efa00720c */ /* 0x000fe20003fa4070 */
[----:B----4-:R-:W-:Y:S01]  /*7ad0*/  IMAD.MOV.U32 R6, RZ, RZ, R31 ;  /* 0x000000ffff067224 */ /* 0x010fe200078e001f */
[----:B------:R-:W-:-:S05]  /*7ae0*/  IABS R31, R33 ;  /* 0x00000021001f7213 */ /* 0x000fca0000000000 */
[----:B------:R-:W-:Y:S02]  /*7af0*/  IMAD.MOV.U32 R30, RZ, RZ, R31 ;  /* 0x000000ffff1e7224 */ /* 0x000fe400078e001f */
[----:B------:R-:W4:Y:S01]  /*7b00*/  LDL.LU R31, [R1+0xa4] ;  /* 0x0000a400011f7983 */ /* 0x000f220000300800 */
[----:B------:R-:W-:-:S05]  /*7b10*/  IMAD R128, R2, R29, R128 ;  /* 0x0000001d02807224 */ /* 0x000fca00078e0280 */
[----:B------:R-:W-:Y:S01]  /*7b20*/  ISETP.GT.U32.AND P6, PT, R2, R128, PT ;  /* 0x000000800200720c */ /* 0x000fe20003fc4070 */
[--C-:B------:R-:W-:Y:S01]  /*7b30*/  @!P1 IMAD.IADD R127, R127, 0x1, -R250.reuse ;  /* 0x000000017f7f9824 */ /* 0x100fe200078e0afa */
[----:B------:R-:W-:Y:S01]  /*7b40*/  ISETP.GE.AND P1, PT, R7, RZ, PT ;  /* 0x000000ff0700720c */ /* 0x000fe20003f26270 */
[----:B------:R-:W-:Y:S01]  /*7b50*/  @!P5 IMAD.IADD R126, R126, 0x1, -R250 ;  /* 0x000000017e7ed824 */ /* 0x000fe200078e0afa */
[C---:B------:R-:W-:Y:S01]  /*7b60*/  ISETP.GT.U32.AND P5, PT, R2.reuse, R129, PT ;  /* 0x000000810200720c */ /* 0x040fe20003fa4070 */
[----:B------:R-:W-:Y:S01]  /*7b70*/  @!P4 IMAD.MOV R127, RZ, RZ, -R127 ;  /* 0x000000ffff7fc224 */ /* 0x000fe200078e0a7f */
[----:B------:R-:W-:-:S07]  /*7b80*/  ISETP.GT.U32.AND P4, PT, R2, R251, PT ;  /* 0x000000fb0200720c */ /* 0x000fce0003f84070 */
[----:B------:R-:W-:Y:S01]  /*7b90*/  @!P6 IMAD.IADD R128, R128, 0x1, -R2 ;  /* 0x000000018080e824 */ /* 0x000fe200078e0a02 */
[----:B------:R-:W-:-:S04]  /*7ba0*/  IABS R29, R32 ;  /* 0x00000020001d7213 */ /* 0x000fc80000000000 */
[----:B------:R-:W-:Y:S01]  /*7bb0*/  ISETP.GT.U32.AND P6, PT, R2, R128, PT ;  /* 0x000000800200720c */ /* 0x000fe20003fc4070 */
[----:B------:R-:W-:Y:S01]  /*7bc0*/  STL [R1+0x2b38], R7 ;  /* 0x002b380701007387 */ /* 0x000fe20000100800 */
[----:B------:R-:W-:Y:S01]  /*7bd0*/  @!P1 IMAD.MOV R126, RZ, RZ, -R126 ;  /* 0x000000ffff7e9224 */ /* 0x000fe200078e0a7e */
[----:B------:R-:W-:Y:S01]  /*7be0*/  ISETP.GE.AND P1, PT, R32, RZ, PT ;  /* 0x000000ff2000720c */ /* 0x000fe20003f26270 */
[----:B------:R-:W-:Y:S01]  /*7bf0*/  @!P5 IMAD.IADD R129, R129, 0x1, -R2 ;  /* 0x000000018181d824 */ /* 0x000fe200078e0a02 */
[----:B------:R-:W-:Y:S01]  /*7c00*/  ISETP.NE.AND P5, PT, R4, RZ, PT ;  /* 0x000000ff0400720c */ /* 0x000fe20003fa5270 */
[----:B------:R-:W-:Y:S01]  /*7c10*/  IMAD.HI.U32 R32, R3, R29, RZ ;  /* 0x0000001d03207227 */ /* 0x000fe200078e00ff */
[----:B------:R-:W-:-:S03]  /*7c20*/  LOP3.LUT R4, RZ, R4, RZ, 0x33, !PT ;  /* 0x00000004ff047212 */ /* 0x000fc600078e33ff */
[----:B------:R-:W-:Y:S01]  /*7c30*/  IMAD.MOV R32, RZ, RZ, -R32 ;  /* 0x000000ffff207224 */ /* 0x000fe200078e0a20 */
[----:B------:R-:W-:Y:S01]  /*7c40*/  SEL R127, R4, R127, !P5 ;  /* 0x0000007f047f7207 */ /* 0x000fe20006800000 */
[--C-:B------:R-:W-:Y:S01]  /*7c50*/  @!P4 IMAD.IADD R251, R251, 0x1, -R2.reuse ;  /* 0x00000001fbfbc824 */ /* 0x100fe200078e0a02 */
[----:B------:R-:W-:Y:S01]  /*7c60*/  ISETP.GT.U32.AND P4, PT, R2, R129, PT ;  /* 0x000000810200720c */ /* 0x000fe20003f84070 */
[----:B------:R-:W-:Y:S02]  /*7c70*/  @!P6 IMAD.IADD R128, R128, 0x1, -R2 ;  /* 0x000000018080e824 */ /* 0x000fe400078e0a02 */
[----:B------:R-:W-:Y:S01]  /*7c80*/  IMAD R29, R2, R32, R29 ;  /* 0x00000020021d7224 */ /* 0x000fe200078e021d */
[----:B------:R-:W-:Y:S01]  /*7c90*/  SEL R4, R4, R126, !P5 ;  /* 0x0000007e04047207 */ /* 0x000fe20006800000 */
[----:B------:R0:W-:Y:S01]  /*7ca0*/  STL [R1+0x808], R127 ;  /* 0x0008087f01007387 */ /* 0x0001e20000100800 */
[C---:B------:R-:W-:Y:S02]  /*7cb0*/  ISETP.GT.U32.AND P5, PT, R2.reuse, R251, PT ;  /* 0x000000fb0200720c */ /* 0x040fe40003fa4070 */
[----:B------:R-:W-:Y:S01]  /*7cc0*/  ISETP.GT.U32.AND P6, PT, R2, R29, PT ;  /* 0x0000001d0200720c */ /* 0x000fe20003fc4070 */
[----:B0-----:R-:W-:Y:S01]  /*7cd0*/  IMAD.MOV.U32 R127, RZ, RZ, R128 ;  /* 0x000000ffff7f7224 */ /* 0x001fe200078e0080 */
[----:B------:R0:W-:Y:S03]  /*7ce0*/  STL [R1+0x804], R4 ;  /* 0x0008040401007387 */ /* 0x0001e60000100800 */
[----:B------:R-:W-:-:S02]  /*7cf0*/  @!P2 IMAD.MOV R127, RZ, RZ, -R127 ;  /* 0x000000ffff7fa224 */ /* 0x000fc400078e0a7f */
[----:B------:R-:W-:-:S03]  /*7d00*/  @!P4 IMAD.IADD R129, R129, 0x1, -R2 ;  /* 0x000000018181c824 */ /* 0x000fc600078e0a02 */
[----:B------:R1:W-:Y:S01]  /*7d10*/  STL [R1+0x5c8], R127 ;  /* 0x0005c87f01007387 */ /* 0x0003e20000100800 */
[----:B0-----:R-:W-:Y:S01]  /*7d20*/  IABS R4, R36 ;  /* 0x0000002400047213 */ /* 0x001fe20000000000 */
[----:B------:R-:W-:Y:S01]  /*7d30*/  @!P5 IMAD.IADD R251, R251, 0x1, -R2 ;  /* 0x00000001fbfbd824 */ /* 0x000fe200078e0a02 */
[----:B------:R-:W-:-:S03]  /*7d40*/  ISETP.GE.AND P5, PT, R33, RZ, PT ;  /* 0x000000ff2100720c */ /* 0x000fc60003fa6270 */
[----:B------:R-:W-:Y:S01]  /*7d50*/  IMAD.HI.U32 R128, R3, R4, RZ ;  /* 0x0000000403807227 */ /* 0x000fe200078e00ff */
[----:B-1----:R-:W-:-:S05]  /*7d60*/  IABS R127, R37 ;  /* 0x00000025007f7213 */ /* 0x002fca0000000000 */
[----:B------:R-:W-:Y:S02]  /*7d70*/  IMAD.MOV.U32 R33, RZ, RZ, R127 ;  /* 0x000000ffff217224 */ /* 0x000fe400078e007f */
[----:B------:R-:W-:-:S05]  /*7d80*/  @!P6 IMAD.IADD R29, R29, 0x1, -R2 ;  /* 0x000000011d1de824 */ /* 0x000fca00078e0a02 */
[----:B------:R-:W-:-:S13]  /*7d90*/  ISETP.GT.U32.AND P6, PT, R2, R29, PT ;  /* 0x0000001d0200720c */ /* 0x000fda0003fc4070 */
[----:B------:R-:W-:Y:S02]  /*7da0*/  @!P6 IMAD.IADD R29, R29, 0x1, -R2 ;  /* 0x000000011d1de824 */ /* 0x000fe400078e0a02 */
[----:B----4-:R-:W-:-:S04]  /*7db0*/  IMAD.MOV.U32 R250, RZ, RZ, R31 ;  /* 0x000000fffffa7224 */ /* 0x010fc800078e001f */
[----:B------:R-:W-:Y:S01]  /*7dc0*/  IMAD.MOV.U32 R7, RZ, RZ, R250 ;  /* 0x000000ffff077224 */ /* 0x000fe200078e00fa */
[----:B------:R-:W-:-:S05]  /*7dd0*/  IABS R250, R34 ;  /* 0x0000002200fa7213 */ /* 0x000fca0000000000 */
[----:B------:R-:W-:-:S04]  /*7de0*/  IMAD.MOV.U32 R31, RZ, RZ, R250 ;  /* 0x000000ffff1f7224 */ /* 0x000fc800078e00fa */
[----:B------:R-:W-:-:S04]  /*7df0*/  IMAD.HI.U32 R32, R3, R31, RZ ;  /* 0x0000001f03207227 */ /* 0x000fc800078e00ff */
[----:B------:R-:W-:-:S04]  /*7e00*/  IMAD.MOV R32, RZ, RZ, -R32 ;  /* 0x000000ffff207224 */ /* 0x000fc800078e0a20 */
[----:B------:R-:W-:Y:S01]  /*7e10*/  IMAD R32, R2, R32, R31 ;  /* 0x0000002002207224 */ /* 0x000fe200078e021f */
[----:B------:R-:W-:-:S04]  /*7e20*/  IABS R31, R35 ;  /* 0x00000023001f7213 */ /* 0x000fc80000000000 */
[----:B------:R-:W-:Y:S01]  /*7e30*/  ISETP.GT.U32.AND P4, PT, R2, R32, PT ;  /* 0x000000200200720c */ /* 0x000fe20003f84070 */
[----:B------:R-:W-:-:S04]  /*7e40*/  IMAD.HI.U32 R126, R3, R31, RZ ;  /* 0x0000001f037e7227 */ /* 0x000fc800078e00ff */
[----:B------:R-:W-:Y:S02]  /*7e50*/  IMAD.MOV R127, RZ, RZ, -R126 ;  /* 0x000000ffff7f7224 */ /* 0x000fe400078e0a7e */
[----:B------:R-:W-:Y:S02]  /*7e60*/  IMAD.MOV R126, RZ, RZ, -R128 ;  /* 0x000000ffff7e7224 */ /* 0x000fe400078e0a80 */
[----:B------:R-:W-:-:S04]  /*7e70*/  IMAD.HI.U32 R250, R3, R30, RZ ;  /* 0x0000001e03fa7227 */ /* 0x000fc800078e00ff */
[----:B------:R-:W-:Y:S02]  /*7e80*/  IMAD R4, R2, R126, R4 ;  /* 0x0000007e02047224 */ /* 0x000fe400078e0204 */
[----:B------:R-:W-:-:S04]  /*7e90*/  IMAD.HI.U32 R126, R3, R33, RZ ;  /* 0x00000021037e7227 */ /* 0x000fc800078e00ff */
[----:B------:R-:W-:Y:S02]  /*7ea0*/  IMAD.MOV R250, RZ, RZ, -R250 ;  /* 0x000000fffffa7224 */ /* 0x000fe400078e0afa */
[----:B------:R-:W-:Y:S01]  /*7eb0*/  @!P4 IMAD.IADD R32, R32, 0x1, -R2 ;  /* 0x000000012020c824 */ /* 0x000fe200078e0a02 */
[----:B------:R-:W-:Y:S01]  /*7ec0*/  ISETP.GE.AND P4, PT, R34, RZ, PT ;  /* 0x000000ff2200720c */ /* 0x000fe20003f86270 */
[----:B------:R-:W-:Y:S01]  /*7ed0*/  IMAD.MOV R128, RZ, RZ, -R126 ;  /* 0x000000ffff807224 */ /* 0x000fe200078e0a7e */
[----:B------:R-:W-:Y:S01]  /*7ee0*/  IABS R34, R38 ;  /* 0x0000002600227213 */ /* 0x000fe20000000000 */
[----:B------:R-:W-:Y:S02]  /*7ef0*/  IMAD R30, R2, R250, R30 ;  /* 0x000000fa021e7224 */ /* 0x000fe400078e021e */
[----:B------:R-:W-:Y:S02]  /*7f00*/  IMAD.MOV.U32 R250, RZ, RZ, R7 ;  /* 0x000000fffffa7224 */ /* 0x000fe400078e0007 */
[----:B------:R-:W-:-:S02]  /*7f10*/  IMAD.MOV.U32 R7, RZ, RZ, R8 ;  /* 0x000000ffff077224 */ /* 0x000fc400078e0008 */
[----:B------:R-:W-:Y:S02]  /*7f20*/  IMAD R33, R2, R128, R33 ;  /* 0x0000008002217224 */ /* 0x000fe400078e0221 */
[----:B---3--:R-:W-:Y:S02]  /*7f30*/  IMAD.MOV.U32 R8, RZ, RZ, R19 ;  /* 0x000000ffff087224 */ /* 0x008fe400078e0013 */
[----:B------:R-:W-:-:S04]  /*7f40*/  IMAD.HI.U32 R128, R3, R34, RZ ;  /* 0x0000002203807227 */ /* 0x000fc800078e00ff */
[----:B--2---:R-:W-:Y:S02]  /*7f50*/  IMAD.MOV.U32 R19, RZ, RZ, R20 ;  /* 0x000000ffff137224 */ /* 0x004fe400078e0014 */
[----:B------:R-:W-:Y:S02]  /*7f60*/  IMAD.MOV.U32 R20, RZ, RZ, R129 ;  /* 0x000000ffff147224 */ /* 0x000fe400078e0081 */
[----:B------:R-:W-:Y:S01]  /*7f70*/  IMAD.MOV R128, RZ, RZ, -R128 ;  /* 0x000000ffff807224 */ /* 0x000fe200078e0a80 */
[----:B------:R-:W2:Y:S01]  /*7f80*/  LDL.LU R129, [R1+0x188] ;  /* 0x0001880001817983 */ /* 0x000ea20000300800 */
[----:B------:R-:W-:Y:S02]  /*7f90*/  @!P3 IMAD.MOV R20, RZ, RZ, -R20 ;  /* 0x000000ffff14b224 */ /* 0x000fe400078e0a14 */
[----:B------:R-:W-:Y:S02]  /*7fa0*/  IMAD R34, R2, R128, R34 ;  /* 0x0000008002227224 */ /* 0x000fe400078e0222 */
[----:B------:R-:W-:Y:S01]  /*7fb0*/  IMAD.MOV.U32 R128, RZ, RZ, R21 ;  /* 0x000000ffff807224 */ /* 0x000fe200078e0015 */
[----:B------:R0:W-:Y:S01]  /*7fc0*/  STL [R1+0x5c4], R20 ;  /* 0x0005c41401007387 */ /* 0x0001e20000100800 */
[----:B------:R-:W-:-:S02]  /*7fd0*/  IMAD.MOV.U32 R21, RZ, RZ, R251 ;  /* 0x000000ffff157224 */ /* 0x000fc400078e00fb */
[----:B------:R-:W-:Y:S02]  /*7fe0*/  IMAD.MOV.U32 R251, RZ, RZ, R22 ;  /* 0x000000fffffb7224 */ /* 0x000fe400078e0016 */
[----:B------:R-:W-:Y:S01]  /*7ff0*/  IMAD.MOV.U32 R22, RZ, RZ, R29 ;  /* 0x000000ffff167224 */ /* 0x000fe200078e001d */
[----:B0-----:R-:W3:Y:S04]  /*8000*/  LDL.LU R20, [R1+0x2cb4] ;  /* 0x002cb40001147983 */ /* 0x001ee80000300800 */
[----:B------:R-:W4:Y:S01]  /*8010*/  LDL.LU R29, [R1+0x14c] ;  /* 0x00014c00011d7983 */ /* 0x000f220000300800 */
[----:B------:R-:W-:-:S13]  /*8020*/  ISETP.GT.U32.AND P2, PT, R2, R30, PT ;  /* 0x0000001e0200720c */ /* 0x000fda0003f44070 */
[----:B------:R-:W-:-:S05]  /*8030*/  @!P2 IMAD.IADD R30, R30, 0x1, -R2 ;  /* 0x000000011e1ea824 */ /* 0x000fca00078e0a02 */
[C---:B------:R-:W-:Y:S02]  /*8040*/  ISETP.GT.U32.AND P2, PT, R2.reuse, R30, PT ;  /* 0x0000001e0200720c */ /* 0x040fe40003f44070 */
[C---:B------:R-:W-:Y:S01]  /*8050*/  ISETP.GT.U32.AND P3, PT, R2.reuse, R32, PT ;  /* 0x000000200200720c */ /* 0x040fe20003f64070 */
[----:B------:R-:W-:-:S10]  /*8060*/  IMAD R31, R2, R127, R31 ;  /* 0x0000007f021f7224 */ /* 0x000fd400078e021f */
[--C-:B------:R-:W-:Y:S01]  /*8070*/  @!P2 IMAD.IADD R30, R30, 0x1, -R2.reuse ;  /* 0x000000011e1ea824 */ /* 0x100fe200078e0a02 */
[----:B------:R-:W-:Y:S01]  /*8080*/  ISETP.GT.U32.AND P2, PT, R2, R4, PT ;  /* 0x000000040200720c */ /* 0x000fe20003f44070 */
[----:B------:R-:W-:Y:S01]  /*8090*/  @!P3 IMAD.IADD R32, R32, 0x1, -R2 ;  /* 0x000000012020b824 */ /* 0x000fe200078e0a02 */
[----:B------:R-:W-:Y:S01]  /*80a0*/  ISETP.GT.U32.AND P6, PT, R2, R31, PT ;  /* 0x0000001f0200720c */ /* 0x000fe20003fc4070 */
[----:B------:R-:W-:Y:S01]  /*80b0*/  @!P0 IMAD.MOV R21, RZ, RZ, -R21 ;  /* 0x000000ffff158224 */ /* 0x000fe200078e0a15 */
[----:B------:R-:W-:Y:S01]  /*80c0*/  ISETP.GE.AND P3, PT, R35, RZ, PT ;  /* 0x000000ff2300720c */ /* 0x000fe20003f66270 */
[----:B------:R-:W-:Y:S01]  /*80d0*/  @!P1 IMAD.MOV R22, RZ, RZ, -R22 ;  /* 0x000000ffff169224 */ /* 0x000fe200078e0a16 */
[----:B------:R-:W-:Y:S02]  /*80e0*/  IABS R35, R40 ;  /* 0x0000002800237213 */ /* 0x000fe40000000000 */
[----:B------:R0:W-:Y:S05]  /*80f0*/  STL [R1+0x5ac], R21 ;  /* 0x0005ac1501007387 */ /* 0x0001ea0000100800 */
[--C-:B------:R-:W-:Y:S01]  /*8100*/  @!P2 IMAD.IADD R4, R4, 0x1, -R2.reuse ;  /* 0x000000010404a824 */ /* 0x100fe200078e0a02 */
[----:B------:R-:W-:Y:S01]  /*8110*/  ISETP.GE.AND P2, PT, R36, RZ, PT ;  /* 0x000000ff2400720c */ /* 0x000fe20003f46270 */
[----:B------:R-:W-:Y:S01]  /*8120*/  IMAD.HI.U32 R36, R3, R35, RZ ;  /* 0x0000002303247227 */ /* 0x000fe200078e00ff */
[----:B0-----:R-:W2:Y:S04]  /*8130*/  LDL.LU R21, [R1+0x2cb0] ;  /* 0x002cb00001157983 */ /* 0x001ea80000300800 */
[----:B------:R0:W-:Y:S01]  /*8140*/  STL [R1+0x5a8], R22 ;  /* 0x0005a81601007387 */ /* 0x0001e20000100800 */
[----:B------:R-:W-:-:S02]  /*8150*/  @!P6 IMAD.IADD R31, R31, 0x1, -R2 ;  /* 0x000000011f1fe824 */ /* 0x000fc400078e0a02 */
[----:B0-----:R-:W-:-:S03]  /*8160*/  IMAD.MOV.U32 R22, RZ, RZ, R30 ;  /* 0x000000ffff167224 */ /* 0x001fc600078e001e */
[C---:B------:R-:W-:Y:S02]  /*8170*/  ISETP.GT.U32.AND P0, PT, R2.reuse, R31, PT ;  /* 0x0000001f0200720c */ /* 0x040fe40003f04070 */
[----:B------:R-:W-:Y:S01]  /*8180*/  ISETP.GT.U32.AND P1, PT, R2, R4, PT ;  /* 0x000000040200720c */ /* 0x000fe20003f24070 */
[----:B------:R-:W-:-:S10]  /*8190*/  @!P5 IMAD.MOV R22, RZ, RZ, -R22 ;  /* 0x000000ffff16d224 */ /* 0x000fd400078e0a16 */
[--C-:B------:R-:W-:Y:S02]  /*81a0*/  @!P0 IMAD.IADD R31, R31, 0x1, -R2.reuse ;  /* 0x000000011f1f8824 */ /* 0x100fe400078e0a02 */
[----:B------:R-:W-:Y:S01]  /*81b0*/  @!P1 IMAD.IADD R4, R4, 0x1, -R2 ;  /* 0x0000000104049824 */ /* 0x000fe200078e0a02 */
[----:B------:R-:W-:Y:S01]  /*81c0*/  ISETP.GE.AND P1, PT, R38, RZ, PT ;  /* 0x000000ff2600720c */ /* 0x000fe20003f26270 */
[----:B------:R-:W-:Y:S02]  /*81d0*/  IMAD.MOV.U32 R38, RZ, RZ, R18 ;  /* 0x000000ffff267224 */ /* 0x000fe400078e0012 */
[----:B------:R-:W-:Y:S02]  /*81e0*/  IMAD.MOV.U32 R18, RZ, RZ, R31 ;  /* 0x000000ffff127224 */ /* 0x000fe400078e001f */
[----:B----4-:R-:W-:Y:S02]  /*81f0*/  IMAD.MOV.U32 R30, RZ, RZ, R29 ;  /* 0x000000ffff1e7224 */ /* 0x010fe400078e001d */
[----:B------:R-:W-:-:S02]  /*8200*/  IMAD.MOV R29, RZ, RZ, -R36 ;  /* 0x000000ffff1d7224 */ /* 0x000fc400078e0a24 */
[----:B------:R-:W-:Y:S02]  /*8210*/  IMAD.MOV.U32 R36, RZ, RZ, R17 ;  /* 0x000000ffff247224 */ /* 0x000fe400078e0011 */
[----:B------:R-:W-:Y:S02]  /*8220*/  IMAD.MOV.U32 R17, RZ, RZ, R32 ;  /* 0x000000ffff117224 */ /* 0x000fe400078e0020 */
[----:B------:R-:W4:Y:S02]  /*8230*/  LDL.LU R32, [R1+0xbc] ;  /* 0x0000bc0001207983 */ /* 0x000f240000300800 */
[----:B------:R-:W-:Y:S02]  /*8240*/  @!P4 IMAD.MOV R17, RZ, RZ, -R17 ;  /* 0x000000ffff11c224 */ /* 0x000fe400078e0a11 */
[----:B------:R0:W-:Y:S01]  /*8250*/  STL [R1+0x5a4], R22 ;  /* 0x0005a41601007387 */ /* 0x0001e20000100800 */
[----:B------:R-:W-:-:S03]  /*8260*/  ISETP.GE.AND P4, PT, R37, RZ, PT ;  /* 0x000000ff2500720c */ /* 0x000fc60003f86270 */
[----:B0-----:R-:W2:Y:S04]  /*8270*/  LDL.LU R22, [R1+0x2cac] ;  /* 0x002cac0001167983 */ /* 0x001ea80000300800 */
[----:B------:R0:W-:Y:S04]  /*8280*/  STL [R1+0x5a0], R17 ;  /* 0x0005a01101007387 */ /* 0x0001e80000100800 */
[----:B0-----:R-:W2:Y:S04]  /*8290*/  LDL.LU R17, [R1+0x2ca8] ;  /* 0x002ca80001117983 */ /* 0x001ea80000300800 */
[----:B------:R-:W3:Y:S04]  /*82a0*/  LDL.LU R37, [R1+0xc4] ;  /* 0x0000c40001257983 */ /* 0x000ee80000300800 */
[----:B------:R-:W2:Y:S01]  /*82b0*/  LDL.LU R31, [R1+0x144] ;  /* 0x00014400011f7983 */ /* 0x000ea20000300800 */
[----:B------:R-:W-:-:S02]  /*82c0*/  ISETP.GT.U32.AND P6, PT, R2, R33, PT ;  /* 0x000000210200720c */ /* 0x000fc40003fc4070 */
[----:B------:R-:W-:-:S05]  /*82d0*/  IABS R127, R39 ;  /* 0x00000027007f7213 */ /* 0x000fca0000000000 */
[----:B------:R-:W-:-:S04]  /*82e0*/  IMAD.MOV.U32 R126, RZ, RZ, R127 ;  /* 0x000000ffff7e7224 */ /* 0x000fc800078e007f */
[----:B------:R-:W-:-:S04]  /*82f0*/  IMAD.HI.U32 R127, R3, R126, RZ ;  /* 0x0000007e037f7227 */ /* 0x000fc800078e00ff */
[----:B------:R-:W-:Y:S02]  /*8300*/  @!P6 IMAD.IADD R33, R33, 0x1, -R2 ;  /* 0x000000012121e824 */ /* 0x000fe400078e0a02 */
[----:B------:R-:W-:Y:S01]  /*8310*/  IMAD.MOV R127, RZ, RZ, -R127 ;  /* 0x000000ffff7f7224 */ /* 0x000fe200078e0a7f */
[C---:B------:R-:W-:Y:S02]  /*8320*/  ISETP.GT.U32.AND P5, PT, R2.reuse, R34, PT ;  /* 0x000000220200720c */ /* 0x040fe40003fa4070 */
[C---:B------:R-:W-:Y:S01]  /*8330*/  ISETP.GT.U32.AND P6, PT, R2.reuse, R33, PT ;  /* 0x000000210200720c */ /* 0x040fe20003fc4070 */
[C---:B------:R-:W-:Y:S01]  /*8340*/  IMAD R126, R2.reuse, R127, R126 ;  /* 0x0000007f027e7224 */ /* 0x040fe200078e027e */
[----:B------:R-:W-:Y:S01]  /*8350*/  IABS R127, R41 ;  /* 0x00000029007f7213 */ /* 0x000fe20000000000 */
[----:B------:R-:W-:-:S03]  /*8360*/  IMAD R35, R2, R29, R35 ;  /* 0x0000001d02237224 */ /* 0x000fc600078e0223 */
[----:B------:R-:W-:Y:S01]  /*8370*/  ISETP.GT.U32.AND P0, PT, R2, R126, PT ;  /* 0x0000007e0200720c */ /* 0x000fe20003f04070 */
[----:B------:R-:W-:-:S04]  /*8380*/  IMAD.MOV.U32 R29, RZ, RZ, R127 ;  /* 0x000000ffff1d7224 */ /* 0x000fc800078e007f */
[--C-:B------:R-:W-:Y:S02]  /*8390*/  @!P5 IMAD.IADD R34, R34, 0x1, -R2.reuse ;  /* 0x000000012222d824 */ /* 0x100fe400078e0a02 */
[----:B------:R-:W-:Y:S01]  /*83a0*/  @!P6 IMAD.IADD R33, R33, 0x1, -R2 ;  /* 0x000000012121e824 */ /* 0x000fe200078e0a02 */
[C---:B------:R-:W-:Y:S01]  /*83b0*/  ISETP.GT.U32.AND P6, PT, R2.reuse, R35, PT ;  /* 0x000000230200720c */ /* 0x040fe20003fc4070 */
[----:B------:R-:W-:Y:S01]  /*83c0*/  @!P3 IMAD.MOV R18, RZ, RZ, -R18 ;  /* 0x000000ffff12b224 */ /* 0x000fe200078e0a12 */
[----:B------:R-:W-:-:S03]  /*83d0*/  ISETP.GT.U32.AND P3, PT, R2, R34, PT ;  /* 0x000000220200720c */ /* 0x000fc60003f64070 */
[----:B------:R-:W-:Y:S01]  /*83e0*/  @!P0 IMAD.IADD R126, R126, 0x1, -R2 ;  /* 0x000000017e7e8824 */ /* 0x000fe200078e0a02 */
[----:B------:R-:W-:Y:S01]  /*83f0*/  ISETP.GE.AND P5, PT, R39, RZ, PT ;  /* 0x000000ff2700720c */ /* 0x000fe20003fa6270 */
[----:B------:R-:W-:Y:S01]  /*8400*/  IMAD.MOV.U32 R39, RZ, RZ, R30 ;  /* 0x000000ffff277224 */ /* 0x000fe200078e001e */
[----:B------:R0:W-:Y:S01]  /*8410*/  STL [R1+0x598], R18 ;  /* 0x0005981201007387 */ /* 0x0001e20000100800 */
[----:B------:R-:W-:-:S04]  /*8420*/  ISETP.GE.AND P0, PT, R40, RZ, PT ;  /* 0x000000ff2800720c */ /* 0x000fc80003f06270 */
[--C-:B------:R-:W-:Y:S01]  /*8430*/  @!P6 IMAD.IADD R35, R35, 0x1, -R2.reuse ;  /* 0x000000012323e824 */ /* 0x100fe200078e0a02 */
[----:B0-----:R-:W3:Y:S01]  /*8440*/  LDL.LU R18, [R1+0x2ca4] ;  /* 0x002ca40001127983 */ /* 0x001ee20000300800 */
[----:B------:R-:W-:-:S03]  /*8450*/  @!P3 IMAD.IADD R34, R34, 0x1, -R2 ;  /* 0x000000012222b824 */ /* 0x000fc600078e0a02 */
[----:B------:R-:W-:-:S13]  /*8460*/  ISETP.GT.U32.AND P6, PT, R2, R35, PT ;  /* 0x000000230200720c */ /* 0x000fda0003fc4070 */
[----:B------:R-:W-:Y:S02]  /*8470*/  @!P6 IMAD.IADD R35, R35, 0x1, -R2 ;  /* 0x000000012323e824 */ /* 0x000fe400078e0a02 */
[----:B----4-:R-:W-:Y:S02]  /*8480*/  IMAD.MOV.U32 R127, RZ, RZ, R32 ;  /* 0x000000ffff7f7224 */ /* 0x010fe400078e0020 */
[----:B------:R-:W-:-:S04]  /*8490*/  IMAD.HI.U32 R32, R3, R29, RZ ;  /* 0x0000001d03207227 */ /* 0x000fc800078e00ff */
[----:B------:R-:W-:-:S04]  /*84a0*/  IMAD.MOV R32, RZ, RZ, -R32 ;  /* 0x000000ffff207224 */ /* 0x000fc800078e0a20 */
[----:B------:R-:W-:Y:S02]  /*84b0*/  IMAD R29, R2, R32, R29 ;  /* 0x00000020021d7224 */ /* 0x000fe400078e021d */
[----:B------:R-:W-:-:S04]  /*84c0*/  IMAD.MOV.U32 R32, RZ, RZ, R4 ;  /* 0x000000ffff207224 */ /* 0x000fc800078e0004 */
[----:B------:R-:W-:Y:S01]  /*84d0*/  @!P2 IMAD.MOV R32, RZ, RZ, -R32 ;  /* 0x000000ffff20a224 */ /* 0x000fe200078e0a20 */
[----:B------:R-:W-:-:S04]  /*84e0*/  ISETP.GT.U32.AND P2, PT, R2, R126, PT ;  /* 0x0000007e0200720c */ /* 0x000fc80003f44070 */
[----:B------:R0:W-:Y:S01]  /*84f0*/  STL [R1+0x58c], R32 ;  /* 0x00058c2001007387 */ /* 0x0001e20000100800 */
[----:B------:R-:W-:Y:S01]  /*8500*/  ISETP.GT.U32.AND P3, PT, R2, R29, PT ;  /* 0x0000001d0200720c */ /* 0x000fe20003f64070 */
[----:B0-----:R-:W-:Y:S02]  /*8510*/  IMAD.MOV.U32 R32, RZ, RZ, R39 ;  /* 0x000000ffff207224 */ /* 0x001fe400078e0027 */
[----:B------:R-:W-:Y:S02]  /*8520*/  IMAD.MOV.U32 R39, RZ, RZ, R38 ;  /* 0x000000ffff277224 */ /* 0x000fe400078e0026 */
[----:B------:R-:W-:Y:S02]  /*8530*/  IMAD.MOV.U32 R38, RZ, RZ, R7 ;  /* 0x000000ffff267224 */ /* 0x000fe400078e0007 */
[----:B--2---:R-:W-:Y:S01]  /*8540*/  IMAD.MOV.U32 R40, RZ, RZ, R31 ;  /* 0x000000ffff287224 */ /* 0x004fe200078e001f */
[----:B------:R-:W-:Y:S01]  /*8550*/  IABS R31, R43 ;  /* 0x0000002b001f7213 */ /* 0x000fe20000000000 */
[----:B------:R-:W-:-:S02]  /*8560*/  IMAD.MOV.U32 R7, RZ, RZ, R19 ;  /* 0x000000ffff077224 */ /* 0x000fc400078e0013 */
[----:B------:R-:W-:Y:S02]  /*8570*/  IMAD.MOV.U32 R19, RZ, RZ, R33 ;  /* 0x000000ffff137224 */ /* 0x000fe400078e0021 */
[----:B------:R-:W-:Y:S02]  /*8580*/  IMAD.MOV.U32 R33, RZ, RZ, R15 ;  /* 0x000000ffff217224 */ /* 0x000fe400078e000f */
[----:B------:R-:W-:Y:S02]  /*8590*/  IMAD.MOV.U32 R15, RZ, RZ, R34 ;  /* 0x000000ffff0f7224 */ /* 0x000fe400078e0022 */
[----:B------:R-:W-:Y:S02]  /*85a0*/  IMAD.MOV.U32 R4, RZ, RZ, R31 ;  /* 0x000000ffff047224 */ /* 0x000fe400078e001f */
[----:B------:R-:W-:Y:S02]  /*85b0*/  @!P4 IMAD.MOV R19, RZ, RZ, -R19 ;  /* 0x000000ffff13c224 */ /* 0x000fe400078e0a13 */
[----:B------:R-:W-:-:S02]  /*85c0*/  @!P2 IMAD.IADD R126, R126, 0x1, -R2 ;  /* 0x000000017e7ea824 */ /* 0x000fc400078e0a02 */
[----:B------:R-:W-:Y:S02]  /*85d0*/  IMAD.MOV.U32 R34, RZ, RZ, R33 ;  /* 0x000000ffff227224 */ /* 0x000fe400078e0021 */
[----:B------:R-:W-:Y:S02]  /*85e0*/  @!P1 IMAD.MOV R15, RZ, RZ, -R15 ;  /* 0x000000ffff0f9224 */ /* 0x000fe400078e0a0f */
[----:B------:R-:W-:Y:S01]  /*85f0*/  IMAD.MOV.U32 R33, RZ, RZ, R32 ;  /* 0x000000ffff217224 */ /* 0x000fe200078e0020 */
[----:B------:R0:W-:Y:S01]  /*8600*/  STL [R1+0x588], R19 ;  /* 0x0005881301007387 */ /* 0x0001e20000100800 */
[----:B------:R-:W-:-:S04]  /*8610*/  IMAD.HI.U32 R32, R3, R4, RZ ;  /* 0x0000000403207227 */ /* 0x000fc800078e00ff */
[----:B------:R-:W-:Y:S02]  /*8620*/  @!P5 IMAD.MOV R126, RZ, RZ, -R126 ;  /* 0x000000ffff7ed224 */ /* 0x000fe400078e0a7e */
[----:B------:R-:W-:Y:S01]  /*8630*/  IMAD.MOV R32, RZ, RZ, -R32 ;  /* 0x000000ffff207224 */ /* 0x000fe200078e0a20 */
[----:B0-----:R-:W2:Y:S01]  /*8640*/  LDL.LU R19, [R1+0x2ca0] ;  /* 0x002ca00001137983 */ /* 0x001ea20000300800 */
[----:B------:R-:W-:-:S03]  /*8650*/  @!P3 IMAD.IADD R29, R29, 0x1, -R2 ;  /* 0x000000011d1db824 */ /* 0x000fc600078e0a02 */
[----:B------:R0:W-:Y:S01]  /*8660*/  STL [R1+0x584], R15 ;  /* 0x0005840f01007387 */ /* 0x0001e20000100800 */
[C---:B------:R-:W-:Y:S01]  /*8670*/  IMAD R4, R2.reuse, R32, R4 ;  /* 0x0000002002047224 */ /* 0x040fe200078e0204 */
[----:B------:R-:W-:Y:S02]  /*8680*/  ISETP.GT.U32.AND P5, PT, R2, R29, PT ;  /* 0x0000001d0200720c */ /* 0x000fe40003fa4070 */
[----:B0-----:R-:W4:Y:S04]  /*8690*/  LDL.LU R15, [R1+0x2c9c] ;  /* 0x002c9c00010f7983 */ /* 0x001f280000300800 */
[----:B------:R3:W-:Y:S02]  /*86a0*/  STL [R1+0x57c], R126 ;  /* 0x00057c7e01007387 */ /* 0x0007e40000100800 */
[----:B---3--:R-:W-:-:S02]  /*86b0*/  IMAD.MOV.U32 R126, RZ, RZ, R37 ;  /* 0x000000ffff7e7224 */ /* 0x008fc400078e0025 */
[----:B------:R-:W-:Y:S02]  /*86c0*/  IMAD.MOV.U32 R37, RZ, RZ, R16 ;  /* 0x000000ffff257224 */ /* 0x000fe400078e0010 */
[----:B------:R-:W-:-:S04]  /*86d0*/  IMAD.MOV.U32 R16, RZ, RZ, R35 ;  /* 0x000000ffff107224 */ /* 0x000fc800078e0023 */
[----:B------:R-:W-:Y:S01]  /*86e0*/  @!P0 IMAD.MOV R16, RZ, RZ, -R16 ;  /* 0x000000ffff108224 */ /* 0x000fe200078e0a10 */
[----:B------:R-:W-:Y:S01]  /*86f0*/  ISETP.GT.U32.AND P0, PT, R2, R4, PT ;  /* 0x000000040200720c */ /* 0x000fe20003f04070 */
[--C-:B------:R-:W-:Y:S01]  /*8700*/  @!P5 IMAD.IADD R29, R29, 0x1, -R2.reuse ;  /* 0x000000011d1dd824 */ /* 0x100fe200078e0a02 */
[----:B------:R-:W-:Y:S02]  /*8710*/  IABS R32, R45 ;  /* 0x0000002d00207213 */ /* 0x000fe40000000000 */
[----:B------:R0:W-:Y:S09]  /*8720*/  STL [R1+0x578], R16 ;  /* 0x0005781001007387 */ /* 0x0001f20000100800 */
[----:B------:R-:W-:Y:S01]  /*8730*/  @!P0 IMAD.IADD R4, R4, 0x1, -R2 ;  /* 0x0000000104048824 */ /* 0x000fe200078e0a02 */
[----:B------:R-:W-:Y:S01]  /*8740*/  ISETP.GE.AND P0, PT, R45, RZ, PT ;  /* 0x000000ff2d00720c */ /* 0x000fe20003f06270 */
[----:B------:R-:W-:Y:S01]  /*8750*/  IMAD.MOV.U32 R45, RZ, RZ, R12 ;  /* 0x000000ffff2d7224 */ /* 0x000fe200078e000c */
[----:B0-----:R-:W3:Y:S01]  /*8760*/  LDL.LU R16, [R1+0x2c98] ;  /* 0x002c980001107983 */ /* 0x001ee20000300800 */
[----:B------:R-:W-:-:S03]  /*8770*/  IMAD.MOV.U32 R12, RZ, RZ, R29 ;  /* 0x000000ffff0c7224 */ /* 0x000fc600078e001d */
[----:B------:R-:W2:Y:S01]  /*8780*/  LDL.LU R29, [R1+0xf4] ;  /* 0x0000f400011d7983 */ /* 0x000ea20000300800 */
[----:B------:R-:W-:-:S05]  /*8790*/  IABS R30, R42 ;  /* 0x0000002a001e7213 */ /* 0x000fca0000000000 */
[----:B------:R-:W-:-:S04]  /*87a0*/  IMAD.HI.U32 R31, R3, R30, RZ ;  /* 0x0000001e031f7227 */ /* 0x000fc800078e00ff */
[----:B------:R-:W-:-:S04]  /*87b0*/  IMAD.MOV R31, RZ, RZ, -R31 ;  /* 0x000000ffff1f7224 */ /* 0x000fc800078e0a1f */
[----:B------:R-:W-:-:S05]  /*87c0*/  IMAD R30, R2, R31, R30 ;  /* 0x0000001f021e7224 */ /* 0x000fca00078e021e */
[----:B------:R-:W-:Y:S02]  /*87d0*/  ISETP.GT.U32.AND P6, PT, R2, R30, PT ;  /* 0x0000001e0200720c */ /* 0x000fe40003fc4070 */
[----:B------:R-:W-:Y:S02]  /*87e0*/  ISETP.GE.AND P3, PT, R44, RZ, PT ;  /* 0x000000ff2c00720c */ /* 0x000fe40003f66270 */
[----:B------:R-:W-:Y:S02]  /*87f0*/  IABS R44, R44 ;  /* 0x0000002c002c7213 */ /* 0x000fe40000000000 */
[----:B------:R-:W-:Y:S01]  /*8800*/  ISETP.GE.AND P4, PT, R41, RZ, PT ;  /* 0x000000ff2900720c */ /* 0x000fe20003f86270 */
[----:B------:R-:W-:Y:S02]  /*8810*/  IMAD.MOV.U32 R41, RZ, RZ, R36 ;  /* 0x000000ffff297224 */ /* 0x000fe400078e0024 */
[----:B------:R-:W-:-:S04]  /*8820*/  IMAD.HI.U32 R36, R3, R44, RZ ;  /* 0x0000002c03247227 */ /* 0x000fc800078e00ff */
[----:B------:R-:W-:Y:S01]  /*8830*/  @!P6 IMAD.IADD R30, R30, 0x1, -R2 ;  /* 0x000000011e1ee824 */ /* 0x000fe200078e0a02 */
[----:B------:R-:W-:Y:S01]  /*8840*/  ISETP.GE.AND P1, PT, R42, RZ, PT ;  /* 0x000000ff2a00720c */ /* 0x000fe20003f26270 */
[----:B------:R-:W-:Y:S02]  /*8850*/  IMAD.MOV.U32 R42, RZ, RZ, R33 ;  /* 0x000000ffff2a7224 */ /* 0x000fe400078e0021 */
[----:B------:R-:W-:Y:S01]  /*8860*/  IMAD.HI.U32 R33, R3, R32, RZ ;  /* 0x0000002003217227 */ /* 0x000fe200078e00ff */
[----:B------:R-:W-:-:S03]  /*8870*/  ISETP.GT.U32.AND P6, PT, R2, R30, PT ;  /* 0x0000001e0200720c */ /* 0x000fc60003fc4070 */
[----:B------:R-:W-:Y:S02]  /*8880*/  IMAD.MOV R36, RZ, RZ, -R36 ;  /* 0x000000ffff247224 */ /* 0x000fe400078e0a24 */
[----:B------:R-:W-:Y:S02]  /*8890*/  IMAD.MOV R35, RZ, RZ, -R33 ;  /* 0x000000ffff237224 */ /* 0x000fe400078e0a21 */
[C---:B------:R-:W-:Y:S02]  /*88a0*/  IMAD R36, R2.reuse, R36, R44 ;  /* 0x0000002402247224 */ /* 0x040fe400078e022c */
[----:B------:R-:W-:-:S03]  /*88b0*/  IMAD R35, R2, R35, R32 ;  /* 0x0000002302237224 */ /* 0x000fc600078e0220 */
[----:B------:R-:W-:Y:S01]  /*88c0*/  ISETP.GT.U32.AND P5, PT, R2, R36, PT ;  /* 0x000000240200720c */ /* 0x000fe20003fa4070 */
[----:B------:R-:W-:Y:S01]  /*88d0*/  @!P6 IMAD.IADD R30, R30, 0x1, -R2 ;  /* 0x000000011e1ee824 */ /* 0x000fe200078e0a02 */
[----:B------:R-:W-:Y:S01]  /*88e0*/  ISETP.GE.AND P2, PT, R43, RZ, PT ;  /* 0x000000ff2b00720c */ /* 0x000fe20003f46270 */
[----:B------:R-:W-:Y:S01]  /*88f0*/  IMAD.MOV.U32 R43, RZ, RZ, R34 ;  /* 0x000000ffff2b7224 */ /* 0x000fe200078e0022 */
[----:B------:R-:W-:Y:S02]  /*8900*/  ISETP.GT.U32.AND P6, PT, R2, R35, PT ;  /* 0x000000230200720c */ /* 0x000fe40003fc4070 */
[----:B------:R-:W-:Y:S02]  /*8910*/  IABS R34, R47 ;  /* 0x0000002f00227213 */ /* 0x000fe40000000000 */
[----:B------:R-:W-:Y:S01]  /*8920*/  IABS R31, R46 ;  /* 0x0000002e001f7213 */ /* 0x000fe20000000000 */
[----:B------:R-:W-:Y:S02]  /*8930*/  IMAD.MOV.U32 R44, RZ, RZ, R37 ;  /* 0x000000ffff2c7224 */ /* 0x000fe400078e0025 */
[----:B------:R-:W-:Y:S01]  /*8940*/  IMAD.HI.U32 R37, R3, R34, RZ ;  /* 0x0000002203257227 */ /* 0x000fe200078e00ff */
[----:B------:R-:W-:-:S03]  /*8950*/  IABS R33, R48 ;  /* 0x0000003000217213 */ /* 0x000fc60000000000 */
[----:B------:R-:W-:-:S04]  /*8960*/  IMAD.HI.U32 R32, R3, R31, RZ ;  /* 0x0000001f03207227 */ /* 0x000fc800078e00ff */
[----:B------:R-:W-:Y:S01]  /*8970*/  @!P5 IMAD.IADD R36, R36, 0x1, -R2 ;  /* 0x000000012424d824 */ /* 0x000fe200078e0a02 */
[C---:B------:R-:W-:Y:S01]  /*8980*/  ISETP.GT.U32.AND P5, PT, R2.reuse, R4, PT ;  /* 0x000000040200720c */ /* 0x040fe20003fa4070 */
[----:B------:R-:W-:Y:S02]  /*8990*/  IMAD.MOV R37, RZ, RZ, -R37 ;  /* 0x000000ffff257224 */ /* 0x000fe400078e0a25 */
[----:B------:R-:W-:Y:S02]  /*89a0*/  IMAD.MOV R32, RZ, RZ, -R32 ;  /* 0x000000ffff207224 */ /* 0x000fe400078e0a20 */
[----:B------:R-:W-:Y:S01]  /*89b0*/  @!P6 IMAD.IADD R35, R35, 0x1, -R2 ;  /* 0x000000012323e824 */ /* 0x000fe200078e0a02 */
[C---:B------:R-:W-:Y:S01]  /*89c0*/  ISETP.GT.U32.AND P6, PT, R2.reuse, R36, PT ;  /* 0x000000240200720c */ /* 0x040fe20003fc4070 */
[C---:B------:R-:W-:Y:S02]  /*89d0*/  IMAD R34, R2.reuse, R37, R34 ;  /* 0x0000002502227224 */ /* 0x040fe400078e0222 */
[----:B------:R-:W-:-:S02]  /*89e0*/  IMAD R31, R2, R32, R31 ;  /* 0x00000020021f7224 */ /* 0x000fc400078e021f */
[----:B------:R-:W-:-:S04]  /*89f0*/  IMAD.HI.U32 R37, R3, R33, RZ ;  /* 0x0000002103257227 */ /* 0x000fc800078e00ff */
[----:B------:R-:W-:Y:S02]  /*8a00*/  IMAD.MOV R37, RZ, RZ, -R37 ;  /* 0x000000ffff257224 */ /* 0x000fe400078e0a25 */
[----:B------:R-:W-:Y:S01]  /*8a10*/  @!P1 IMAD.MOV R30, RZ, RZ, -R30 ;  /* 0x000000ffff1e9224 */ /* 0x000fe200078e0a1e */
[C---:B------:R-:W-:Y:S01]  /*8a20*/  ISETP.GT.U32.AND P1, PT, R2.reuse, R31, PT ;  /* 0x0000001f0200720c */ /* 0x040fe20003f24070 */
[----:B------:R-:W-:Y:S02]  /*8a30*/  IMAD R33, R2, R37, R33 ;  /* 0x0000002502217224 */ /* 0x000fe400078e0221 */
[----:B------:R-:W-:Y:S01]  /*8a40*/  @!P5 IMAD.IADD R4, R4, 0x1, -R2 ;  /* 0x000000010404d824 */ /* 0x000fe200078e0a02 */
[C---:B------:R-:W-:Y:S01]  /*8a50*/  ISETP.GT.U32.AND P5, PT, R2.reuse, R34, PT ;  /* 0x000000220200720c */ /* 0x040fe20003fa4070 */
[----:B------:R-:W-:Y:S01]  /*8a60*/  @!P4 IMAD.MOV R12, RZ, RZ, -R12 ;  /* 0x000000ffff0cc224 */ /* 0x000fe200078e0a0c */
[----:B------:R-:W-:Y:S01]  /*8a70*/  ISETP.GT.U32.AND P4, PT, R2, R35, PT ;  /* 0x000000230200720c */ /* 0x000fe20003f84070 */
[----:B------:R-:W-:Y:S01]  /*8a80*/  @!P6 IMAD.IADD R36, R36, 0x1, -R2 ;  /* 0x000000012424e824 */ /* 0x000fe200078e0a02 */
[----:B------:R-:W-:-:S02]  /*8a90*/  ISETP.GT.U32.AND P6, PT, R2, R33, PT ;  /* 0x000000210200720c */ /* 0x000fc40003fc4070 */
[----:B------:R-:W-:Y:S01]  /*8aa0*/  IABS R32, R49 ;  /* 0x0000003100207213 */ /* 0x000fe20000000000 */
[----:B------:R0:W-:Y:S02]  /*8ab0*/  STL [R1+0x570], R12 ;  /* 0x0005700c01007387 */ /* 0x0001e40000100800 */
[----:B------:R-:W-:Y:S01]  /*8ac0*/  @!P1 IMAD.IADD R31, R31, 0x1, -R2 ;  /* 0x000000011f1f9824 */ /* 0x000fe200078e0a02 */
[----:B------:R-:W-:Y:S01]  /*8ad0*/  ISETP.GE.AND P1, PT, R47, RZ, PT ;  /* 0x000000ff2f00720c */ /* 0x000fe20003f26270 */
[----:B------:R-:W-:Y:S02]  /*8ae0*/  IMAD.MOV.U32 R47, RZ, RZ, R13 ;  /* 0x000000ffff2f7224 */ /* 0x000fe400078e000d */
[----:B------:R-:W-:Y:S02]  /*8af0*/  IMAD.MOV.U32 R13, RZ, RZ, R4 ;  /* 0x000000ffff0d7224 */ /* 0x000fe400078e0004 */
[--C-:B------:R-:W-:Y:S01]  /*8b00*/  @!P5 IMAD.IADD R34, R34, 0x1, -R2.reuse ;  /* 0x000000012222d824 */ /* 0x100fe200078e0a02 */
[----:B0-----:R-:W3:Y:S01]  /*8b10*/  LDL.LU R12, [R1+0x2c94] ;  /* 0x002c9400010c7983 */ /* 0x001ee20000300800 */
[----:B------:R-:W-:-:S03]  /*8b20*/  @!P4 IMAD.IADD R35, R35, 0x1, -R2 ;  /* 0x000000012323c824 */ /* 0x000fc600078e0a02 */
[----:B------:R0:W-:Y:S01]  /*8b30*/  STL [R1+0x56c], R30 ;  /* 0x00056c1e01007387 */ /* 0x0001e20000100800 */
[----:B------:R-:W-:Y:S01]  /*8b40*/  @!P2 IMAD.MOV R13, RZ, RZ, -R13 ;  /* 0x000000ffff0da224 */ /* 0x000fe200078e0a0d */
[----:B------:R-:W-:Y:S01]  /*8b50*/  ISETP.GE.AND P4, PT, R46, RZ, PT ;  /* 0x000000ff2e00720c */ /* 0x000fe20003f86270 */
[----:B------:R-:W-:Y:S02]  /*8b60*/  IMAD.MOV.U32 R4, RZ, RZ, R14 ;  /* 0x000000ffff047224 */ /* 0x000fe400078e000e */
[----:B------:R-:W-:Y:S01]  /*8b70*/  @!P6 IMAD.IADD R33, R33, 0x1, -R2 ;  /* 0x000000012121e824 */ /* 0x000fe200078e0a02 */
[----:B------:R-:W-:Y:S01]  /*8b80*/  ISETP.GT.U32.AND P6, PT, R2, R34, PT ;  /* 0x000000220200720c */ /* 0x000fe20003fc4070 */
[----:B0-----:R-:W-:Y:S01]  /*8b90*/  IMAD.HI.U32 R30, R3, R32, RZ ;  /* 0x00000020031e7227 */ /* 0x001fe200078e00ff */
[----:B------:R0:W-:Y:S03]  /*8ba0*/  STL [R1+0x564], R13 ;  /* 0x0005640d01007387 */ /* 0x0001e60000100800 */
[----:B------:R-:W-:-:S02]  /*8bb0*/  IMAD.MOV R30, RZ, RZ, -R30 ;  /* 0x000000ffff1e7224 */ /* 0x000fc400078e0a1e */
[----:B------:R-:W-:Y:S02]  /*8bc0*/  IMAD.MOV.U32 R14, RZ, RZ, R36 ;  /* 0x000000ffff0e7224 */ /* 0x000fe400078e0024 */
[----:B------:R-:W-:Y:S02]  /*8bd0*/  IMAD.MOV.U32 R36, RZ, RZ, R47 ;  /* 0x000000ffff247224 */ /* 0x000fe400078e002f */
[----:B------:R-:W-:Y:S01]  /*8be0*/  IMAD.MOV.U32 R47, RZ, RZ, R38 ;  /* 0x000000ffff2f7224 */ /* 0x000fe200078e0026 */
[----:B0-----:R-:W3:Y:S01]  /*8bf0*/  LDL.LU R13, [R1+0x2c90] ;  /* 0x002c9000010d7983 */ /* 0x001ee20000300800 */
[----:B------:R-:W-:Y:S02]  /*8c00*/  IMAD.MOV.U32 R38, RZ, RZ, R8 ;  /* 0x000000ffff267224 */ /* 0x000fe400078e0008 */
[----:B------:R-:W-:Y:S02]  /*8c10*/  IMAD R32, R2, R30, R32 ;  /* 0x0000001e02207224 */ /* 0x000fe400078e0220 */
[----:B------:R-:W-:-:S02]  /*8c20*/  IMAD.MOV.U32 R8, RZ, RZ, R35 ;  /* 0x000000ffff087224 */ /* 0x000fc400078e0023 */
[----:B------:R-:W4:Y:S01]  /*8c30*/  LDL.LU R35, [R1+0x234] ;  /* 0x0002340001237983 */ /* 0x000f220000300800 */
[C---:B------:R-:W-:Y:S01]  /*8c40*/  ISETP.GT.U32.AND P5, PT, R2.reuse, R31, PT ;  /* 0x0000001f0200720c */ /* 0x040fe20003fa4070 */
[----:B------:R-:W-:Y:S01]  /*8c50*/  @!P0 IMAD.MOV R8, RZ, RZ, -R8 ;  /* 0x000000ffff088224 */ /* 0x000fe200078e0a08 */
[----:B------:R-:W-:Y:S01]  /*8c60*/  ISETP.GT.U32.AND P0, PT, R2, R32, PT ;  /* 0x000000200200720c */ /* 0x000fe20003f04070 */
[----:B------:R-:W-:Y:S01]  /*8c70*/  @!P6 IMAD.IADD R34, R34, 0x1, -R2 ;  /* 0x000000012222e824 */ /* 0x000fe200078e0a02 */
[----:B------:R-:W-:-:S09]  /*8c80*/  IABS R30, R51 ;  /* 0x00000033001e7213 */ /* 0x000fd20000000000 */
[--C-:B------:R-:W-:Y:S02]  /*8c90*/  @!P5 IMAD.IADD R31, R31, 0x1, -R2.reuse ;  /* 0x000000011f1fd824 */ /* 0x100fe400078e0a02 */
[----:B------:R-:W-:Y:S01]  /*8ca0*/  @!P0 IMAD.IADD R32, R32, 0x1, -R2 ;  /* 0x0000000120208824 */ /* 0x000fe200078e0a02 */
[----:B------:R-:W-:Y:S01]  /*8cb0*/  ISETP.GE.AND P0, PT, R51, RZ, PT ;  /* 0x000000ff3300720c */ /* 0x000fe20003f06270 */
[----:B------:R-:W-:Y:S02]  /*8cc0*/  IMAD.MOV.U32 R51, RZ, RZ, R9 ;  /* 0x000000ffff337224 */ /* 0x000fe400078e0009 */
[----:B------:R-:W-:Y:S01]  /*8cd0*/  IMAD.MOV.U32 R9, RZ, RZ, R31 ;  /* 0x000000ffff097224 */ /* 0x000fe200078e001f */
[C---:B------:R-:W-:Y:S01]  /*8ce0*/  ISETP.GT.U32.AND P2, PT, R2.reuse, R33, PT ;  /* 0x000000210200720c */ /* 0x040fe20003f44070 */
[----:B------:R-:W-:Y:S02]  /*8cf0*/  @!P1 IMAD.MOV R34, RZ, RZ, -R34 ;  /* 0x000000ffff229224 */ /* 0x000fe400078e0a22 */
[----:B------:R-:W-:Y:S01]  /*8d00*/  @!P4 IMAD.MOV R9, RZ, RZ, -R9 ;  /* 0x000000ffff09c224 */ /* 0x000fe200078e0a09 */
[----:B------:R-:W-:Y:S01]  /*8d10*/  ISETP.GT.U32.AND P4, PT, R2, R32, PT ;  /* 0x000000200200720c */ /* 0x000fe20003f84070 */
[----:B------:R-:W-:Y:S01]  /*8d20*/  @!P3 IMAD.MOV R14, RZ, RZ, -R14 ;  /* 0x000000ffff0eb224 */ /* 0x000fe200078e0a0e */
[----:B------:R-:W-:-:S02]  /*8d30*/  ISETP.GE.AND P3, PT, R48, RZ, PT ;  /* 0x000000ff3000720c */ /* 0x000fc40003f66270 */
[----:B------:R-:W-:Y:S02]  /*8d40*/  ISETP.GE.AND P5, PT, R49, RZ, PT ;  /* 0x000000ff3100720c */ /* 0x000fe40003fa6270 */
[----:B------:R0:W-:Y:S03]  /*8d50*/  STL [R1+0x560], R14 ;  /* 0x0005600e01007387 */ /* 0x0001e60000100800 */
[----:B------:R-:W-:Y:S01]  /*8d60*/  @!P2 IMAD.IADD R33, R33, 0x1, -R2 ;  /* 0x000000012121a824 */ /* 0x000fe200078e0a02 */
[----:B------:R-:W-:-:S03]  /*8d70*/  ISETP.GE.AND P2, PT, R50, RZ, PT ;  /* 0x000000ff3200720c */ /* 0x000fc60003f46270 */
[----:B------:R-:W-:Y:S01]  /*8d80*/  @!P4 IMAD.IADD R32, R32, 0x1, -R2 ;  /* 0x000000012020c824 */ /* 0x000fe200078e0a02 */
[----:B0-----:R-:W3:Y:S04]  /*8d90*/  LDL.LU R14, [R1+0x2c8c] ;  /* 0x002c8c00010e7983 */ /* 0x001ee80000300800 */
[----:B------:R0:W-:Y:S04]  /*8da0*/  STL [R1+0x55c], R8 ;  /* 0x00055c0801007387 */ /* 0x0001e80000100800 */
[----:B0-----:R-:W3:Y:S04]  /*8db0*/  LDL.LU R8, [R1+0x2c88] ;  /* 0x002c880001087983 */ /* 0x001ee80000300800 */
[----:B------:R0:W-:Y:S04]  /*8dc0*/  STL [R1+0x550], R9 ;  /* 0x0005500901007387 */ /* 0x0001e80000100800 */
[----:B0-----:R-:W3:Y:S04]  /*8dd0*/  LDL.LU R9, [R1+0x2c84] ;  /* 0x002c840001097983 */ /* 0x001ee80000300800 */
[----:B------:R0:W-:Y:S02]  /*8de0*/  STL [R1+0x54c], R34 ;  /* 0x00054c2201007387 */ /* 0x0001e40000100800 */
[----:B0-----:R-:W-:-:S04]  /*8df0*/  IMAD.MOV.U32 R34, RZ, RZ, R33 ;  /* 0x000000ffff227224 */ /* 0x001fc800078e0021 */
[----:B------:R-:W-:-:S05]  /*8e00*/  @!P3 IMAD.MOV R34, RZ, RZ, -R34 ;  /* 0x000000ffff22b224 */ /* 0x000fca00078e0a22 */
[----:B------:R-:W-:Y:S01]  /*8e10*/  STL [R1+0x544], R34 ;  /* 0x0005442201007387 */ /* 0x000fe20000100800 */
[----:B--2---:R-:W-:Y:S01]  /*8e20*/  IMAD.MOV.U32 R37, RZ, RZ, R29 ;  /* 0x000000ffff257224 */ /* 0x004fe200078e001d */
[----:B------:R-:W-:-:S03]  /*8e30*/  IABS R29, R50 ;  /* 0x00000032001d7213 */ /* 0x000fc60000000000 */
[----:B------:R-:W-:Y:S02]  /*8e40*/  IMAD.MOV.U32 R46, RZ, RZ, R37 ;  /* 0x000000ffff2e7224 */ /* 0x000fe400078e0025 */
[----:B------:R-:W-:-:S04]  /*8e50*/  IMAD.HI.U32 R37, R3, R29, RZ ;  /* 0x0000001d03257227 */ /* 0x000fc800078e00ff */
[----:B------:R-:W-:-:S04]  /*8e60*/  IMAD.MOV R37, RZ, RZ, -R37 ;  /* 0x000000ffff257224 */ /* 0x000fc800078e0a25 */
[----:B------:R-:W-:-:S05]  /*8e70*/  IMAD R29, R2, R37, R29 ;  /* 0x00000025021d7224 */ /* 0x000fca00078e021d */
[----:B------:R-:W-:-:S13]  /*8e80*/  ISETP.GT.U32.AND P6, PT, R2, R29, PT ;  /* 0x0000001d0200720c */ /* 0x000fda0003fc4070 */
[----:B------:R-:W-:-:S05]  /*8e90*/  @!P6 IMAD.IADD R29, R29, 0x1, -R2 ;  /* 0x000000011d1de824 */ /* 0x000fca00078e0a02 */
[----:B------:R-:W-:Y:S01]  /*8ea0*/  ISETP.GT.U32.AND P1, PT, R2, R29, PT ;  /* 0x0000001d0200720c */ /* 0x000fe20003f24070 */
[----:B------:R-:W-:Y:S01]  /*8eb0*/  IMAD.MOV.U32 R50, RZ, RZ, R36 ;  /* 0x000000ffff327224 */ /* 0x000fe200078e0024 */
[----:B------:R-:W-:-:S11]  /*8ec0*/  IABS R36, R53 ;  /* 0x0000003500247213 */ /* 0x000fd60000000000 */
[----:B------:R-:W-:Y:S01]  /*8ed0*/  @!P1 IMAD.IADD R29, R29, 0x1, -R2 ;  /* 0x000000011d1d9824 */ /* 0x000fe200078e0a02 */
[----:B------:R-:W-:Y:S01]  /*8ee0*/  ISETP.GE.AND P1, PT, R53, RZ, PT ;  /* 0x000000ff3500720c */ /* 0x000fe20003f26270 */
[----:B------:R-:W-:-:S04]  /*8ef0*/  IMAD.MOV.U32 R53, RZ, RZ, R32 ;  /* 0x000000ffff357224 */ /* 0x000fc800078e0020 */
[----:B------:R-:W-:-:S05]  /*8f00*/  @!P5 IMAD.MOV R53, RZ, RZ, -R53 ;  /* 0x000000ffff35d224 */ /* 0x000fca00078e0a35 */
[----:B------:R0:W-:Y:S02]  /*8f10*/  STL [R1+0x538], R53 ;  /* 0x0005383501007387 */ /* 0x0001e40000100800 */
[----:B0-----:R-:W-:Y:S02]  /*8f20*/  IMAD.MOV.U32 R53, RZ, RZ, R50 ;  /* 0x000000ffff357224 */ /* 0x001fe400078e0032 */
[----:B------:R-:W-:Y:S02]  /*8f30*/  IMAD.MOV.U32 R50, RZ, RZ, R45 ;  /* 0x000000ffff327224 */ /* 0x000fe400078e002d */
[----:B------:R-:W-:Y:S02]  /*8f40*/  IMAD.MOV.U32 R45, RZ, RZ, R43 ;  /* 0x000000ffff2d7224 */ /* 0x000fe400078e002b */
[----:B------:R-:W-:Y:S02]  /*8f50*/  IMAD.MOV.U32 R43, RZ, RZ, R10 ;  /* 0x000000ffff2b7224 */ /* 0x000fe400078e000a */
[----:B------:R-:W-:-:S02]  /*8f60*/  IMAD.MOV.U32 R10, RZ, RZ, R29 ;  /* 0x000000ffff0a7224 */ /* 0x000fc400078e001d */
[----:B------:R-:W2:Y:S01]  /*8f70*/  LDL.LU R29, [R1+0x8c] ;  /* 0x00008c00011d7983 */ /* 0x000ea20000300800 */
[----:B------:R-:W-:Y:S02]  /*8f80*/  IMAD.MOV.U32 R49, RZ, RZ, R4 ;  /* 0x000000ffff317224 */ /* 0x000fe400078e0004 */
[----:B------:R-:W-:-:S04]  /*8f90*/  IMAD.HI.U32 R4, R3, R30, RZ ;  /* 0x0000001e03047227 */ /* 0x000fc800078e00ff */
[----:B------:R-:W-:-:S04]  /*8fa0*/  IMAD.MOV R4, RZ, RZ, -R4 ;  /* 0x000000ffff047224 */ /* 0x000fc800078e0a04 */
[----:B------:R-:W-:Y:S02]  /*8fb0*/  IMAD R37, R2, R4, R30 ;  /* 0x0000000402257224 */ /* 0x000fe400078e021e */
[----:B------:R-:W-:-:S03]  /*8fc0*/  IMAD.HI.U32 R31, R3, R36, RZ ;  /* 0x00000024031f7227 */ /* 0x000fc600078e00ff */
[----:B------:R-:W-:Y:S01]  /*8fd0*/  ISETP.GT.U32.AND P6, PT, R2, R37, PT ;  /* 0x000000250200720c */ /* 0x000fe20003fc4070 */
[----:B------:R-:W-:Y:S01]  /*8fe0*/  IMAD.MOV R31, RZ, RZ, -R31 ;  /* 0x000000ffff1f7224 */ /* 0x000fe200078e0a1f */
[----:B------:R-:W-:-:S03]  /*8ff0*/  IABS R30, R54 ;  /* 0x00000036001e7213 */ /* 0x000fc60000000000 */
[----:B------:R-:W-:Y:S02]  /*9000*/  IMAD R31, R2, R31, R36 ;  /* 0x0000001f021f7224 */ /* 0x000fe400078e0224 */
[----:B------:R-:W-:-:S06]  /*9010*/  IMAD.HI.U32 R33, R3, R30, RZ ;  /* 0x0000001e03217227 */ /* 0x000fcc00078e00ff */
[----:B------:R-:W-:Y:S01]  /*9020*/  @!P6 IMAD.IADD R37, R37, 0x1, -R2 ;  /* 0x000000012525e824 */ /* 0x000fe200078e0a02 */
[----:B------:R-:W-:Y:S01]  /*9030*/  ISETP.GT.U32.AND P6, PT, R2, R31, PT ;  /* 0x0000001f0200720c */ /* 0x000fe20003fc4070 */
[----:B------:R-:W-:Y:S02]  /*9040*/  IMAD.MOV R33, RZ, RZ, -R33 ;  /* 0x000000ffff217224 */ /* 0x000fe400078e0a21 */
[----:B----4-:R-:W-:Y:S01]  /*9050*/  IMAD.MOV.U32 R48, RZ, RZ, R35 ;  /* 0x000000ffff307224 */ /* 0x010fe200078e0023 */
[----:B------:R-:W-:-:S05]  /*9060*/  IABS R35, R52 ;  /* 0x0000003400237213 */ /* 0x000fca0000000000 */
[----:B------:R-:W-:-:S04]  /*9070*/  IMAD.HI.U32 R4, R3, R35, RZ ;  /* 0x0000002303047227 */ /* 0x000fc800078e00ff */
[----:B------:R-:W-:-:S04]  /*9080*/  IMAD.MOV R4, RZ, RZ, -R4 ;  /* 0x000000ffff047224 */ /* 0x000fc800078e0a04 */
[----:B------:R-:W-:-:S05]  /*9090*/  IMAD R4, R2, R4, R35 ;  /* 0x0000000402047224 */ /* 0x000fca00078e0223 */
[C---:B------:R-:W-:Y:S01]  /*90a0*/  ISETP.GT.U32.AND P4, PT, R2.reuse, R4, PT ;  /* 0x000000040200720c */ /* 0x040fe20003f84070 */
[----:B------:R-:W-:Y:S01]  /*90b0*/  IMAD R36, R2, R33, R30 ;  /* 0x0000002102247224 */ /* 0x000fe200078e021e */
[----:B------:R-:W-:Y:S01]  /*90c0*/  IABS R33, R55 ;  /* 0x0000003700217213 */ /* 0x000fe20000000000 */
[----:B------:R-:W-:-:S04]  /*90d0*/  @!P6 IMAD.IADD R31, R31, 0x1, -R2 ;  /* 0x000000011f1fe824 */ /* 0x000fc800078e0a02 */
[----:B------:R-:W-:-:S06]  /*90e0*/  IMAD.HI.U32 R32, R3, R33, RZ ;  /* 0x0000002103207227 */ /* 0x000fcc00078e00ff */
[----:B------:R-:W-:Y:S01]  /*90f0*/  @!P4 IMAD.IADD R4, R4, 0x1, -R2 ;  /* 0x000000010404c824 */ /* 0x000fe200078e0a02 */
[----:B------:R-:W-:-:S04]  /*9100*/  ISETP.GT.U32.AND P4, PT, R2, R37, PT ;  /* 0x000000250200720c */ /* 0x000fc80003f84070 */
[----:B------:R-:W-:Y:S01]  /*9110*/  ISETP.GT.U32.AND P6, PT, R2, R4, PT ;  /* 0x000000040200720c */ /* 0x000fe20003fc4070 */
[----:B------:R-:W-:Y:S01]  /*9120*/  IMAD.MOV R32, RZ, RZ, -R32 ;  /* 0x000000ffff207224 */ /* 0x000fe200078e0a20 */
[----:B------:R-:W-:Y:S02]  /*9130*/  IABS R30, R56 ;  /* 0x00000038001e7213 */ /* 0x000fe40000000000 */
[----:B------:R-:W-:Y:S01]  /*9140*/  ISETP.GE.AND P3, PT, R52, RZ, PT ;  /* 0x000000ff3400720c */ /* 0x000fe20003f66270 */
[----:B------:R-:W-:Y:S02]  /*9150*/  IMAD.MOV.U32 R52, RZ, RZ, R51 ;  /* 0x000000ffff347224 */ /* 0x000fe400078e0033 */
[----:B------:R-:W-:Y:S02]  /*9160*/  IMAD.MOV.U32 R51, RZ, RZ, R48 ;  /* 0x000000ffff337224 */ /* 0x000fe400078e0030 */
[----:B------:R-:W-:Y:S02]  /*9170*/  IMAD R32, R2, R32, R33 ;  /* 0x0000002002207224 */ /* 0x000fe400078e0221 */
[----:B------:R-:W-:-:S02]  /*9180*/  IMAD.MOV.U32 R48, RZ, RZ, R38 ;  /* 0x000000ffff307224 */ /* 0x000fc400078e0026 */
[----:B------:R-:W-:Y:S01]  /*9190*/  IMAD.HI.U32 R38, R3, R30, RZ ;  /* 0x0000001e03267227 */ /* 0x000fe200078e00ff */
[----:B------:R-:W-:-:S03]  /*91a0*/  IABS R35, R57 ;  /* 0x0000003900237213 */ /* 0x000fc60000000000 */
[--C-:B------:R-:W-:Y:S01]  /*91b0*/  @!P6 IMAD.IADD R4, R4, 0x1, -R2.reuse ;  /* 0x000000010404e824 */ /* 0x100fe200078e0a02 */
[----:B------:R-:W-:Y:S01]  /*91c0*/  ISETP.GT.U32.AND P6, PT, R2, R32, PT ;  /* 0x000000200200720c */ /* 0x000fe20003fc4070 */
[----:B------:R-:W-:Y:S01]  /*91d0*/  @!P4 IMAD.IADD R37, R37, 0x1, -R2 ;  /* 0x000000012525c824 */ /* 0x000fe200078e0a02 */
[----:B------:R-:W-:Y:S01]  /*91e0*/  ISETP.GE.AND P4, PT, R54, RZ, PT ;  /* 0x000000ff3600720c */ /* 0x000fe20003f86270 */
[----:B------:R-:W-:Y:S02]  /*91f0*/  IMAD.MOV R38, RZ, RZ, -R38 ;  /* 0x000000ffff267224 */ /* 0x000fe400078e0a26 */
[----:B------:R-:W-:Y:S02]  /*9200*/  IMAD.MOV.U32 R54, RZ, RZ, R11 ;  /* 0x000000ffff367224 */ /* 0x000fe400078e000b */
[----:B------:R-:W-:Y:S02]  /*9210*/  IMAD.MOV.U32 R11, RZ, RZ, R37 ;  /* 0x000000ffff0b7224 */ /* 0x000fe400078e0025 */
[----:B------:R-:W-:-:S02]  /*9220*/  @!P2 IMAD.MOV R10, RZ, RZ, -R10 ;  /* 0x000000ffff0aa224 */ /* 0x000fc400078e0a0a */
[----:B------:R-:W-:Y:S02]  /*9230*/  IMAD R30, R2, R38, R30 ;  /* 0x00000026021e7224 */ /* 0x000fe400078e021e */
[----:B------:R-:W-:Y:S01]  /*9240*/  @!P0 IMAD.MOV R11, RZ, RZ, -R11 ;  /* 0x000000ffff0b8224 */ /* 0x000fe200078e0a0b */
[----:B------:R0:W-:Y:S01]  /*9250*/  STL [R1+0x534], R10 ;  /* 0x0005340a01007387 */ /* 0x0001e20000100800 */
[----:B------:R-:W-:Y:S01]  /*9260*/  @!P6 IMAD.IADD R32, R32, 0x1, -R2 ;  /* 0x000000012020e824 */ /* 0x000fe200078e0a02 */
[----:B------:R-:W-:Y:S02]  /*9270*/  ISETP.GE.AND P6, PT, R56, RZ, PT ;  /* 0x000000ff3800720c */ /* 0x000fe40003fc6270 */
[----:B0-----:R-:W4:Y:S04]  /*9280*/  LDL.LU R10, [R1+0x2c80] ;  /* 0x002c8000010a7983 */ /* 0x001f280000300800 */
[----:B------:R-:W3:Y:S04]  /*9290*/  LDL.LU R37, [R1+0x238] ;  /* 0x0002380001257983 */ /* 0x000ee80000300800 */
[----:B------:R0:W-:Y:S04]  /*92a0*/  STL [R1+0x528], R11 ;  /* 0x0005280b01007387 */ /* 0x0001e80000100800 */
[----:B0-----:R-:W4:Y:S04]  /*92b0*/  LDL.LU R11, [R1+0x2c7c] ;  /* 0x002c7c00010b7983 */ /* 0x001f280000300800 */
[----:B------:R-:W4:Y:S01]  /*92c0*/  LDL.LU R56, [R1+0x10] ;  /* 0x0000100001387983 */ /* 0x000f220000300800 */
[----:B--2---:R-:W-:-:S02]  /*92d0*/  IMAD.MOV.U32 R38, RZ, RZ, R29 ;  /* 0x000000ffff267224 */ /* 0x004fc400078e001d */
[----:B------:R-:W-:-:S04]  /*92e0*/  IMAD.HI.U32 R29, R3, R35, RZ ;  /* 0x00000023031d7227 */ /* 0x000fc800078e00ff */
[----:B------:R-:W-:-:S04]  /*92f0*/  IMAD.MOV R29, RZ, RZ, -R29 ;  /* 0x000000ffff1d7224 */ /* 0x000fc800078e0a1d */
[C---:B------:R-:W-:Y:S02]  /*9300*/  IMAD R29, R2.reuse, R29, R35 ;  /* 0x0000001d021d7224 */ /* 0x040fe400078e0223 */
[----:B------:R-:W2:Y:S01]  /*9310*/  LDL.LU R35, [R1+0x4] ;  /* 0x0000040001237983 */ /* 0x000ea20000300800 */
[----:B------:R-:W-:Y:S02]  /*9320*/  ISETP.GT.U32.AND P2, PT, R2, R36, PT ;  /* 0x000000240200720c */ /* 0x000fe40003f44070 */
[----:B------:R-:W-:-:S05]  /*9330*/  IABS R34, R58 ;  /* 0x0000003a00227213 */ /* 0x000fca0000000000 */
[----:B------:R-:W-:-:S04]  /*9340*/  IMAD.HI.U32 R33, R3, R34, RZ ;  /* 0x0000002203217227 */ /* 0x000fc800078e00ff */
[----:B------:R-:W-:Y:S02]  /*9350*/  IMAD.MOV R33, RZ, RZ, -R33 ;  /* 0x000000ffff217224 */ /* 0x000fe400078e0a21 */
[----:B------:R-:W-:Y:S01]  /*9360*/  @!P2 IMAD.IADD R36, R36, 0x1, -R2 ;  /* 0x000000012424a824 */ /* 0x000fe200078e0a02 */
[C---:B------:R-:W-:Y:S01]  /*9370*/  ISETP.GT.U32.AND P5, PT, R2.reuse, R31, PT ;  /* 0x0000001f0200720c */ /* 0x040fe20003fa4070 */
[C---:B------:R-:W-:Y:S02]  /*9380*/  IMAD R33, R2.reuse, R33, R34 ;  /* 0x0000002102217224 */ /* 0x040fe400078e0222 */
[----:B------:R-:W-:Y:S01]  /*9390*/  IMAD.MOV.U32 R34, RZ, RZ, R4 ;  /* 0x000000ffff227224 */ /* 0x000fe200078e0004 */
[----:B------:R-:W-:-:S03]  /*93a0*/  ISETP.GT.U32.AND P2, PT, R2, R36, PT ;  /* 0x000000240200720c */ /* 0x000fc60003f44070 */
[----:B------:R-:W-:Y:S01]  /*93b0*/  @!P3 IMAD.MOV R34, RZ, RZ, -R34 ;  /* 0x000000ffff22b224 */ /* 0x000fe200078e0a22 */
[----:B------:R-:W-:Y:S01]  /*93c0*/  ISETP.GE.AND P0, PT, R55, RZ, PT ;  /* 0x000000ff3700720c */ /* 0x000fe20003f06270 */
[----:B------:R0:W-:Y:S04]  /*93d0*/  STL [R1+0x520], R4 ;  /* 0x0005200401007387 */ /* 0x0001e80000100800 */
[----:B------:R2:W-:Y:S01]  /*93e0*/  @!P3 STL [R1+0x520], R34 ;  /* 0x000520220100b387 */ /* 0x0005e20000100800 */
[--C-:B------:R-:W-:Y:S01]  /*93f0*/  @!P5 IMAD.IADD R31, R31, 0x1, -R2.reuse ;  /* 0x000000011f1fd824 */ /* 0x100fe200078e0a02 */
[----:B------:R-:W-:Y:S02]  /*9400*/  ISETP.GT.U32.AND P3, PT, R2, R32, PT ;  /* 0x000000200200720c */ /* 0x000fe40003f64070 */
[----:B------:R-:W-:Y:S01]  /*9410*/  @!P2 IMAD.IADD R36, R36, 0x1, -R2 ;  /* 0x000000012424a824 */ /* 0x000fe200078e0a02 */
[----:B------:R-:W-:-:S02]  /*9420*/  ISETP.GT.U32.AND P5, PT, R2, R30, PT ;  /* 0x0000001e0200720c */ /* 0x000fc40003fa4070 */
[----:B------:R-:W-:-:S08]  /*9430*/  ISETP.GT.U32.AND P2, PT, R2, R29, PT ;  /* 0x0000001d0200720c */ /* 0x000fd00003f44070 */
[----:B------:R-:W-:-:S03]  /*9440*/  @!P3 IMAD.IADD R32, R32, 0x1, -R2 ;  /* 0x000000012020b824 */ /* 0x000fc600078e0a02 */
[----:B------:R-:W-:-:S05]  /*9450*/  @!P5 IMAD.IADD R30, R30, 0x1, -R2 ;  /* 0x000000011e1ed824 */ /* 0x000fca00078e0a02 */
[----:B------:R-:W-:Y:S01]  /*9460*/  ISETP.GT.U32.AND P5, PT, R2, R30, PT ;  /* 0x0000001e0200720c */ /* 0x000fe20003fa4070 */
[----:B------:R-:W-:Y:S02]  /*9470*/  @!P2 IMAD.IADD R29, R29, 0x1, -R2 ;  /* 0x000000011d1da824 */ /* 0x000fe400078e0a02 */
[----:B------:R-:W-:-:S10]  /*9480*/  @!P0 IMAD.MOV R32, RZ, RZ, -R32 ;  /* 0x000000ffff208224 */ /* 0x000fd400078e0a20 */
[----:B------:R-:W-:Y:S01]  /*9490*/  @!P5 IMAD.IADD R30, R30, 0x1, -R2 ;  /* 0x000000011e1ed824 */ /* 0x000fe200078e0a02 */
[----:B------:R-:W-:-:S03]  /*94a0*/  ISETP.GE.AND P5, PT, R58, RZ, PT ;  /* 0x000000ff3a00720c */ /* 0x000fc60003fa6270 */
[----:B------:R-:W-:Y:S02]  /*94b0*/  @!P6 IMAD.MOV R30, RZ, RZ, -R30 ;  /* 0x000000ffff1ee224 */ /* 0x000fe400078e0a1e */
[----:B---3--:R-:W-:Y:S01]  /*94c0*/  IMAD.MOV.U32 R55, RZ, RZ, R37 ;  /* 0x000000ffff377224 */ /* 0x008fe200078e0025 */
[----:B------:R-:W-:-:S05]  /*94d0*/  IABS R37, R59 ;  /* 0x0000003b00257213 */ /* 0x000fca0000000000 */
[----:B0-----:R-:W-:-:S04]  /*94e0*/  IMAD.HI.U32 R4, R3, R37, RZ ;  /* 0x0000002503047227 */ /* 0x001fc800078e00ff */
[----:B------:R-:W-:-:S04]  /*94f0*/  IMAD.MOV R4, RZ, RZ, -R4 ;  /* 0x000000ffff047224 */ /* 0x000fc800078e0a04 */
[----:B------:R-:W-:-:S05]  /*9500*/  IMAD R4, R2, R4, R37 ;  /* 0x0000000402047224 */ /* 0x000fca00078e0225 */
[----:B------:R-:W-:-:S13]  /*9510*/  ISETP.GT.U32.AND P3, PT, R2, R4, PT ;  /* 0x000000040200720c */ /* 0x000fda0003f64070 */
[----:B------:R-:W-:Y:S01]  /*9520*/  @!P3 IMAD.IADD R4, R4, 0x1, -R2 ;  /* 0x000000010404b824 */ /* 0x000fe200078e0a02 */
[----:B------:R-:W-:Y:S02]  /*9530*/  ISETP.GE.AND P2, PT, R59, RZ, PT ;  /* 0x000000ff3b00720c */ /* 0x000fe40003f46270 */
[----:B------:R-:W-:Y:S02]  /*9540*/  ISETP.GE.AND P6, PT, R60, RZ, PT ;  /* 0x000000ff3c00720c */ /* 0x000fe40003fc6270 */
[----:B------:R-:W-:-:S13]  /*9550*/  ISETP.GT.U32.AND P0, PT, R2, R4, PT ;  /* 0x000000040200720c */ /* 0x000fda0003f04070 */
[----:B------:R-:W-:-:S04]  /*9560*/  @!P0 IMAD.IADD R4, R4, 0x1, -R2 ;  /* 0x0000000104048824 */ /* 0x000fc800078e0a02 */
[----:B------:R-:W-:Y:S01]  /*9570*/  @!P2 IMAD.MOV R4, RZ, RZ, -R4 ;  /* 0x000000ffff04a224 */ /* 0x000fe200078e0a04 */
[----:B------:R-:W-:Y:S01]  /*9580*/  ISETP.GE.AND P0, PT, R62, RZ, PT ;  /* 0x000000ff3e00720c */ /* 0x000fe20003f06270 */
[----:B--2---:R-:W-:Y:S02]  /*9590*/  IMAD.MOV.U32 R34, RZ, RZ, R35 ;  /* 0x000000ffff227224 */ /* 0x004fe400078e0023 */
[----:B------:R-:W-:Y:S02]  /*95a0*/  IMAD.MOV.U32 R35, RZ, RZ, R38 ;  /* 0x000000ffff237224 */ /* 0x000fe400078e0026 */
[----:B------:R-:W-:Y:S02]  /*95b0*/  IMAD.MOV.U32 R38, RZ, RZ, R53 ;  /* 0x000000ffff267224 */ /* 0x000fe400078e0035 */
[----:B------:R-:W-:Y:S02]  /*95c0*/  IMAD.MOV.U32 R53, RZ, RZ, R126 ;  /* 0x000000ffff357224 */ /* 0x000fe400078e007e */
[----:B------:R-:W-:-:S02]  /*95d0*/  IMAD.MOV.U32 R126, RZ, RZ, R128 ;  /* 0x000000ffff7e7224 */ /* 0x000fc400078e0080 */
[----:B------:R-:W-:Y:S02]  /*95e0*/  IMAD.MOV.U32 R128, RZ, RZ, R250 ;  /* 0x000000ffff807224 */ /* 0x000fe400078e00fa */
[----:B------:R-:W-:Y:S02]  /*95f0*/  IMAD.MOV.U32 R250, RZ, RZ, R252 ;  /* 0x000000fffffa7224 */ /* 0x000fe400078e00fc */
[----:B------:R-:W-:Y:S02]  /*9600*/  IMAD.MOV.U32 R252, RZ, RZ, R31 ;  /* 0x000000fffffc7224 */ /* 0x000fe400078e001f */
[----:B------:R-:W-:Y:S02]  /*9610*/  IMAD.MOV.U32 R31, RZ, RZ, R0 ;  /* 0x000000ffff1f7224 */ /* 0x000fe400078e0000 */
[----:B------:R-:W-:-:S04]  /*9620*/  IMAD.MOV.U32 R0, RZ, RZ, R36 ;  /* 0x000000ffff007224 */ /* 0x000fc800078e0024 */
[----:B------:R-:W-:Y:S01]  /*9630*/  @!P4 IMAD.MOV R0, RZ, RZ, -R0 ;  /* 0x000000ffff00c224 */ /* 0x000fe200078e0a00 */
[----:B------:R-:W-:Y:S01]  /*9640*/  ISETP.GT.U32.AND P4, PT, R2, R33, PT ;  /* 0x000000210200720c */ /* 0x000fe20003f84070 */
[----:B------:R-:W-:Y:S01]  /*9650*/  IMAD.MOV.U32 R36, RZ, RZ, R31 ;  /* 0x000000ffff247224 */ /* 0x000fe200078e001f */
[----:B------:R-:W-:Y:S01]  /*9660*/  IABS R31, R60 ;  /* 0x0000003c001f7213 */ /* 0x000fe20000000000 */
[----:B------:R-:W-:Y:S01]  /*9670*/  @!P1 IMAD.MOV R252, RZ, RZ, -R252 ;  /* 0x000000fffffc9224 */ /* 0x000fe200078e0afc */
[----:B------:R-:W-:Y:S01]  /*9680*/  ISETP.GE.AND P1, PT, R57, RZ, PT ;  /* 0x000000ff3900720c */ /* 0x000fe20003f26270 */
[----:B------:R-:W-:Y:S02]  /*9690*/  IMAD.MOV.U32 R57, RZ, RZ, R36 ;  /* 0x000000ffff397224 */ /* 0x000fe400078e0024 */
[----:B------:R-:W-:-:S06]  /*96a0*/  IMAD.HI.U32 R36, R3, R31, RZ ;  /* 0x0000001f03247227 */ /* 0x000fcc00078e00ff */
[----:B------:R-:W-:-:S05]  /*96b0*/  @!P4 IMAD.IADD R33, R33, 0x1, -R2 ;  /* 0x000000012121c824 */ /* 0x000fca00078e0a02 */
[C---:B------:R-:W-:Y:S01]  /*96c0*/  ISETP.GT.U32.AND P3, PT, R2.reuse, R33, PT ;  /* 0x000000210200720c */ /* 0x040fe20003f64070 */
[----:B------:R-:W-:Y:S01]  /*96d0*/  IMAD.MOV R36, RZ, RZ, -R36 ;  /* 0x000000ffff247224 */ /* 0x000fe200078e0a24 */
[----:B------:R-:W-:-:S03]  /*96e0*/  ISETP.GT.U32.AND P4, PT, R2, R29, PT ;  /* 0x0000001d0200720c */ /* 0x000fc60003f84070 */
[----:B------:R-:W-:Y:S01]  /*96f0*/  IMAD R31, R2, R36, R31 ;  /* 0x00000024021f7224 */ /* 0x000fe200078e021f */
[----:B------:R0:W-:Y:S01]  /*9700*/  STL [R1+0x518], R252 ;  /* 0x000518fc01007387 */ /* 0x0001e20000100800 */
[----:B------:R-:W-:Y:S01]  /*9710*/  IMAD.MOV.U32 R58, RZ, RZ, R34 ;  /* 0x000000ffff3a7224 */ /* 0x000fe200078e0022 */
[----:B------:R-:W-:-:S05]  /*9720*/  IABS R34, R61 ;  /* 0x0000003d00227213 */ /* 0x000fca0000000000 */
[--C-:B------:R-:W-:Y:S01]  /*9730*/  @!P3 IMAD.IADD R33, R33, 0x1, -R2.reuse ;  /* 0x000000012121b824 */ /* 0x100fe200078e0a02 */
[----:B------:R-:W-:Y:S01]  /*9740*/  ISETP.GT.U32.AND P3, PT, R2, R31, PT ;  /* 0x0000001f0200720c */ /* 0x000fe20003f64070 */
[----:B0-----:R-:W2:Y:S04]  /*9750*/  LDL.LU R252, [R1+0x2c78] ;  /* 0x002c780001fc7983 */ /* 0x001ea80000300800 */
[----:B------:R0:W-:Y:S01]  /*9760*/  STL [R1+0x514], R0 ;  /* 0x0005140001007387 */ /* 0x0001e20000100800 */
[----:B------:R-:W-:Y:S01]  /*9770*/  IMAD.MOV.U32 R37, RZ, RZ, R35 ;  /* 0x000000ffff257224 */ /* 0x000fe200078e0023 */
[----:B------:R-:W-:Y:S01]  /*9780*/  IABS R35, R62 ;  /* 0x0000003e00237213 */ /* 0x000fe20000000000 */
[----:B------:R-:W-:Y:S01]  /*9790*/  @!P4 IMAD.IADD R29, R29, 0x1, -R2 ;  /* 0x000000011d1dc824 */ /* 0x000fe200078e0a02 */
[----:B0-----:R-:W3:Y:S04]  /*97a0*/  LDL.LU R0, [R1+0x2c74] ;  /* 0x002c740001007983 */ /* 0x001ee80000300800 */
[----:B------:R-:W-:Y:S04]  /*97b0*/  STL [R1+0x510], R32 ;  /* 0x0005102001007387 */ /* 0x000fe80000100800 */
[----:B------:R0:W-:Y:S01]  /*97c0*/  STL [R1+0x424], R30 ;  /* 0x0004241e01007387 */ /* 0x0001e20000100800 */
[----:B------:R-:W-:Y:S01]  /*97d0*/  ISETP.GE.AND P4, PT, R61, RZ, PT ;  /* 0x000000ff3d00720c */ /* 0x000fe20003f86270 */
[----:B------:R-:W-:-:S02]  /*97e0*/  IMAD.MOV.U32 R61, RZ, RZ, R29 ;  /* 0x000000ffff3d7224 */ /* 0x000fc400078e001d */
[----:B0-----:R-:W-:-:S04]  /*97f0*/  IMAD.HI.U32 R30, R3, R34, RZ ;  /* 0x00000022031e7227 */ /* 0x001fc800078e00ff */
[----:B------:R-:W-:Y:S02]  /*9800*/  IMAD.MOV R30, RZ, RZ, -R30 ;  /* 0x000000ffff1e7224 */ /* 0x000fe400078e0a1e */
[----:B------:R-:W-:-:S04]  /*9810*/  IMAD.HI.U32 R32, R3, R35, RZ ;  /* 0x0000002303207227 */ /* 0x000fc800078e00ff */
[C---:B------:R-:W-:Y:S02]  /*9820*/  IMAD R34, R2.reuse, R30, R34 ;  /* 0x0000001e02227224 */ /* 0x040fe400078e0222 */
[----:B------:R-:W-:Y:S02]  /*9830*/  @!P3 IMAD.IADD R31, R31, 0x1, -R2 ;  /* 0x000000011f1fb824 */ /* 0x000fe400078e0a02 */
[----:B------:R-:W-:Y:S02]  /*9840*/  IMAD.MOV R32, RZ, RZ, -R32 ;  /* 0x000000ffff207224 */ /* 0x000fe400078e0a20 */
[----:B------:R-:W-:Y:S01]  /*9850*/  @!P1 IMAD.MOV R61, RZ, RZ, -R61 ;  /* 0x000000ffff3d9224 */ /* 0x000fe200078e0a3d */
[C---:B------:R-:W-:Y:S02]  /*9860*/  ISETP.GT.U32.AND P3, PT, R2.reuse, R31, PT ;  /* 0x0000001f0200720c */ /* 0x040fe40003f64070 */
[----:B------:R-:W-:Y:S01]  /*9870*/  ISETP.GT.U32.AND P1, PT, R2, R34, PT ;  /* 0x000000220200720c */ /* 0x000fe20003f24070 */
[----:B------:R-:W-:-:S02]  /*9880*/  IMAD.MOV.U32 R59, RZ, RZ, R37 ;  /* 0x000000ffff3b7224 */ /* 0x000fc400078e0025 */
[----:B------:R-:W-:Y:S01]  /*9890*/  IMAD R37, R2, R32, R35 ;  /* 0x0000002002257224 */ /* 0x000fe200078e0223 */
[----:B------:R-:W-:Y:S01]  /*98a0*/  IABS R32, R64 ;  /* 0x0000004000207213 */ /* 0x000fe20000000000 */
[----:B------:R-:W-:-:S04]  /*98b0*/  IMAD.MOV.U32 R60, RZ, RZ, R38 ;  /* 0x000000ffff3c7224 */ /* 0x000fc800078e0026 */
[----:B------:R-:W-:Y:S01]  /*98c0*/  IMAD.HI.U32 R38, R3, R32, RZ ;  /* 0x0000002003267227 */ /* 0x000fe200078e00ff */
[----:B------:R-:W-:-:S03]  /*98d0*/  IABS R35, R63 ;  /* 0x0000003f00237213 */ /* 0x000fc60000000000 */
[----:B------:R-:W-:Y:S01]  /*98e0*/  @!P5 IMAD.MOV R33, RZ, RZ, -R33 ;  /* 0x000000ffff21d224 */ /* 0x000fe200078e0a21 */
[----:B------:R-:W-:Y:S01]  /*98f0*/  ISETP.GT.U32.AND P5, PT, R2, R37, PT ;  /* 0x000000250200720c */ /* 0x000fe20003fa4070 */
[----:B------:R-:W-:Y:S02]  /*9900*/  IMAD.MOV R38, RZ, RZ, -R38 ;  /* 0x000000ffff267224 */ /* 0x000fe400078e0a26 */
[--C-:B------:R-:W-:Y:S02]  /*9910*/  @!P3 IMAD.IADD R31, R31, 0x1, -R2.reuse ;  /* 0x000000011f1fb824 */ /* 0x100fe400078e0a02 */
[----:B------:R-:W-:Y:S01]  /*9920*/  @!P1 IMAD.IADD R34, R34, 0x1, -R2 ;  /* 0x0000000122229824 */ /* 0x000fe200078e0a02 */
[----:B------:R0:W-:Y:S01]  /*9930*/  STL [R1+0x428], R61 ;  /* 0x0004283d01007387 */ /* 0x0001e20000100800 */
[C---:B------:R-:W-:Y:S02]  /*9940*/  IMAD R32, R2.reuse, R38, R32 ;  /* 0x0000002602207224 */ /* 0x040fe400078e0220 */
[----:B------:R-:W-:Y:S01]  /*9950*/  IMAD.HI.U32 R29, R3, R35, RZ ;  /* 0x00000023031d7227 */ /* 0x000fe200078e00ff */
[----:B------:R-:W-:-:S03]  /*9960*/  ISETP.GT.U32.AND P1, PT, R2, R34, PT ;  /* 0x000000220200720c */ /* 0x000fc60003f24070 */
[----:B0-----:R-:W-:Y:S02]  /*9970*/  IMAD.MOV.U32 R61, RZ, RZ, R31 ;  /* 0x000000ffff3d7224 */ /* 0x001fe400078e001f */
[----:B------:R-:W-:Y:S02]  /*9980*/  IMAD.MOV R29, RZ, RZ, -R29 ;  /* 0x000000ffff1d7224 */ /* 0x000fe400078e0a1d */
[----:B------:R-:W-:Y:S01]  /*9990*/  @!P6 IMAD.MOV R61, RZ, RZ, -R61 ;  /* 0x000000ffff3de224 */ /* 0x000fe200078e0a3d */
[C---:B------:R-:W-:Y:S01]  /*99a0*/  ISETP.GT.U32.AND P6, PT, R2.reuse, R32, PT ;  /* 0x000000200200720c */ /* 0x040fe20003fc4070 */
[----:B------:R-:W-:Y:S01]  /*99b0*/  IMAD R29, R2, R29, R35 ;  /* 0x0000001d021d7224 */ /* 0x000fe200078e0223 */
[----:B------:R-:W-:Y:S01]  /*99c0*/  IABS R30, R65 ;  /* 0x00000041001e7213 */ /* 0x000fe20000000000 */
[--C-:B------:R-:W-:Y:S01]  /*99d0*/  @!P5 IMAD.IADD R37, R37, 0x1, -R2.reuse ;  /* 0x000000012525d824 */ /* 0x100fe200078e0a02 */
[----:B------:R-:W-:Y:S01]  /*99e0*/  IABS R36, R66 ;  /* 0x0000004200247213 */ /* 0x000fe20000000000 */
[----:B------:R0:W-:Y:S01]  /*99f0*/  STL [R1+0x42c], R33 ;  /* 0x00042c2101007387 */ /* 0x0001e20000100800 */
[----:B------:R-:W-:Y:S01]  /*9a00*/  @!P1 IMAD.IADD R34, R34, 0x1, -R2 ;  /* 0x0000000122229824 */ /* 0x000fe200078e0a02 */
[----:B------:R-:W-:-:S02]  /*9a10*/  ISETP.GT.U32.AND P3, PT, R2, R29, PT ;  /* 0x0000001d0200720c */ /* 0x000fc40003f64070 */
[----:B------:R1:W-:Y:S01]  /*9a20*/  STL [R1+0x430], R4 ;  /* 0x0004300401007387 */ /* 0x0003e20000100800 */
[----:B------:R-:W-:Y:S01]  /*9a30*/  ISETP.GT.U32.AND P5, PT, R2, R37, PT ;  /* 0x000000250200720c */ /* 0x000fe20003fa4070 */
[----:B------:R-:W-:Y:S02]  /*9a40*/  IMAD.MOV.U32 R35, RZ, RZ, R34 ;  /* 0x000000ffff237224 */ /* 0x000fe400078e0022 */
[----:B------:R-:W-:Y:S02]  /*9a50*/  @!P6 IMAD.IADD R32, R32, 0x1, -R2 ;  /* 0x000000012020e824 */ /* 0x000fe400078e0a02 */
[----:B0-----:R-:W-:-:S04]  /*9a60*/  IMAD.HI.U32 R33, R3, R36, RZ ;  /* 0x0000002403217227 */ /* 0x001fc800078e00ff */
[----:B-1----:R-:W-:-:S04]  /*9a70*/  IMAD.HI.U32 R4, R3, R30, RZ ;  /* 0x0000001e03047227 */ /* 0x002fc800078e00ff */
[----:B------:R-:W-:Y:S02]  /*9a80*/  IMAD.MOV R4, RZ, RZ, -R4 ;  /* 0x000000ffff047224 */ /* 0x000fe400078e0a04 */
[----:B------:R-:W-:Y:S02]  /*9a90*/  IMAD.MOV R33, RZ, RZ, -R33 ;  /* 0x000000ffff217224 */ /* 0x000fe400078e0a21 */
[C---:B------:R-:W-:Y:S01]  /*9aa0*/  IMAD R4, R2.reuse, R4, R30 ;  /* 0x0000000402047224 */ /* 0x040fe200078e021e */
[----:B------:R-:W-:Y:S01]  /*9ab0*/  IABS R30, R67 ;  /* 0x00000043001e7213 */ /* 0x000fe20000000000 */
[----:B------:R-:W-:Y:S01]  /*9ac0*/  @!P4 IMAD.MOV R35, RZ, RZ, -R35 ;  /* 0x000000ffff23c224 */ /* 0x000fe200078e0a23 */
[C---:B------:R-:W-:Y:S01]  /*9ad0*/  ISETP.GT.U32.AND P4, PT, R2.reuse, R32, PT ;  /* 0x000000200200720c */ /* 0x040fe20003f84070 */
[C---:B------:R-:W-:Y:S01]  /*9ae0*/  IMAD R36, R2.reuse, R33, R36 ;  /* 0x0000002102247224 */ /* 0x040fe200078e0224 */
[----:B------:R-:W-:Y:S01]  /*9af0*/  IABS R31, R68 ;  /* 0x00000044001f7213 */ /* 0x000fe20000000000 */
[--C-:B------:R-:W-:Y:S01]  /*9b00*/  @!P3 IMAD.IADD R29, R29, 0x1, -R2.reuse ;  /* 0x000000011d1db824 */ /* 0x100fe200078e0a02 */
[C---:B------:R-:W-:Y:S01]  /*9b10*/  ISETP.GT.U32.AND P1, PT, R2.reuse, R4, PT ;  /* 0x000000040200720c */ /* 0x040fe20003f24070 */
[----:B------:R-:W-:Y:S01]  /*9b20*/  @!P5 IMAD.IADD R37, R37, 0x1, -R2 ;  /* 0x000000012525d824 */ /* 0x000fe200078e0a02 */
[----:B------:R-:W-:Y:S01]  /*9b30*/  ISETP.GT.U32.AND P5, PT, R2, R36, PT ;  /* 0x000000240200720c */ /* 0x000fe20003fa4070 */
[----:B------:R-:W-:Y:S01]  /*9b40*/  IMAD.HI.U32 R33, R3, R30, RZ ;  /* 0x0000001e03217227 */ /* 0x000fe200078e00ff */
[----:B------:R-:W-:-:S02]  /*9b50*/  ISETP.GE.AND P6, PT, R64, RZ, PT ;  /* 0x000000ff4000720c */ /* 0x000fc40003fc6270 */
[----:B------:R-:W-:Y:S01]  /*9b60*/  ISETP.GT.U32.AND P3, PT, R2, R29, PT ;  /* 0x0000001d0200720c */ /* 0x000fe20003f64070 */
[----:B------:R-:W-:-:S04]  /*9b70*/  IMAD.HI.U32 R34, R3, R31, RZ ;  /* 0x0000001f03227227 */ /* 0x000fc800078e00ff */
[----:B------:R-:W-:Y:S02]  /*9b80*/  IMAD.MOV R33, RZ, RZ, -R33 ;  /* 0x000000ffff217224 */ /* 0x000fe400078e0a21 */
[----:B------:R-:W-:Y:S02]  /*9b90*/  IMAD.MOV R34, RZ, RZ, -R34 ;  /* 0x000000ffff227224 */ /* 0x000fe400078e0a22 */
[----:B------:R-:W-:Y:S02]  /*9ba0*/  IMAD R30, R2, R33, R30 ;  /* 0x00000021021e7224 */ /* 0x000fe400078e021e */
[----:B------:R-:W-:Y:S01]  /*9bb0*/  @!P4 IMAD.IADD R32, R32, 0x1, -R2 ;  /* 0x000000012020c824 */ /* 0x000fe200078e0a02 */
[----:B------:R-:W-:Y:S01]  /*9bc0*/  STL [R1+0x434], R61 ;  /* 0x0004343d01007387 */ /* 0x000fe20000100800 */
[----:B------:R-:W-:Y:S01]  /*9bd0*/  IMAD R31, R2, R34, R31 ;  /* 0x00000022021f7224 */ /* 0x000fe200078e021f */
[----:B------:R-:W-:Y:S01]  /*9be0*/  ISETP.GE.AND P2, PT, R63, RZ, PT ;  /* 0x000000ff3f00720c */ /* 0x000fe20003f46270 */
[----:B------:R-:W-:Y:S01]  /*9bf0*/  IMAD.MOV.U32 R33, RZ, RZ, R32 ;  /* 0x000000ffff217224 */ /* 0x000fe200078e0020 */
[----:B------:R0:W-:Y:S01]  /*9c00*/  STL [R1+0x438], R35 ;  /* 0x0004382301007387 */ /* 0x0001e20000100800 */
[--C-:B------:R-:W-:Y:S01]  /*9c10*/  @!P1 IMAD.IADD R4, R4, 0x1, -R2.reuse ;  /* 0x0000000104049824 */ /* 0x100fe200078e0a02 */
[----:B------:R-:W-:Y:S01]  /*9c20*/  ISETP.GT.U32.AND P4, PT, R2, R30, PT ;  /* 0x0000001e0200720c */ /* 0x000fe20003f84070 */
[----:B------:R-:W-:-:S02]  /*9c30*/  @!P5 IMAD.IADD R36, R36, 0x1, -R2 ;  /* 0x000000012424d824 */ /* 0x000fc400078e0a02 */
[----:B------:R-:W-:Y:S01]  /*9c40*/  @!P6 IMAD.MOV R33, RZ, RZ, -R33 ;  /* 0x000000ffff21e224 */ /* 0x000fe200078e0a21 */
[C---:B------:R-:W-:Y:S01]  /*9c50*/  ISETP.GT.U32.AND P6, PT, R2.reuse, R31, PT ;  /* 0x0000001f0200720c */ /* 0x040fe20003fc4070 */
[----:B0-----:R-:W-:Y:S01]  /*9c60*/  IMAD.MOV.U32 R35, RZ, RZ, R37 ;  /* 0x000000ffff237224 */ /* 0x001fe200078e0025 */
[C---:B------:R-:W-:Y:S01]  /*9c70*/  ISETP.GT.U32.AND P5, PT, R2.reuse, R36, PT ;  /* 0x000000240200720c */ /* 0x040fe20003fa4070 */
[--C-:B------:R-:W-:Y:S02]  /*9c80*/  @!P3 IMAD.IADD R29, R29, 0x1, -R2.reuse ;  /* 0x000000011d1db824 */ /* 0x100fe400078e0a02 */
[----:B------:R-:W-:Y:S01]  /*9c90*/  @!P0 IMAD.MOV R35, RZ, RZ, -R35 ;  /* 0x000000ffff238224 */ /* 0x000fe200078e0a23 */
[----:B------:R-:W-:Y:S01]  /*9ca0*/  ISETP.GT.U32.AND P0, PT, R2, R4, PT ;  /* 0x000000040200720c */ /* 0x000fe20003f04070 */
[----:B------:R-:W-:Y:S01]  /*9cb0*/  IMAD.MOV.U32 R34, RZ, RZ, R29 ;  /* 0x000000ffff227224 */ /* 0x000fe200078e001d */
[----:B------:R-:W-:Y:S01]  /*9cc0*/  ISETP.GE.AND P3, PT, R65, RZ, PT ;  /* 0x000000ff4100720c */ /* 0x000fe20003f66270 */
[----:B------:R-:W-:Y:S01]  /*9cd0*/  @!P4 IMAD.IADD R30, R30, 0x1, -R2 ;  /* 0x000000011e1ec824 */ /* 0x000fe200078e0a02 */
[----:B------:R-:W-:Y:S01]  /*9ce0*/  ISETP.GE.AND P1, PT, R66, RZ, PT ;  /* 0x000000ff4200720c */ /* 0x000fe20003f26270 */
[----:B------:R-:W-:Y:S01]  /*9cf0*/  @!P2 IMAD.MOV R34, RZ, RZ, -R34 ;  /* 0x000000ffff22a224 */ /* 0x000fe200078e0a22 */
[----:B------:R-:W-:Y:S01]  /*9d00*/  IABS R29, R69 ;  /* 0x00000045001d7213 */ /* 0x000fe20000000000 */
[----:B------:R-:W-:Y:S01]  /*9d10*/  STL [R1+0x43c], R35 ;  /* 0x00043c2301007387 */ /* 0x000fe20000100800 */
[--C-:B------:R-:W-:Y:S01]  /*9d20*/  @!P6 IMAD.IADD R31, R31, 0x1, -R2.reuse ;  /* 0x000000011f1fe824 */ /* 0x100fe200078e0a02 */
[----:B------:R-:W-:Y:S01]  /*9d30*/  ISETP.GT.U32.AND P6, PT, R2, R30, PT ;  /* 0x0000001e0200720c */ /* 0x000fe20003fc4070 */
[--C-:B------:R-:W-:Y:S01]  /*9d40*/  @!P5 IMAD.IADD R36, R36, 0x1, -R2.reuse ;  /* 0x000000012424d824 */ /* 0x100fe200078e0a02 */
[----:B------:R0:W-:Y:S02]  /*9d50*/  STL [R1+0x440], R34 ;  /* 0x0004402201007387 */ /* 0x0001e40000100800 */
[----:B------:R-:W-:Y:S01]  /*9d60*/  @!P0 IMAD.IADD R4, R4, 0x1, -R2 ;  /* 0x0000000104048824 */ /* 0x000fe200078e0a02 */
[----:B------:R-:W-:Y:S01]  /*9d70*/  IABS R32, R70 ;  /* 0x0000004600207213 */ /* 0x000fe20000000000 */
[----:B------:R-:W-:-:S02]  /*9d80*/  IMAD.MOV.U32 R37, RZ, RZ, R36 ;  /* 0x000000ffff257224 */ /* 0x000fc400078e0024 */
[----:B------:R-:W-:Y:S02]  /*9d90*/  IMAD.MOV.U32 R38, RZ, RZ, R4 ;  /* 0x000000ffff267224 */ /* 0x000fe400078e0004 */
[----:B0-----:R-:W-:Y:S01]  /*9da0*/  IMAD.HI.U32 R34, R3, R29, RZ ;  /* 0x0000001d03227227 */ /* 0x001fe200078e00ff */
[----:B------:R0:W-:Y:S03]  /*9db0*/  STL [R1+0x444], R33 ;  /* 0x0004442101007387 */ /* 0x0001e60000100800 */
[----:B------:R-:W-:Y:S02]  /*9dc0*/  IMAD.MOV R34, RZ, RZ, -R34 ;  /* 0x000000ffff227224 */ /* 0x000fe400078e0a22 */
[----:B------:R-:W-:Y:S02]  /*9dd0*/  @!P3 IMAD.MOV R38, RZ, RZ, -R38 ;  /* 0x000000ffff26b224 */ /* 0x000fe400078e0a26 */
[----:B------:R-:W-:-:S02]  /*9de0*/  @!P1 IMAD.MOV R37, RZ, RZ, -R37 ;  /* 0x000000ffff259224 */ /* 0x000fc400078e0a25 */
[C---:B------:R-:W-:Y:S02]  /*9df0*/  IMAD R4, R2.reuse, R34, R29 ;  /* 0x0000002202047224 */ /* 0x040fe400078e021d */
[----:B0-----:R-:W-:Y:S01]  /*9e00*/  IMAD.MOV.U32 R33, RZ, RZ, R32 ;  /* 0x000000ffff217224 */ /* 0x001fe200078e0020 */
[----:B------:R-:W-:Y:S02]  /*9e10*/  IABS R32, R71 ;  /* 0x0000004700207213 */ /* 0x000fe40000000000 */
[----:B------:R-:W-:Y:S01]  /*9e20*/  ISETP.GT.U32.AND P3, PT, R2, R31, PT ;  /* 0x0000001f0200720c */ /* 0x000fe20003f64070 */
[----:B------:R-:W-:Y:S01]  /*9e30*/  IMAD.HI.U32 R35, R3, R33, RZ ;  /* 0x0000002103237227 */ /* 0x000fe200078e00ff */
[----:B------:R-:W-:Y:S03]  /*9e40*/  STL [R1+0x448], R38 ;  /* 0x0004482601007387 */ /* 0x000fe60000100800 */
[----:B------:R-:W-:Y:S01]  /*9e50*/  @!P6 IMAD.IADD R30, R30, 0x1, -R2 ;  /* 0x000000011e1ee824 */ /* 0x000fe200078e0a02 */
[----:B------:R0:W-:Y:S01]  /*9e60*/  STL [R1+0x44c], R37 ;  /* 0x00044c2501007387 */ /* 0x0001e20000100800 */
[----:B------:R-:W-:Y:S01]  /*9e70*/  ISETP.GT.U32.AND P6, PT, R2, R4, PT ;  /* 0x000000040200720c */ /* 0x000fe20003fc4070 */
[----:B------:R-:W-:Y:S01]  /*9e80*/  IMAD.MOV R35, RZ, RZ, -R35 ;  /* 0x000000ffff237224 */ /* 0x000fe200078e0a23 */
[----:B------:R-:W-:Y:S01]  /*9e90*/  ISETP.GE.AND P2, PT, R67, RZ, PT ;  /* 0x000000ff4300720c */ /* 0x000fe20003f46270 */
[----:B0-----:R-:W-:-:S04]  /*9ea0*/  IMAD.HI.U32 R37, R3, R32, RZ ;  /* 0x0000002003257227 */ /* 0x001fc800078e00ff */
[----:B------:R-:W-:Y:S02]  /*9eb0*/  IMAD.MOV R37, RZ, RZ, -R37 ;  /* 0x000000ffff257224 */ /* 0x000fe400078e0a25 */
[C---:B------:R-:W-:Y:S02]  /*9ec0*/  IMAD R29, R2.reuse, R35, R33 ;  /* 0x00000023021d7224 */ /* 0x040fe400078e0221 */
[C---:B------:R-:W-:Y:S02]  /*9ed0*/  IMAD R32, R2.reuse, R37, R32 ;  /* 0x0000002502207224 */ /* 0x040fe400078e0220 */
[--C-:B------:R-:W-:Y:S01]  /*9ee0*/  @!P3 IMAD.IADD R31, R31, 0x1, -R2.reuse ;  /* 0x000000011f1fb824 */ /* 0x100fe200078e0a02 */
[----:B------:R-:W-:Y:S01]  /*9ef0*/  ISETP.GT.U32.AND P3, PT, R2, R29, PT ;  /* 0x0000001d0200720c */ /* 0x000fe20003f64070 */
[----:B------:R-:W-:Y:S01]  /*9f00*/  @!P6 IMAD.IADD R4, R4, 0x1, -R2 ;  /* 0x000000010404e824 */ /* 0x000fe200078e0a02 */
[----:B------:R-:W-:Y:S01]  /*9f10*/  ISETP.GT.U32.AND P6, PT, R2, R32, PT ;  /* 0x000000200200720c */ /* 0x000fe20003fc4070 */
[----:B------:R-:W-:Y:S01]  /*9f20*/  IMAD.MOV.U32 R64, RZ, RZ, R30 ;  /* 0x000000ffff407224 */ /* 0x000fe200078e001e */
[----:B------:R-:W-:-:S03]  /*9f30*/  ISETP.GE.AND P0, PT, R68, RZ, PT ;  /* 0x000000ff4400720c */ /* 0x000fc60003f06270 */
[----:B------:R-:W-:Y:S01]  /*9f40*/  @!P2 IMAD.MOV R64, RZ, RZ, -R64 ;  /* 0x000000ffff40a224 */ /* 0x000fe200078e0a40 */
[----:B------:R-:W-:Y:S01]  /*9f50*/  ISETP.GT.U32.AND P2, PT, R2, R4, PT ;  /* 0x000000040200720c */ /* 0x000fe20003f44070 */
[----:B------:R-:W-:Y:S01]  /*9f60*/  IMAD.MOV.U32 R61, RZ, RZ, R59 ;  /* 0x000000ffff3d7224 */ /* 0x000fe200078e003b */
[----:B------:R-:W-:Y:S01]  /*9f70*/  IABS R35, R74 ;  /* 0x0000004a00237213 */ /* 0x000fe20000000000 */
[----:B------:R-:W-:Y:S02]  /*9f80*/  IMAD.MOV.U32 R59, RZ, RZ, R58 ;  /* 0x000000ffff3b7224 */ /* 0x000fe400078e003a */
[----:B------:R-:W-:Y:S02]  /*9f90*/  @!P3 IMAD.IADD R29, R29, 0x1, -R2 ;  /* 0x000000011d1db824 */ /* 0x000fe400078e0a02 */
[----:B------:R-:W-:Y:S01]  /*9fa0*/  IMAD.MOV.U32 R58, RZ, RZ, R57 ;  /* 0x000000ffff3a7224 */ /* 0x000fe200078e0039 */
[----:B------:R-:W-:Y:S01]  /*9fb0*/  ISETP.GE.AND P5, PT, R69, RZ, PT ;  /* 0x000000ff4500720c */ /* 0x000fe20003fa6270 */
[----:B------:R-:W-:Y:S01]  /*9fc0*/  IMAD.MOV.U32 R57, RZ, RZ, R53 ;  /* 0x000000ffff397224 */ /* 0x000fe200078e0035 */
[----:B------:R-:W-:Y:S01]  /*9fd0*/  IABS R36, R75 ;  /* 0x0000004b00247213 */ /* 0x000fe20000000000 */
[----:B------:R-:W-:-:S02]  /*9fe0*/  IMAD.MOV.U32 R63, RZ, RZ, R31 ;  /* 0x000000ffff3f7224 */ /* 0x000fc400078e001f */
[----:B------:R-:W-:Y:S01]  /*9ff0*/  @!P6 IMAD.IADD R32, R32, 0x1, -R2 ;  /* 0x000000012020e824 */ /* 0x000fe200078e0a02 */
[C---:B------:R-:W-:Y:S01]  /*a000*/  ISETP.GT.U32.AND P3, PT, R2.reuse, R29, PT ;  /* 0x0000001d0200720c */ /* 0x040fe20003f64070 */
[----:B------:R-:W-:Y:S02]  /*a010*/  IMAD.MOV.U32 R53, RZ, RZ, R39 ;  /* 0x000000ffff357224 */ /* 0x000fe400078e0027 */
[----:B----4-:R-:W-:Y:S02]  /*a020*/  IMAD.MOV.U32 R62, RZ, RZ, R56 ;  /* 0x000000ffff3e7224 */ /* 0x010fe400078e0038 */
[----:B------:R-:W-:Y:S01]  /*a030*/  IMAD.HI.U32 R39, R3, R35, RZ ;  /* 0x0000002303277227 */ /* 0x000fe200078e00ff */
[----:B------:R-:W-:-:S03]  /*a040*/  ISETP.GT.U32.AND P6, PT, R2, R32, PT ;  /* 0x000000200200720c */ /* 0x000fc60003fc4070 */
[----:B------:R-:W-:Y:S02]  /*a050*/  IMAD.MOV.U32 R56, RZ, RZ, R52 ;  /* 0x000000ffff387224 */ /* 0x000fe400078e0034 */
[----:B------:R-:W-:Y:S02]  /*a060*/  IMAD.MOV.U32 R52, RZ, RZ, R42 ;  /* 0x000000ffff347224 */ /* 0x000fe400078e002a */
[----:B------:R-:W-:Y:S02]  /*a070*/  @!P0 IMAD.MOV R63, RZ, RZ, -R63 ;  /* 0x000000ffff3f8224 */ /* 0x000fe400078e0a3f */
[----:B------:R-:W-:Y:S02]  /*a080*/  IMAD.MOV.U32 R42, RZ, RZ, R40 ;  /* 0x000000ffff2a7224 */ /* 0x000fe400078e0028 */
[----:B------:R-:W-:Y:S01]  /*a090*/  IMAD.HI.U32 R40, R3, R36, RZ ;  /* 0x0000002403287227 */ /* 0x000fe200078e00ff */
[----:B------:R-:W-:Y:S03]  /*a0a0*/  STL [R1+0x450], R64 ;  /* 0x0004504001007387 */ /* 0x000fe60000100800 */
[----:B------:R-:W-:-:S02]  /*a0b0*/  IMAD.MOV R39, RZ, RZ, -R39 ;  /* 0x000000ffff277224 */ /* 0x000fc400078e0a27 */
[----:B------:R-:W-:Y:S01]  /*a0c0*/  @!P2 IMAD.IADD R4, R4, 0x1, -R2 ;  /* 0x000000010404a824 */ /* 0x000fe200078e0a02 */
[----:B------:R0:W-:Y:S01]  /*a0d0*/  STL [R1+0x454], R63 ;  /* 0x0004543f01007387 */ /* 0x0001e20000100800 */
[----:B------:R-:W-:Y:S01]  /*a0e0*/  ISETP.GE.AND P4, PT, R70, RZ, PT ;  /* 0x000000ff4600720c */ /* 0x000fe20003f86270 */
[----:B------:R-:W-:Y:S02]  /*a0f0*/  IMAD.MOV R40, RZ, RZ, -R40 ;  /* 0x000000ffff287224 */ /* 0x000fe400078e0a28 */
[C---:B------:R-:W-:Y:S02]  /*a100*/  IMAD R35, R2.reuse, R39, R35 ;  /* 0x0000002702237224 */ /* 0x040fe400078e0223 */
[----:B------:R-:W-:Y:S02]  /*a110*/  IMAD R36, R2, R40, R36 ;  /* 0x0000002802247224 */ /* 0x000fe400078e0224 */
[----:B0-----:R-:W-:Y:S02]  /*a120*/  IMAD.MOV.U32 R63, RZ, RZ, R4 ;  /* 0x000000ffff3f7224 */ /* 0x001fe400078e0004 */
[----:B------:R-:W-:-:S02]  /*a130*/  @!P3 IMAD.IADD R29, R29, 0x1, -R2 ;  /* 0x000000011d1db824 */ /* 0x000fc400078e0a02 */
[----:B------:R-:W-:Y:S01]  /*a140*/  @!P5 IMAD.MOV R63, RZ, RZ, -R63 ;  /* 0x000000ffff3fd224 */ /* 0x000fe200078e0a3f */
[----:B------:R-:W-:Y:S01]  /*a150*/  ISETP.GT.U32.AND P5, PT, R2, R35, PT ;  /* 0x000000230200720c */ /* 0x000fe20003fa4070 */
[--C-:B------:R-:W-:Y:S01]  /*a160*/  @!P6 IMAD.IADD R32, R32, 0x1, -R2.reuse ;  /* 0x000000012020e824 */ /* 0x100fe200078e0a02 */
[----:B------:R-:W-:Y:S01]  /*a170*/  ISETP.GT.U32.AND P6, PT, R2, R36, PT ;  /* 0x000000240200720c */ /* 0x000fe20003fc4070 */
[----:B------:R-:W-:Y:S01]  /*a180*/  IMAD.MOV.U32 R31, RZ, RZ, R29 ;  /* 0x000000ffff1f7224 */ /* 0x000fe200078e001d */
[----:B------:R-:W-:Y:S02]  /*a190*/  IABS R34, R73 ;  /* 0x0000004900227213 */ /* 0x000fe40000000000 */
[----:B------:R-:W-:Y:S01]  /*a1a0*/  IABS R30, R76 ;  /* 0x0000004c001e7213 */ /* 0x000fe20000000000 */
[----:B------:R-:W-:Y:S01]  /*a1b0*/  @!P4 IMAD.MOV R31, RZ, RZ, -R31 ;  /* 0x000000ffff1fc224 */ /* 0x000fe200078e0a1f */
[----:B------:R-:W-:Y:S01]  /*a1c0*/  IABS R29, R77 ;  /* 0x0000004d001d7213 */ /* 0x000fe20000000000 */
[C---:B------:R-:W-:Y:S01]  /*a1d0*/  IMAD.HI.U32 R38, R3.reuse, R34, RZ ;  /* 0x0000002203267227 */ /* 0x040fe200078e00ff */
[----:B------:R-:W-:Y:S03]  /*a1e0*/  STL [R1+0x458], R63 ;  /* 0x0004583f01007387 */ /* 0x000fe60000100800 */
[----:B------:R-:W-:Y:S01]  /*a1f0*/  IMAD.HI.U32 R4, R3, R30, RZ ;  /* 0x0000001e03047227 */ /* 0x000fe200078e00ff */
[----:B------:R-:W-:Y:S01]  /*a200*/  IABS R33, R72 ;  /* 0x0000004800217213 */ /* 0x000fe20000000000 */
[----:B------:R0:W-:Y:S02]  /*a210*/  STL [R1+0x45c], R31 ;  /* 0x00045c1f01007387 */ /* 0x0001e40000100800 */
[----:B------:R-:W-:-:S02]  /*a220*/  @!P5 IMAD.IADD R35, R35, 0x1, -R2 ;  /* 0x000000012323d824 */ /* 0x000fc400078e0a02 */
[----:B------:R-:W-:Y:S02]  /*a230*/  IMAD.MOV R38, RZ, RZ, -R38 ;  /* 0x000000ffff267224 */ /* 0x000fe400078e0a26 */
[----:B------:R-:W-:Y:S02]  /*a240*/  @!P6 IMAD.IADD R36, R36, 0x1, -R2 ;  /* 0x000000012424e824 */ /* 0x000fe400078e0a02 */
[----:B0-----:R-:W-:Y:S02]  /*a250*/  IMAD.MOV R31, RZ, RZ, -R4 ;  /* 0x000000ffff1f7224 */ /* 0x001fe400078e0a04 */
[----:B------:R-:W-:Y:S01]  /*a260*/  IMAD.MOV.U32 R4, RZ, RZ, R29 ;  /* 0x000000ffff047224 */ /* 0x000fe200078e001d */
[----:B------:R-:W-:Y:S01]  /*a270*/  ISETP.GT.U32.AND P6, PT, R2, R35, PT ;  /* 0x000000230200720c */ /* 0x000fe20003fc4070 */
[----:B------:R-:W-:-:S04]  /*a280*/  IMAD.HI.U32 R37, R3, R33, RZ ;  /* 0x0000002103257227 */ /* 0x000fc800078e00ff */
[C---:B------:R-:W-:Y:S02]  /*a290*/  IMAD R34, R2.reuse, R38, R34 ;  /* 0x0000002602227224 */ /* 0x040fe400078e0222 */
[C---:B------:R-:W-:Y:S02]  /*a2a0*/  IMAD R30, R2.reuse, R31, R30 ;  /* 0x0000001f021e7224 */ /* 0x040fe400078e021e */
[----:B------:R-:W-:Y:S01]  /*a2b0*/  IMAD.HI.U32 R31, R3, R4, RZ ;  /* 0x00000004031f7227 */ /* 0x000fe200078e00ff */
[----:B------:R-:W-:-:S03]  /*a2c0*/  ISETP.GT.U32.AND P3, PT, R2, R34, PT ;  /* 0x000000220200720c */ /* 0x000fc60003f64070 */
[----:B------:R-:W-:Y:S02]  /*a2d0*/  IMAD.MOV R37, RZ, RZ, -R37 ;  /* 0x000000ffff257224 */ /* 0x000fe400078e0a25 */
[----:B------:R-:W-:Y:S01]  /*a2e0*/  IMAD.MOV R31, RZ, RZ, -R31 ;  /* 0x000000ffff1f7224 */ /* 0x000fe200078e0a1f */
[----:B------:R-:W-:Y:S01]  /*a2f0*/  ISETP.GE.AND P1, PT, R71, RZ, PT ;  /* 0x000000ff4700720c */ /* 0x000fe20003f26270 */
[C---:B------:R-:W-:Y:S02]  /*a300*/  IMAD R33, R2.reuse, R37, R33 ;  /* 0x0000002502217224 */ /* 0x040fe400078e0221 */
[C---:B------:R-:W-:Y:S02]  /*a310*/  IMAD R4, R2.reuse, R31, R4 ;  /* 0x0000001f02047224 */ /* 0x040fe400078e0204 */
[--C-:B------:R-:W-:Y:S01]  /*a320*/  @!P6 IMAD.IADD R35, R35, 0x1, -R2.reuse ;  /* 0x000000012323e824 */ /* 0x100fe200078e0a02 */
[C---:B------:R-:W-:Y:S02]  /*a330*/  ISETP.GT.U32.AND P2, PT, R2.reuse, R33, PT ;  /* 0x000000210200720c */ /* 0x040fe40003f44070 */
[----:B------:R-:W-:Y:S01]  /*a340*/  ISETP.GT.U32.AND P6, PT, R2, R4, PT ;  /* 0x000000040200720c */ /* 0x000fe20003fc4070 */
[----:B------:R-:W-:-:S02]  /*a350*/  @!P3 IMAD.IADD R34, R34, 0x1, -R2 ;  /* 0x000000012222b824 */ /* 0x000fc400078e0a02 */
[----:B------:R-:W-:Y:S01]  /*a360*/  IMAD.MOV.U32 R37, RZ, RZ, R32 ;  /* 0x000000ffff257224 */ /* 0x000fe200078e0020 */
[----:B------:R-:W-:Y:S02]  /*a370*/  IABS R29, R78 ;  /* 0x0000004e001d7213 */ /* 0x000fe40000000000 */
[----:B------:R-:W-:Y:S01]  /*a380*/  ISETP.GT.U32.AND P5, PT, R2, R34, PT ;  /* 0x000000220200720c */ /* 0x000fe20003fa4070 */
[----:B------:R-:W-:Y:S01]  /*a390*/  @!P1 IMAD.MOV R37, RZ, RZ, -R37 ;  /* 0x000000ffff259224 */ /* 0x000fe200078e0a25 */
[----:B------:R-:W-:-:S03]  /*a3a0*/  ISETP.GE.AND P4, PT, R73, RZ, PT ;  /* 0x000000ff4900720c */ /* 0x000fc60003f86270 */
[--C-:B------:R-:W-:Y:S01]  /*a3b0*/  @!P2 IMAD.IADD R33, R33, 0x1, -R2.reuse ;  /* 0x000000012121a824 */ /* 0x100fe200078e0a02 */
[----:B------:R0:W-:Y:S01]  /*a3c0*/  STL [R1+0x460], R37 ;  /* 0x0004602501007387 */ /* 0x0001e20000100800 */
[----:B------:R-:W-:Y:S02]  /*a3d0*/  @!P6 IMAD.IADD R4, R4, 0x1, -R2 ;  /* 0x000000010404e824 */ /* 0x000fe400078e0a02 */
[----:B------:R-:W-:Y:S01]  /*a3e0*/  IMAD.HI.U32 R32, R3, R29, RZ ;  /* 0x0000001d03207227 */ /* 0x000fe200078e00ff */
[C---:B------:R-:W-:Y:S02]  /*a3f0*/  ISETP.GT.U32.AND P3, PT, R2.reuse, R33, PT ;  /* 0x000000210200720c */ /* 0x040fe40003f64070 */
[----:B------:R-:W-:Y:S02]  /*a400*/  ISETP.GT.U32.AND P6, PT, R2, R4, PT ;  /* 0x000000040200720c */ /* 0x000fe40003fc4070 */
[----:B0-----:R-:W-:Y:S01]  /*a410*/  IABS R37, R79 ;  /* 0x0000004f00257213 */ /* 0x001fe20000000000 */
[----:B------:R-:W-:-:S04]  /*a420*/  IMAD.MOV R32, RZ, RZ, -R32 ;  /* 0x000000ffff207224 */ /* 0x000fc800078e0a20 */
[----:B------:R-:W-:Y:S01]  /*a430*/  IMAD.HI.U32 R38, R3, R37, RZ ;  /* 0x0000002503267227 */ /* 0x000fe200078e00ff */
[----:B------:R-:W-:-:S03]  /*a440*/  ISETP.GT.U32.AND P1, PT, R2, R36, PT ;  /* 0x000000240200720c */ /* 0x000fc60003f24070 */
[----:B------:R-:W-:Y:S01]  /*a450*/  @!P5 IMAD.IADD R34, R34, 0x1, -R2 ;  /* 0x000000012222d824 */ /* 0x000fe200078e0a02 */
[C---:B------:R-:W-:Y:S01]  /*a460*/  ISETP.GT.U32.AND P5, PT, R2.reuse, R30, PT ;  /* 0x0000001e0200720c */ /* 0x040fe20003fa4070 */
[----:B------:R-:W-:Y:S02]  /*a470*/  IMAD R29, R2, R32, R29 ;  /* 0x00000020021d7224 */ /* 0x000fe400078e021d */
[----:B------:R-:W-:Y:S01]  /*a480*/  IMAD.MOV R38, RZ, RZ, -R38 ;  /* 0x000000ffff267224 */ /* 0x000fe200078e0a26 */
[----:B------:R-:W-:Y:S01]  /*a490*/  ISETP.GE.AND P0, PT, R72, RZ, PT ;  /* 0x000000ff4800720c */ /* 0x000fe20003f06270 */
[----:B------:R-:W-:Y:S01]  /*a4a0*/  @!P4 IMAD.MOV R34, RZ, RZ, -R34 ;  /* 0x000000ffff22c224 */ /* 0x000fe200078e0a22 */
[C---:B------:R-:W-:Y:S01]  /*a4b0*/  ISETP.GT.U32.AND P4, PT, R2.reuse, R29, PT ;  /* 0x0000001d0200720c */ /* 0x040fe20003f84070 */
[----:B------:R-:W-:Y:S01]  /*a4c0*/  IMAD R37, R2, R38, R37 ;  /* 0x0000002602257224 */ /* 0x000fe200078e0225 */
[----:B------:R-:W-:Y:S01]  /*a4d0*/  ISETP.GE.AND P2, PT, R74, RZ, PT ;  /* 0x000000ff4a00720c */ /* 0x000fe20003f46270 */
[--C-:B------:R-:W-:Y:S01]  /*a4e0*/  @!P3 IMAD.IADD R33, R33, 0x1, -R2.reuse ;  /* 0x000000012121b824 */ /* 0x100fe200078e0a02 */
[----:B------:R-:W-:Y:S01]  /*a4f0*/  ISETP.GE.AND P3, PT, R75, RZ, PT ;  /* 0x000000ff4b00720c */ /* 0x000fe20003f66270 */
[--C-:B------:R-:W-:Y:S01]  /*a500*/  @!P6 IMAD.IADD R4, R4, 0x1, -R2.reuse ;  /* 0x000000010404e824 */ /* 0x100fe200078e0a02 */
[----:B------:R-:W-:Y:S01]  /*a510*/  ISETP.GT.U32.AND P6, PT, R2, R37, PT ;  /* 0x000000250200720c */ /* 0x000fe20003fc4070 */
[----:B------:R-:W-:-:S02]  /*a520*/  @!P1 IMAD.IADD R36, R36, 0x1, -R2 ;  /* 0x0000000124249824 */ /* 0x000fc400078e0a02 */
[----:B------:R-:W-:Y:S02]  /*a530*/  @!P5 IMAD.IADD R30, R30, 0x1, -R2 ;  /* 0x000000011e1ed824 */ /* 0x000fe400078e0a02 */
[----:B------:R-:W-:Y:S02]  /*a540*/  IMAD.MOV.U32 R39, RZ, RZ, R33 ;  /* 0x000000ffff277224 */ /* 0x000fe400078e0021 */
[----:B------:R-:W-:Y:S02]  /*a550*/  IMAD.MOV.U32 R33, RZ, RZ, R36 ;  /* 0x000000ffff217224 */ /* 0x000fe400078e0024 */
[----:B------:R-:W-:Y:S01]  /*a560*/  @!P0 IMAD.MOV R39, RZ, RZ, -R39 ;  /* 0x000000ffff278224 */ /* 0x000fe200078e0a27 */
[----:B------:R-:W-:Y:S01]  /*a570*/  ISETP.GT.U32.AND P0, PT, R2, R30, PT ;  /* 0x0000001e0200720c */ /* 0x000fe20003f04070 */
[----:B------:R-:W-:Y:S01]  /*a580*/  @!P4 IMAD.IADD R29, R29, 0x1, -R2 ;  /* 0x000000011d1dc824 */ /* 0x000fe200078e0a02 */
[----:B------:R-:W-:Y:S01]  /*a590*/  IABS R31, R80 ;  /* 0x00000050001f7213 */ /* 0x000fe20000000000 */
[----:B------:R-:W-:-:S02]  /*a5a0*/  @!P2 IMAD.MOV R35, RZ, RZ, -R35 ;  /* 0x000000ffff23a224 */ /* 0x000fc400078e0a23 */
[----:B------:R-:W-:Y:S01]  /*a5b0*/  @!P3 IMAD.MOV R33, RZ, RZ, -R33 ;  /* 0x000000ffff21b224 */ /* 0x000fe200078e0a21 */
[----:B------:R-:W-:Y:S01]  /*a5c0*/  STL [R1+0x464], R39 ;  /* 0x0004642701007387 */ /* 0x000fe20000100800 */
[----:B------:R-:W-:Y:S01]  /*a5d0*/  @!P6 IMAD.IADD R37, R37, 0x1, -R2 ;  /* 0x000000012525e824 */ /* 0x000fe200078e0a02 */
[----:B------:R-:W-:Y:S01]  /*a5e0*/  IABS R38, R81 ;  /* 0x0000005100267213 */ /* 0x000fe20000000000 */
[----:B------:R-:W-:Y:S01]  /*a5f0*/  IMAD.HI.U32 R32, R3, R31, RZ ;  /* 0x0000001f03207227 */ /* 0x000fe200078e00ff */
[----:B------:R-:W-:Y:S01]  /*a600*/  ISETP.GT.U32.AND P4, PT, R2, R29, PT ;  /* 0x0000001d0200720c */ /* 0x000fe20003f84070 */
[----:B------:R-:W-:Y:S01]  /*a610*/  STL [R1+0x46c], R34 ;  /* 0x00046c2201007387 */ /* 0x000fe20000100800 */
[----:B------:R-:W-:-:S03]  /*a620*/  ISETP.GE.AND P1, PT, R76, RZ, PT ;  /* 0x000000ff4c00720c */ /* 0x000fc60003f26270 */
[----:B------:R-:W-:Y:S01]  /*a630*/  STL [R1+0x470], R35 ;  /* 0x0004702301007387 */ /* 0x000fe20000100800 */
[----:B------:R-:W-:Y:S01]  /*a640*/  ISETP.GE.AND P5, PT, R77, RZ, PT ;  /* 0x000000ff4d00720c */ /* 0x000fe20003fa6270 */
[----:B------:R-:W-:Y:S01]  /*a650*/  IMAD.MOV R32, RZ, RZ, -R32 ;  /* 0x000000ffff207224 */ /* 0x000fe200078e0a20 */
[----:B------:R-:W-:Y:S01]  /*a660*/  ISETP.GT.U32.AND P6, PT, R2, R37, PT ;  /* 0x000000250200720c */ /* 0x000fe20003fc4070 */
[----:B------:R0:W-:Y:S01]  /*a670*/  STL [R1+0x474], R33 ;  /* 0x0004742101007387 */ /* 0x0001e20000100800 */
[----:B------:R-:W-:Y:S02]  /*a680*/  @!P0 IMAD.IADD R30, R30, 0x1, -R2 ;  /* 0x000000011e1e8824 */ /* 0x000fe400078e0a02 */
[----:B------:R-:W-:Y:S02]  /*a690*/  IMAD R31, R2, R32, R31 ;  /* 0x00000020021f7224 */ /* 0x000fe400078e021f */
[----:B0-----:R-:W-:Y:S02]  /*a6a0*/  IMAD.MOV.U32 R33, RZ, RZ, R4 ;  /* 0x000000ffff217224 */ /* 0x001fe400078e0004 */
[----:B------:R-:W-:-:S04]  /*a6b0*/  IMAD.HI.U32 R4, R3, R38, RZ ;  /* 0x0000002603047227 */ /* 0x000fc800078e00ff */
[----:B------:R-:W-:Y:S02]  /*a6c0*/  IMAD.MOV R4, RZ, RZ, -R4 ;  /* 0x000000ffff047224 */ /* 0x000fe400078e0a04 */
[----:B------:R-:W-:Y:S02]  /*a6d0*/  IMAD.MOV.U32 R34, RZ, RZ, R30 ;  /* 0x000000ffff227224 */ /* 0x000fe400078e001e */
[----:B------:R-:W-:Y:S01]  /*a6e0*/  @!P4 IMAD.IADD R29, R29, 0x1, -R2 ;  /* 0x000000011d1dc824 */ /* 0x000fe200078e0a02 */
[C---:B------:R-:W-:Y:S01]  /*a6f0*/  ISETP.GT.U32.AND P4, PT, R2.reuse, R31, PT ;  /* 0x0000001f0200720c */ /* 0x040fe20003f84070 */
[----:B------:R-:W-:Y:S02]  /*a700*/  IMAD R38, R2, R4, R38 ;  /* 0x0000000402267224 */ /* 0x000fe400078e0226 */
[----:B------:R-:W-:Y:S02]  /*a710*/  @!P1 IMAD.MOV R34, RZ, RZ, -R34 ;  /* 0x000000ffff229224 */ /* 0x000fe400078e0a22 */
[----:B------:R-:W-:-:S02]  /*a720*/  @!P5 IMAD.MOV R33, RZ, RZ, -R33 ;  /* 0x000000ffff21d224 */ /* 0x000fc400078e0a21 */
[----:B------:R-:W-:Y:S01]  /*a730*/  @!P6 IMAD.IADD R37, R37, 0x1, -R2 ;  /* 0x000000012525e824 */ /* 0x000fe200078e0a02 */
[----:B------:R-:W-:Y:S01]  /*a740*/  ISETP.GT.U32.AND P6, PT, R2, R38, PT ;  /* 0x000000260200720c */ /* 0x000fe20003fc4070 */
[----:B------:R-:W-:Y:S01]  /*a750*/  STL [R1+0x478], R34 ;  /* 0x0004782201007387 */ /* 0x000fe20000100800 */
[----:B------:R-:W-:-:S03]  /*a760*/  IABS R36, R82 ;  /* 0x0000005200247213 */ /* 0x000fc60000000000 */
[----:B------:R0:W-:Y:S01]  /*a770*/  STL [R1+0x47c], R33 ;  /* 0x00047c2101007387 */ /* 0x0001e20000100800 */
[----:B------:R-:W-:Y:S01]  /*a780*/  @!P4 IMAD.IADD R31, R31, 0x1, -R2 ;  /* 0x000000011f1fc824 */ /* 0x000fe200078e0a02 */
[----:B------:R-:W-:Y:S01]  /*a790*/  ISETP.GE.AND P2, PT, R78, RZ, PT ;  /* 0x000000ff4e00720c */ /* 0x000fe20003f46270 */
[----:B------:R-:W-:Y:S01]  /*a7a0*/  IMAD.HI.U32 R30, R3, R36, RZ ;  /* 0x00000024031e7227 */ /* 0x000fe200078e00ff */
[----:B------:R-:W-:Y:S02]  /*a7b0*/  ISETP.GE.AND P3, PT, R79, RZ, PT ;  /* 0x000000ff4f00720c */ /* 0x000fe40003f66270 */
[----:B0-----:R-:W-:Y:S02]  /*a7c0*/  IABS R33, R85 ;  /* 0x0000005500217213 */ /* 0x001fe40000000000 */
[----:B------:R-:W-:Y:S02]  /*a7d0*/  IABS R35, R83 ;  /* 0x0000005300237213 */ /* 0x000fe40000000000 */
[----:B------:R-:W-:Y:S01]  /*a7e0*/  IABS R34, R84 ;  /* 0x0000005400227213 */ /* 0x000fe20000000000 */
[----:B------:R-:W-:-:S04]  /*a7f0*/  IMAD.HI.U32 R32, R3, R33, RZ ;  /* 0x0000002103207227 */ /* 0x000fc800078e00ff */
[----:B------:R-:W-:Y:S01]  /*a800*/  @!P6 IMAD.IADD R38, R38, 0x1, -R2 ;  /* 0x000000012626e824 */ /* 0x000fe200078e0a02 */
[----:B------:R-:W-:Y:S01]  /*a810*/  ISETP.GT.U32.AND P6, PT, R2, R31, PT ;  /* 0x0000001f0200720c */ /* 0x000fe20003fc4070 */
[----:B------:R-:W-:Y:S02]  /*a820*/  IMAD.MOV R32, RZ, RZ, -R32 ;  /* 0x000000ffff207224 */ /* 0x000fe400078e0a20 */
[----:B------:R-:W-:-:S04]  /*a830*/  IMAD.HI.U32 R4, R3, R35, RZ ;  /* 0x0000002303047227 */ /* 0x000fc800078e00ff */
[----:B------:R-:W-:-:S04]  /*a840*/  IMAD.HI.U32 R39, R3, R34, RZ ;  /* 0x0000002203277227 */ /* 0x000fc800078e00ff */
[----:B------:R-:W-:Y:S02]  /*a850*/  IMAD.MOV R30, RZ, RZ, -R30 ;  /* 0x000000ffff1e7224 */ /* 0x000fe400078e0a1e */
[C---:B------:R-:W-:Y:S02]  /*a860*/  IMAD R32, R2.reuse, R32, R33 ;  /* 0x0000002002207224 */ /* 0x040fe400078e0221 */
[----:B------:R-:W-:Y:S02]  /*a870*/  IMAD.MOV R4, RZ, RZ, -R4 ;  /* 0x000000ffff047224 */ /* 0x000fe400078e0a04 */
[----:B------:R-:W-:Y:S02]  /*a880*/  IMAD.MOV R39, RZ, RZ, -R39 ;  /* 0x000000ffff277224 */ /* 0x000fe400078e0a27 */
[----:B------:R-:W-:Y:S02]  /*a890*/  IMAD R30, R2, R30, R36 ;  /* 0x0000001e021e7224 */ /* 0x000fe400078e0224 */
[----:B------:R-:W-:-:S02]  /*a8a0*/  IMAD.MOV.U32 R40, RZ, RZ, R29 ;  /* 0x000000ffff287224 */ /* 0x000fc400078e001d */
[----:B------:R-:W-:Y:S02]  /*a8b0*/  IMAD.MOV.U32 R33, RZ, RZ, R37 ;  /* 0x000000ffff217224 */ /* 0x000fe400078e0025 */
[C---:B------:R-:W-:Y:S02]  /*a8c0*/  IMAD R4, R2.reuse, R4, R35 ;  /* 0x0000000402047224 */ /* 0x040fe400078e0223 */
[C---:B------:R-:W-:Y:S01]  /*a8d0*/  IMAD R34, R2.reuse, R39, R34 ;  /* 0x0000002702227224 */ /* 0x040fe200078e0222 */
[----:B------:R-:W-:Y:S01]  /*a8e0*/  IABS R39, R86 ;  /* 0x0000005600277213 */ /* 0x000fe20000000000 */
[----:B------:R-:W-:Y:S01]  /*a8f0*/  @!P2 IMAD.MOV R40, RZ, RZ, -R40 ;  /* 0x000000ffff28a224 */ /* 0x000fe200078e0a28 */
[C---:B------:R-:W-:Y:S01]  /*a900*/  ISETP.GT.U32.AND P2, PT, R2.reuse, R38, PT ;  /* 0x000000260200720c */ /* 0x040fe20003f44070 */
[----:B------:R-:W-:Y:S01]  /*a910*/  @!P3 IMAD.MOV R33, RZ, RZ, -R33 ;  /* 0x000000ffff21b224 */ /* 0x000fe200078e0a21 */
[C---:B------:R-:W-:Y:S01]  /*a920*/  ISETP.GT.U32.AND P3, PT, R2.reuse, R30, PT ;  /* 0x0000001e0200720c */ /* 0x040fe20003f64070 */
[----:B------:R-:W-:Y:S01]  /*a930*/  @!P6 IMAD.IADD R31, R31, 0x1, -R2 ;  /* 0x000000011f1fe824 */ /* 0x000fe200078e0a02 */
[----:B------:R0:W-:Y:S01]  /*a940*/  STL [R1+0x480], R40 ;  /* 0x0004802801007387 */ /* 0x0001e20000100800 */
[----:B------:R-:W-:Y:S01]  /*a950*/  ISETP.GT.U32.AND P6, PT, R2, R4, PT ;  /* 0x000000040200720c */ /* 0x000fe20003fc4070 */
[----:B0-----:R-:W-:-:S04]  /*a960*/  IMAD.HI.U32 R40, R3, R39, RZ ;  /* 0x0000002703287227 */ /* 0x001fc800078e00ff */
[----:B------:R-:W-:-:S03]  /*a970*/  IMAD.MOV R40, RZ, RZ, -R40 ;  /* 0x000000ffff287224 */ /* 0x000fc600078e0a28 */
[--C-:B------:R-:W-:Y:S01]  /*a980*/  @!P2 IMAD.IADD R38, R38, 0x1, -R2.reuse ;  /* 0x000000012626a824 */ /* 0x100fe200078e0a02 */
[----:B------:R-:W-:Y:S01]  /*a990*/  ISETP.GT.U32.AND P2, PT, R2, R34, PT ;  /* 0x000000220200720c */ /* 0x000fe20003f44070 */
[--C-:B------:R-:W-:Y:S01]  /*a9a0*/  @!P3 IMAD.IADD R30, R30, 0x1, -R2.reuse ;  /* 0x000000011e1eb824 */ /* 0x100fe200078e0a02 */
[C---:B------:R-:W-:Y:S01]  /*a9b0*/  ISETP.GT.U32.AND P3, PT, R2.reuse, R32, PT ;  /* 0x000000200200720c */ /* 0x040fe20003f64070 */
[----:B------:R-:W-:Y:S02]  /*a9c0*/  IMAD R40, R2, R40, R39 ;  /* 0x0000002802287224 */ /* 0x000fe400078e0227 */
[--C-:B------:R-:W-:Y:S01]  /*a9d0*/  @!P6 IMAD.IADD R4, R4, 0x1, -R2.reuse ;  /* 0x000000010404e824 */ /* 0x100fe200078e0a02 */
[----:B------:R-:W-:Y:S02]  /*a9e0*/  ISETP.GE.AND P0, PT, R80, RZ, PT ;  /* 0x000000ff5000720c */ /* 0x000fe40003f06270 */
[----:B------:R-:W-:Y:S02]  /*a9f0*/  ISETP.GT.U32.AND P6, PT, R2, R40, PT ;  /* 0x000000280200720c */ /* 0x000fe40003fc4070 */
[----:B------:R-:W-:Y:S01]  /*aa00*/  IABS R29, R87 ;  /* 0x00000057001d7213 */ /* 0x000fe20000000000 */
[----:B------:R-:W-:Y:S01]  /*aa10*/  IMAD.MOV.U32 R63, RZ, RZ, R31 ;  /* 0x000000ffff3f7224 */ /* 0x000fe200078e001f */
[----:B------:R-:W-:Y:S01]  /*aa20*/  IABS R35, R89 ;  /* 0x0000005900237213 */ /* 0x000fe20000000000 */
[----:B------:R-:W-:-:S02]  /*aa30*/  @!P2 IMAD.IADD R34, R34, 0x1, -R2 ;  /* 0x000000012222a824 */ /* 0x000fc400078e0a02 */
[----:B------:R-:W-:Y:S01]  /*aa40*/  IMAD.MOV.U32 R37, RZ, RZ, R29 ;  /* 0x000000ffff257224 */ /* 0x000fe200078e001d */
[----:B------:R-:W-:Y:S01]  /*aa50*/  ISETP.GT.U32.AND P2, PT, R2, R30, PT ;  /* 0x0000001e0200720c */ /* 0x000fe20003f44070 */
[--C-:B------:R-:W-:Y:S01]  /*aa60*/  @!P3 IMAD.IADD R32, R32, 0x1, -R2.reuse ;  /* 0x000000012020b824 */ /* 0x100fe200078e0a02 */
[----:B------:R-:W-:Y:S01]  /*aa70*/  IABS R36, R88 ;  /* 0x0000005800247213 */ /* 0x000fe20000000000 */
[----:B------:R-:W-:Y:S01]  /*aa80*/  IMAD.HI.U32 R29, R3, R37, RZ ;  /* 0x00000025031d7227 */ /* 0x000fe200078e00ff */
[----:B------:R-:W-:Y:S01]  /*aa90*/  ISETP.GE.AND P1, PT, R81, RZ, PT ;  /* 0x000000ff5100720c */ /* 0x000fe20003f26270 */
[----:B------:R0:W-:Y:S02]  /*aaa0*/  STL [R1+0x484], R33 ;  /* 0x0004842101007387 */ /* 0x0001e40000100800 */
[----:B------:R-:W-:Y:S01]  /*aab0*/  @!P6 IMAD.IADD R40, R40, 0x1, -R2 ;  /* 0x000000012828e824 */ /* 0x000fe200078e0a02 */
[C---:B------:R-:W-:Y:S01]  /*aac0*/  ISETP.GT.U32.AND P6, PT, R2.reuse, R32, PT ;  /* 0x000000200200720c */ /* 0x040fe20003fc4070 */
[----:B------:R-:W-:Y:S01]  /*aad0*/  @!P0 IMAD.MOV R63, RZ, RZ, -R63 ;  /* 0x000000ffff3f8224 */ /* 0x000fe200078e0a3f */
[----:B------:R-:W-:Y:S01]  /*aae0*/  ISETP.GT.U32.AND P0, PT, R2, R4, PT ;  /* 0x000000040200720c */ /* 0x000fe20003f04070 */
[----:B------:R-:W-:-:S02]  /*aaf0*/  IMAD.MOV R29, RZ, RZ, -R29 ;  /* 0x000000ffff1d7224 */ /* 0x000fc400078e0a1d */
[----:B------:R-:W-:-:S04]  /*ab00*/  IMAD.HI.U32 R39, R3, R35, RZ ;  /* 0x0000002303277227 */ /* 0x000fc800078e00ff */
[----:B0-----:R-:W-:Y:S01]  /*ab10*/  IMAD.HI.U32 R33, R3, R36, RZ ;  /* 0x0000002403217227 */ /* 0x001fe200078e00ff */
[----:B------:R-:W-:-:S03]  /*ab20*/  ISETP.GT.U32.AND P3, PT, R2, R34, PT ;  /* 0x000000220200720c */ /* 0x000fc60003f64070 */
[C---:B------:R-:W-:Y:S02]  /*ab30*/  IMAD R29, R2.reuse, R29, R37 ;  /* 0x0000001d021d7224 */ /* 0x040fe400078e0225 */
[----:B------:R-:W-:Y:S02]  /*ab40*/  IMAD.MOV R39, RZ, RZ, -R39 ;  /* 0x000000ffff277224 */ /* 0x000fe400078e0a27 */
[----:B------:R-:W-:Y:S02]  /*ab50*/  IMAD.MOV R33, RZ, RZ, -R33 ;  /* 0x000000ffff217224 */ /* 0x000fe400078e0a21 */
[----:B------:R-:W-:Y:S02]  /*ab60*/  IMAD.MOV.U32 R31, RZ, RZ, R38 ;  /* 0x000000ffff1f7224 */ /* 0x000fe400078e0026 */
[----:B------:R-:W-:Y:S02]  /*ab70*/  IMAD R35, R2, R39, R35 ;  /* 0x0000002702237224 */ /* 0x000fe400078e0223 */
[----:B------:R-:W-:Y:S01]  /*ab80*/  @!P2 IMAD.IADD R30, R30, 0x1, -R2 ;  /* 0x000000011e1ea824 */ /* 0x000fe200078e0a02 */
[C---:B------:R-:W-:Y:S01]  /*ab90*/  ISETP.GT.U32.AND P2, PT, R2.reuse, R29, PT ;  /* 0x0000001d0200720c */ /* 0x040fe20003f44070 */
[----:B------:R-:W-:-:S02]  /*aba0*/  IMAD R33, R2, R33, R36 ;  /* 0x0000002102217224 */ /* 0x000fc400078e0224 */
[----:B------:R-:W-:Y:S01]  /*abb0*/  @!P1 IMAD.MOV R31, RZ, RZ, -R31 ;  /* 0x000000ffff1f9224 */ /* 0x000fe200078e0a1f */
[----:B------:R-:W-:Y:S01]  /*abc0*/  ISETP.GT.U32.AND P1, PT, R2, R40, PT ;  /* 0x000000280200720c */ /* 0x000fe20003f24070 */
[--C-:B------:R-:W-:Y:S01]  /*abd0*/  @!P6 IMAD.IADD R32, R32, 0x1, -R2.reuse ;  /* 0x000000012020e824 */ /* 0x100fe200078e0a02 */
[----:B------:R-:W-:Y:S01]  /*abe0*/  ISETP.GT.U32.AND P6, PT, R2, R35, PT ;  /* 0x000000230200720c */ /* 0x000fe20003fc4070 */
[--C-:B------:R-:W-:Y:S01]  /*abf0*/  @!P0 IMAD.IADD R4, R4, 0x1, -R2.reuse ;  /* 0x0000000104048824 */ /* 0x100fe200078e0a02 */
[----:B------:R-:W-:Y:S01]  /*ac00*/  ISETP.GT.U32.AND P0, PT, R2, R33, PT ;  /* 0x000000210200720c */ /* 0x000fe20003f04070 */
[----:B------:R-:W-:Y:S01]  /*ac10*/  @!P3 IMAD.IADD R34, R34, 0x1, -R2 ;  /* 0x000000012222b824 */ /* 0x000fe200078e0a02 */
[----:B------:R-:W-:Y:S02]  /*ac20*/  ISETP.GE.AND P5, PT, R82, RZ, PT ;  /* 0x000000ff5200720c */ /* 0x000fe40003fa6270 */
[----:B------:R-:W-:Y:S02]  /*ac30*/  ISETP.GE.AND P4, PT, R83, RZ, PT ;  /* 0x000000ff5300720c */ /* 0x000fe40003f86270 */
[----:B------:R-:W-:-:S02]  /*ac40*/  IABS R36, R90 ;  /* 0x0000005a00247213 */ /* 0x000fc40000000000 */
[----:B------:R-:W-:Y:S01]  /*ac50*/  ISETP.GE.AND P3, PT, R84, RZ, PT ;  /* 0x000000ff5400720c */ /* 0x000fe20003f66270 */
[--C-:B------:R-:W-:Y:S02]  /*ac60*/  @!P2 IMAD.IADD R29, R29, 0x1, -R2.reuse ;  /* 0x000000011d1da824 */ /* 0x100fe400078e0a02 */
[----:B------:R-:W-:Y:S01]  /*ac70*/  IMAD.HI.U32 R37, R3, R36, RZ ;  /* 0x0000002403257227 */ /* 0x000fe200078e00ff */
[----:B------:R0:W-:Y:S03]  /*ac80*/  STL [R1+0x488], R63 ;  /* 0x0004883f01007387 */ /* 0x0001e60000100800 */
[--C-:B------:R-:W-:Y:S01]  /*ac90*/  @!P1 IMAD.IADD R40, R40, 0x1, -R2.reuse ;  /* 0x0000000128289824 */ /* 0x100fe200078e0a02 */
[----:B------:R-:W-:Y:S01]  /*aca0*/  ISETP.GE.AND P1, PT, R85, RZ, PT ;  /* 0x000000ff5500720c */ /* 0x000fe20003f26270 */
[--C-:B------:R-:W-:Y:S01]  /*acb0*/  @!P6 IMAD.IADD R35, R35, 0x1, -R2.reuse ;  /* 0x000000012323e824 */ /* 0x100fe200078e0a02 */
[----:B------:R-:W-:Y:S01]  /*acc0*/  ISETP.GT.U32.AND P6, PT, R2, R29, PT ;  /* 0x0000001d0200720c */ /* 0x000fe20003fc4070 */
[----:B------:R-:W-:Y:S01]  /*acd0*/  @!P0 IMAD.IADD R33, R33, 0x1, -R2 ;  /* 0x0000000121218824 */ /* 0x000fe200078e0a02 */
[----:B------:R1:W-:Y:S01]  /*ace0*/  STL [R1+0x48c], R31 ;  /* 0x00048c1f01007387 */ /* 0x0003e20000100800 */
[----:B------:R-:W-:-:S02]  /*acf0*/  IMAD.MOV.U32 R64, RZ, RZ, R30 ;  /* 0x000000ffff407224 */ /* 0x000fc400078e001e */
[----:B------:R-:W-:Y:S02]  /*ad00*/  IMAD.MOV R37, RZ, RZ, -R37 ;  /* 0x000000ffff257224 */ /* 0x000fe400078e0a25 */
[----:B0-----:R-:W-:Y:S01]  /*ad10*/  IMAD.MOV.U32 R63, RZ, RZ, R4 ;  /* 0x000000ffff3f7224 */ /* 0x001fe200078e0004 */
[----:B------:R-:W-:Y:S01]  /*ad20*/  ISETP.GE.AND P2, PT, R86, RZ, PT ;  /* 0x000000ff5600720c */ /* 0x000fe20003f46270 */
[----:B------:R-:W-:Y:S01]  /*ad30*/  IMAD.MOV.U32 R30, RZ, RZ, R34 ;  /* 0x000000ffff1e7224 */ /* 0x000fe200078e0022 */
[----:B-1----:R-:W-:Y:S01]  /*ad40*/  IABS R31, R91 ;  /* 0x0000005b001f7213 */ /* 0x002fe20000000000 */
[----:B------:R-:W-:Y:S01]  /*ad50*/  @!P5 IMAD.MOV R64, RZ, RZ, -R64 ;  /* 0x000000ffff40d224 */ /* 0x000fe200078e0a40 */
[C---:B------:R-:W-:Y:S01]  /*ad60*/  ISETP.GT.U32.AND P5, PT, R2.reuse, R33, PT ;  /* 0x000000210200720c */ /* 0x040fe20003fa4070 */
[----:B------:R-:W-:Y:S02]  /*ad70*/  IMAD R36, R2, R37, R36 ;  /* 0x0000002502247224 */ /* 0x000fe400078e0224 */
[----:B------:R-:W-:-:S02]  /*ad80*/  @!P4 IMAD.MOV R63, RZ, RZ, -R63 ;  /* 0x000000ffff3fc224 */ /* 0x000fc400078e0a3f */
[----:B------:R-:W-:Y:S01]  /*ad90*/  @!P3 IMAD.MOV R30, RZ, RZ, -R30 ;  /* 0x000000ffff1eb224 */ /* 0x000fe200078e0a1e */
[----:B------:R-:W-:Y:S01]  /*ada0*/  ISETP.GE.AND P0, PT, R87, RZ, PT ;  /* 0x000000ff5700720c */ /* 0x000fe20003f06270 */
[----:B------:R-:W-:Y:S01]  /*adb0*/  IMAD.HI.U32 R38, R3, R31, RZ ;  /* 0x0000001f03267227 */ /* 0x000fe200078e00ff */
[----:B------:R-:W-:Y:S01]  /*adc0*/  STL [R1+0x490], R64 ;  /* 0x0004904001007387 */ /* 0x000fe20000100800 */
[C---:B------:R-:W-:Y:S02]  /*add0*/  ISETP.GT.U32.AND P4, PT, R2.reuse, R35, PT ;  /* 0x000000230200720c */ /* 0x040fe40003f84070 */
[----:B------:R-:W-:Y:S01]  /*ade0*/  IMAD.MOV.U32 R4, RZ, RZ, R32 ;  /* 0x000000ffff047224 */ /* 0x000fe200078e0020 */
[----:B------:R-:W-:Y:S01]  /*adf0*/  STL [R1+0x494], R63 ;  /* 0x0004943f01007387 */ /* 0x000fe20000100800 */
[----:B------:R-:W-:Y:S01]  /*ae00*/  ISETP.GT.U32.AND P3, PT, R2, R36, PT ;  /* 0x000000240200720c */ /* 0x000fe20003f64070 */
[----:B------:R-:W-:Y:S02]  /*ae10*/  IMAD.MOV R38, RZ, RZ, -R38 ;  /* 0x000000ffff267224 */ /* 0x000fe400078e0a26 */
[----:B------:R0:W-:Y:S01]  /*ae20*/  STL [R1+0x498], R30 ;  /* 0x0004981e01007387 */ /* 0x0001e20000100800 */
[----:B------:R-:W-:Y:S01]  /*ae30*/  @!P1 IMAD.MOV R4, RZ, RZ, -R4 ;  /* 0x000000ffff049224 */ /* 0x000fe200078e0a04 */
[----:B------:R-:W-:Y:S01]  /*ae40*/  ISETP.GE.AND P1, PT, R88, RZ, PT ;  /* 0x000000ff5800720c */ /* 0x000fe20003f26270 */
[----:B------:R-:W-:-:S02]  /*ae50*/  @!P6 IMAD.IADD R29, R29, 0x1, -R2 ;  /* 0x000000011d1de824 */ /* 0x000fc400078e0a02 */
[C---:B------:R-:W-:Y:S02]  /*ae60*/  IMAD R31, R2.reuse, R38, R31 ;  /* 0x00000026021f7224 */ /* 0x040fe400078e021f */
[----:B0-----:R-:W-:Y:S01]  /*ae70*/  IMAD.MOV.U32 R30, RZ, RZ, R40 ;  /* 0x000000ffff1e7224 */ /* 0x001fe200078e0028 */
[----:B------:R-:W-:Y:S01]  /*ae80*/  IABS R39, R92 ;  /* 0x0000005c00277213 */ /* 0x000fe20000000000 */
[----:B------:R-:W-:Y:S02]  /*ae90*/  IMAD.MOV.U32 R32, RZ, RZ, R29 ;  /* 0x000000ffff207224 */ /* 0x000fe400078e001d */
[----:B------:R-:W-:Y:S01]  /*aea0*/  @!P2 IMAD.MOV R30, RZ, RZ, -R30 ;  /* 0x000000ffff1ea224 */ /* 0x000fe200078e0a1e */
[----:B------:R-:W-:Y:S01]  /*aeb0*/  ISETP.GE.AND P6, PT, R89, RZ, PT ;  /* 0x000000ff5900720c */ /* 0x000fe20003fc6270 */
[----:B------:R-:W-:Y:S01]  /*aec0*/  @!P5 IMAD.IADD R33, R33, 0x1, -R2 ;  /* 0x000000012121d824 */ /* 0x000fe200078e0a02 */
[----:B------:R0:W-:Y:S01]  /*aed0*/  STL [R1+0x49c], R4 ;  /* 0x00049c0401007387 */ /* 0x0001e20000100800 */
[----:B------:R-:W-:Y:S01]  /*aee0*/  ISETP.GT.U32.AND P2, PT, R2, R31, PT ;  /* 0x0000001f0200720c */ /* 0x000fe20003f44070 */
[----:B------:R-:W-:-:S02]  /*aef0*/  @!P0 IMAD.MOV R32, RZ, RZ, -R32 ;  /* 0x000000ffff208224 */ /* 0x000fc400078e0a20 */
[----:B------:R1:W-:Y:S01]  /*af00*/  STL [R1+0x4a0], R30 ;  /* 0x0004a01e01007387 */ /* 0x0003e20000100800 */
[--C-:B------:R-:W-:Y:S02]  /*af10*/  @!P4 IMAD.IADD R35, R35, 0x1, -R2.reuse ;  /* 0x000000012323c824 */ /* 0x100fe400078e0a02 */
[----:B------:R-:W-:Y:S02]  /*af20*/  @!P3 IMAD.IADD R36, R36, 0x1, -R2 ;  /* 0x000000012424b824 */ /* 0x000fe400078e0a02 */
[----:B0-----:R-:W-:-:S04]  /*af30*/  IMAD.HI.U32 R4, R3, R39, RZ ;  /* 0x0000002703047227 */ /* 0x001fc800078e00ff */
[----:B-1----:R-:W-:Y:S01]  /*af40*/  IMAD.MOV.U32 R30, RZ, RZ, R33 ;  /* 0x000000ffff1e7224 */ /* 0x002fe200078e0021 */
[----:B------:R0:W-:Y:S01]  /*af50*/  STL [R1+0x4a8], R32 ;  /* 0x0004a82001007387 */ /* 0x0001e20000100800 */
[----:B------:R-:W-:Y:S02]  /*af60*/  IMAD.MOV R4, RZ, RZ, -R4 ;  /* 0x000000ffff047224 */ /* 0x000fe400078e0a04 */
[----:B------:R-:W-:Y:S01]  /*af70*/  @!P1 IMAD.MOV R30, RZ, RZ, -R30 ;  /* 0x000000ffff1e9224 */ /* 0x000fe200078e0a1e */
[C---:B------:R-:W-:Y:S01]  /*af80*/  ISETP.GT.U32.AND P0, PT, R2.reuse, R36, PT ;  /* 0x000000240200720c */ /* 0x040fe20003f04070 */
[----:B------:R-:W-:Y:S02]  /*af90*/  IMAD R4, R2, R4, R39 ;  /* 0x0000000402047224 */ /* 0x000fe400078e0227 */
[----:B0-----:R-:W-:Y:S01]  /*afa0*/  IMAD.MOV.U32 R32, RZ, RZ, R35 ;  /* 0x000000ffff207224 */ /* 0x001fe200078e0023 */
[----:B------:R0:W-:Y:S01]  /*afb0*/  STL [R1+0x4ac], R30 ;  /* 0x0004ac1e01007387 */ /* 0x0001e20000100800 */
[----:B------:R-:W-:-:S02]  /*afc0*/  @!P2 IMAD.IADD R31, R31, 0x1, -R2 ;  /* 0x000000011f1fa824 */ /* 0x000fc400078e0a02 */
[----:B------:R-:W-:Y:S01]  /*afd0*/  @!P6 IMAD.MOV R32, RZ, RZ, -R32 ;  /* 0x000000ffff20e224 */ /* 0x000fe200078e0a20 */
[----:B------:R-:W-:Y:S02]  /*afe0*/  ISETP.GE.AND P5, PT, R90, RZ, PT ;  /* 0x000000ff5a00720c */ /* 0x000fe40003fa6270 */
[C---:B------:R-:W-:Y:S02]  /*aff0*/  ISETP.GT.U32.AND P6, PT, R2.reuse, R4, PT ;  /* 0x000000040200720c */ /* 0x040fe40003fc4070 */
[----:B0-----:R-:W-:Y:S01]  /*b000*/  IABS R30, R93 ;  /* 0x0000005d001e7213 */ /* 0x001fe20000000000 */
[----:B------:R0:W-:Y:S01]  /*b010*/  STL [R1+0x4b4], R32 ;  /* 0x0004b42001007387 */ /* 0x0001e20000100800 */
[----:B------:R-:W-:Y:S02]  /*b020*/  IABS R29, R94 ;  /* 0x0000005e001d7213 */ /* 0x000fe40000000000 */
[----:B------:R-:W-:Y:S01]  /*b030*/  ISETP.GT.U32.AND P2, PT, R2, R31, PT ;  /* 0x0000001f0200720c */ /* 0x000fe20003f44070 */
[----:B------:R-:W-:-:S02]  /*b040*/  @!P0 IMAD.IADD R36, R36, 0x1, -R2 ;  /* 0x0000000124248824 */ /* 0x000fc400078e0a02 */
[----:B0-----:R-:W-:-:S04]  /*b050*/  IMAD.HI.U32 R32, R3, R30, RZ ;  /* 0x0000001e03207227 */ /* 0x001fc800078e00ff */
[----:B------:R-:W-:Y:S02]  /*b060*/  IMAD.MOV R32, RZ, RZ, -R32 ;  /* 0x000000ffff207224 */ /* 0x000fe400078e0a20 */
[----:B------:R-:W-:Y:S01]  /*b070*/  IMAD.HI.U32 R33, R3, R29, RZ ;  /* 0x0000001d03217227 */ /* 0x000fe200078e00ff */
[----:B------:R-:W-:Y:S02]  /*b080*/  ISETP.GE.AND P4, PT, R91, RZ, PT ;  /* 0x000000ff5b00720c */ /* 0x000fe40003f86270 */
[----:B------:R-:W-:Y:S01]  /*b090*/  IABS R35, R96 ;  /* 0x0000006000237213 */ /* 0x000fe20000000000 */
[----:B------:R-:W-:Y:S02]  /*b0a0*/  IMAD R30, R2, R32, R30 ;  /* 0x00000020021e7224 */ /* 0x000fe400078e021e */
[----:B------:R-:W-:Y:S02]  /*b0b0*/  IMAD.MOV.U32 R39, RZ, RZ, R36 ;  /* 0x000000ffff277224 */ /* 0x000fe400078e0024 */
[----:B------:R-:W-:Y:S01]  /*b0c0*/  IMAD.MOV R33, RZ, RZ, -R33 ;  /* 0x000000ffff217224 */ /* 0x000fe200078e0a21 */
[----:B------:R-:W-:Y:S01]  /*b0d0*/  IABS R34, R95 ;  /* 0x0000005f00227213 */ /* 0x000fe20000000000 */
[----:B------:R-:W-:-:S02]  /*b0e0*/  @!P6 IMAD.IADD R4, R4, 0x1, -R2 ;  /* 0x000000010404e824 */ /* 0x000fc400078e0a02 */
[----:B------:R-:W-:Y:S01]  /*b0f0*/  @!P5 IMAD.MOV R39, RZ, RZ, -R39 ;  /* 0x000000ffff27d224 */ /* 0x000fe200078e0a27 */
[C---:B------:R-:W-:Y:S01]  /*b100*/  ISETP.GT.U32.AND P5, PT, R2.reuse, R30, PT ;  /* 0x0000001e0200720c */ /* 0x040fe20003fa4070 */
[C---:B------:R-:W-:Y:S02]  /*b110*/  IMAD R29, R2.reuse, R33, R29 ;  /* 0x00000021021d7224 */ /* 0x040fe400078e021d */
[----:B------:R-:W-:Y:S02]  /*b120*/  @!P2 IMAD.IADD R31, R31, 0x1, -R2 ;  /* 0x000000011f1fa824 */ /* 0x000fe400078e0a02 */
[----:B------:R-:W-:Y:S01]  /*b130*/  IMAD.HI.U32 R33, R3, R35, RZ ;  /* 0x0000002303217227 */ /* 0x000fe200078e00ff */
[----:B------:R-:W-:-:S03]  /*b140*/  ISETP.GT.U32.AND P6, PT, R2, R4, PT ;  /* 0x000000040200720c */ /* 0x000fc60003fc4070 */
[----:B------:R-:W-:-:S04]  /*b150*/  IMAD.HI.U32 R37, R3, R34, RZ ;  /* 0x0000002203257227 */ /* 0x000fc800078e00ff */
[----:B------:R-:W-:Y:S02]  /*b160*/  IMAD.MOV.U32 R38, RZ, RZ, R31 ;  /* 0x000000ffff267224 */ /* 0x000fe400078e001f */
[----:B------:R-:W-:Y:S02]  /*b170*/  IMAD.MOV R33, RZ, RZ, -R33 ;  /* 0x000000ffff217224 */ /* 0x000fe400078e0a21 */
[----:B------:R-:W-:Y:S02]  /*b180*/  IMAD.MOV R37, RZ, RZ, -R37 ;  /* 0x000000ffff257224 */ /* 0x000fe400078e0a25 */
[----:B------:R-:W-:Y:S01]  /*b190*/  @!P4 IMAD.MOV R38, RZ, RZ, -R38 ;  /* 0x000000ffff26c224 */ /* 0x000fe200078e0a26 */
[C---:B------:R-:W-:Y:S01]  /*b1a0*/  ISETP.GT.U32.AND P4, PT, R2.reuse, R29, PT ;  /* 0x0000001d0200720c */ /* 0x040fe20003f84070 */
[----:B------:R-:W-:Y:S01]  /*b1b0*/  IMAD R35, R2, R33, R35 ;  /* 0x0000002102237224 */ /* 0x000fe200078e0223 */
[----:B------:R-:W-:Y:S01]  /*b1c0*/  ISETP.GE.AND P3, PT, R92, RZ, PT ;  /* 0x000000ff5c00720c */ /* 0x000fe20003f66270 */
[----:B------:R-:W-:-:S02]  /*b1d0*/  IMAD R34, R2, R37, R34 ;  /* 0x0000002502227224 */ /* 0x000fc400078e0222 */
[--C-:B------:R-:W-:Y:S01]  /*b1e0*/  @!P5 IMAD.IADD R30, R30, 0x1, -R2.reuse ;  /* 0x000000011e1ed824 */ /* 0x100fe200078e0a02 */
[----:B------:R-:W-:Y:S01]  /*b1f0*/  ISETP.GT.U32.AND P5, PT, R2, R35, PT ;  /* 0x000000230200720c */ /* 0x000fe20003fa4070 */
[--C-:B------:R-:W-:Y:S01]  /*b200*/  @!P6 IMAD.IADD R4, R4, 0x1, -R2.reuse ;  /* 0x000000010404e824 */ /* 0x100fe200078e0a02 */
[----:B------:R-:W-:Y:S02]  /*b210*/  ISETP.GT.U32.AND P6, PT, R2, R34, PT ;  /* 0x000000220200720c */ /* 0x000fe40003fc4070 */
[----:B------:R-:W-:Y:S01]  /*b220*/  IABS R32, R98 ;  /* 0x0000006200207213 */ /* 0x000fe20000000000 */
[----:B------:R-:W-:Y:S02]  /*b230*/  STL [R1+0x4b8], R39 ;  /* 0x0004b82701007387 */ /* 0x000fe40000100800 */
[----:B------:R-:W-:Y:S02]  /*b240*/  @!P4 IMAD.IADD R29, R29, 0x1, -R2 ;  /* 0x000000011d1dc824 */ /* 0x000fe400078e0a02 */
[----:B------:R0:W-:Y:S01]  /*b250*/  STL [R1+0x4bc], R38 ;  /* 0x0004bc2601007387 */ /* 0x0001e20000100800 */
[----:B------:R-:W-:Y:S01]  /*b260*/  IMAD.HI.U32 R36, R3, R32, RZ ;  /* 0x0000002003247227 */ /* 0x000fe200078e00ff */
[----:B------:R-:W-:-:S03]  /*b270*/  IABS R33, R99 ;  /* 0x0000006300217213 */ /* 0x000fc60000000000 */
[----:B------:R-:W-:Y:S02]  /*b280*/  @!P5 IMAD.IADD R35, R35, 0x1, -R2 ;  /* 0x000000012323d824 */ /* 0x000fe400078e0a02 */
[----:B0-----:R-:W-:Y:S02]  /*b290*/  IMAD.MOV.U32 R38, RZ, RZ, R4 ;  /* 0x000000ffff267224 */ /* 0x001fe400078e0004 */
[----:B------:R-:W-:Y:S02]  /*b2a0*/  IMAD.MOV R36, RZ, RZ, -R36 ;  /* 0x000000ffff247224 */ /* 0x000fe400078e0a24 */
[----:B------:R-:W-:Y:S01]  /*b2b0*/  @!P3 IMAD.MOV R38, RZ, RZ, -R38 ;  /* 0x000000ffff26b224 */ /* 0x000fe200078e0a26 */
[----:B------:R-:W-:Y:S01]  /*b2c0*/  ISETP.GT.U32.AND P3, PT, R2, R29, PT ;  /* 0x0000001d0200720c */ /* 0x000fe20003f64070 */
[----:B------:R-:W-:Y:S01]  /*b2d0*/  @!P6 IMAD.IADD R34, R34, 0x1, -R2 ;  /* 0x000000012222e824 */ /* 0x000fe200078e0a02 */
[C---:B------:R-:W-:Y:S01]  /*b2e0*/  ISETP.GT.U32.AND P5, PT, R2.reuse, R35, PT ;  /* 0x000000230200720c */ /* 0x040fe20003fa4070 */
[----:B------:R-:W-:-:S02]  /*b2f0*/  IMAD R32, R2, R36, R32 ;  /* 0x0000002402207224 */ /* 0x000fc400078e0220 */
[----:B------:R-:W-:Y:S01]  /*b300*/  IMAD.HI.U32 R36, R3, R33, RZ ;  /* 0x0000002103247227 */ /* 0x000fe200078e00ff */
[C---:B------:R-:W-:Y:S02]  /*b310*/  ISETP.GT.U32.AND P6, PT, R2.reuse, R34, PT ;  /* 0x000000220200720c */ /* 0x040fe40003fc4070 */
[----:B------:R-:W-:Y:S01]  /*b320*/  IABS R31, R97 ;  /* 0x00000061001f7213 */ /* 0x000fe20000000000 */
[----:B------:R-:W-:Y:S01]  /*b330*/  IMAD.MOV R36, RZ, RZ, -R36 ;  /* 0x000000ffff247224 */ /* 0x000fe200078e0a24 */
[----:B------:R-:W-:-:S03]  /*b340*/  ISETP.GT.U32.AND P4, PT, R2, R30, PT ;  /* 0x0000001e0200720c */ /* 0x000fc60003f84070 */
[----:B------:R-:W-:Y:S01]  /*b350*/  @!P3 IMAD.IADD R29, R29, 0x1, -R2 ;  /* 0x000000011d1db824 */ /* 0x000fe200078e0a02 */
[C---:B------:R-:W-:Y:S01]  /*b360*/  ISETP.GT.U32.AND P3, PT, R2.reuse, R32, PT ;  /* 0x000000200200720c */ /* 0x040fe20003f64070 */
[----:B------:R-:W-:Y:S02]  /*b370*/  IMAD R33, R2, R36, R33 ;  /* 0x0000002402217224 */ /* 0x000fe400078e0221 */
[----:B------:R-:W-:Y:S01]  /*b380*/  IMAD.HI.U32 R37, R3, R31, RZ ;  /* 0x0000001f03257227 */ /* 0x000fe200078e00ff */
[----:B------:R-:W-:-:S03]  /*b390*/  IABS R4, R100 ;  /* 0x0000006400047213 */ /* 0x000fc60000000000 */
[--C-:B------:R-:W-:Y:S01]  /*b3a0*/  @!P5 IMAD.IADD R35, R35, 0x1, -R2.reuse ;  /* 0x000000012323d824 */ /* 0x100fe200078e0a02 */
[----:B------:R-:W-:Y:S01]  /*b3b0*/  ISETP.GT.U32.AND P5, PT, R2, R33, PT ;  /* 0x000000210200720c */ /* 0x000fe20003fa4070 */
[----:B------:R-:W-:Y:S01]  /*b3c0*/  IMAD.MOV R37, RZ, RZ, -R37 ;  /* 0x000000ffff257224 */ /* 0x000fe200078e0a25 */
[----:B------:R0:W-:Y:S01]  /*b3d0*/  STL [R1+0x4c0], R38 ;  /* 0x0004c02601007387 */ /* 0x0001e20000100800 */
[--C-:B------:R-:W-:Y:S01]  /*b3e0*/  @!P6 IMAD.IADD R34, R34, 0x1, -R2.reuse ;  /* 0x000000012222e824 */ /* 0x100fe200078e0a02 */
[----:B------:R-:W-:Y:S01]  /*b3f0*/  ISETP.GE.AND P6, PT, R96, RZ, PT ;  /* 0x000000ff6000720c */ /* 0x000fe20003fc6270 */
[----:B------:R-:W-:Y:S01]  /*b400*/  IMAD R31, R2, R37, R31 ;  /* 0x00000025021f7224 */ /* 0x000fe200078e021f */
[----:B------:R-:W-:Y:S01]  /*b410*/  IABS R36, R101 ;  /* 0x0000006500247213 */ /* 0x000fe20000000000 */
[----:B------:R-:W-:Y:S02]  /*b420*/  @!P4 IMAD.IADD R30, R30, 0x1, -R2 ;  /* 0x000000011e1ec824 */ /* 0x000fe400078e0a02 */
[----:B0-----:R-:W-:Y:S01]  /*b430*/  IMAD.HI.U32 R38, R3, R4, RZ ;  /* 0x0000000403267227 */ /* 0x001fe200078e00ff */
[----:B------:R-:W-:-:S03]  /*b440*/  ISETP.GT.U32.AND P4, PT, R2, R31, PT ;  /* 0x0000001f0200720c */ /* 0x000fc60003f84070 */
[----:B------:R-:W-:Y:S02]  /*b450*/  IMAD.MOV R38, RZ, RZ, -R38 ;  /* 0x000000ffff267224 */ /* 0x000fe400078e0a26 */
[----:B------:R-:W-:Y:S02]  /*b460*/  @!P3 IMAD.IADD R32, R32, 0x1, -R2 ;  /* 0x000000012020b824 */ /* 0x000fe400078e0a02 */
[----:B------:R-:W-:Y:S01]  /*b470*/  IMAD.MOV.U32 R39, RZ, RZ, R29 ;  /* 0x000000ffff277224 */ /* 0x000fe200078e001d */
[----:B------:R-:W-:Y:S01]  /*b480*/  ISETP.GE.AND P1, PT, R93, RZ, PT ;  /* 0x000000ff5d00720c */ /* 0x000fe20003f26270 */
[C---:B------:R-:W-:Y:S01]  /*b490*/  IMAD R38, R2.reuse, R38, R4 ;  /* 0x0000002602267224 */ /* 0x040fe200078e0204 */
[----:B------:R-:W-:Y:S01]  /*b4a0*/  IABS R37, R102 ;  /* 0x0000006600257213 */ /* 0x000fe20000000000 */
[----:B------:R-:W-:Y:S01]  /*b4b0*/  @!P5 IMAD.IADD R33, R33, 0x1, -R2 ;  /* 0x000000012121d824 */ /* 0x000fe200078e0a02 */
[----:B------:R-:W-:Y:S01]  /*b4c0*/  ISETP.GT.U32.AND P5, PT, R2, R32, PT ;  /* 0x000000200200720c */ /* 0x000fe20003fa4070 */
[----:B------:R-:W-:-:S02]  /*b4d0*/  IMAD.MOV.U32 R29, RZ, RZ, R35 ;  /* 0x000000ffff1d7224 */ /* 0x000fc400078e0023 */
[----:B------:R-:W-:-:S04]  /*b4e0*/  IMAD.HI.U32 R4, R3, R36, RZ ;  /* 0x0000002403047227 */ /* 0x000fc800078e00ff */
[----:B------:R-:W-:Y:S01]  /*b4f0*/  @!P6 IMAD.MOV R29, RZ, RZ, -R29 ;  /* 0x000000ffff1de224 */ /* 0x000fe200078e0a1d */
[----:B------:R-:W-:Y:S01]  /*b500*/  ISETP.GT.U32.AND P6, PT, R2, R38, PT ;  /* 0x000000260200720c */ /* 0x000fe20003fc4070 */
[----:B------:R-:W-:Y:S02]  /*b510*/  IMAD.MOV.U32 R40, RZ, RZ, R30 ;  /* 0x000000ffff287224 */ /* 0x000fe400078e001e */
[----:B------:R-:W-:Y:S01]  /*b520*/  IMAD.HI.U32 R30, R3, R37, RZ ;  /* 0x00000025031e7227 */ /* 0x000fe200078e00ff */
[----:B------:R-:W-:-:S03]  /*b530*/  ISETP.GE.AND P0, PT, R94, RZ, PT ;  /* 0x000000ff5e00720c */ /* 0x000fc60003f06270 */
[----:B------:R-:W-:Y:S01]  /*b540*/  IMAD.MOV R4, RZ, RZ, -R4 ;  /* 0x000000ffff047224 */ /* 0x000fe200078e0a04 */
[----:B------:R-:W-:Y:S01]  /*b550*/  ISETP.GE.AND P2, PT, R95, RZ, PT ;  /* 0x000000ff5f00720c */ /* 0x000fe20003f46270 */
[----:B------:R-:W-:Y:S02]  /*b560*/  @!P4 IMAD.IADD R31, R31, 0x1, -R2 ;  /* 0x000000011f1fc824 */ /* 0x000fe400078e0a02 */
[----:B------:R-:W-:Y:S02]  /*b570*/  IMAD.MOV R30, RZ, RZ, -R30 ;  /* 0x000000ffff1e7224 */ /* 0x000fe400078e0a1e */
[C---:B------:R-:W-:Y:S02]  /*b580*/  IMAD R4, R2.reuse, R4, R36 ;  /* 0x0000000402047224 */ /* 0x040fe400078e0224 */
[----:B------:R-:W-:Y:S01]  /*b590*/  @!P1 IMAD.MOV R40, RZ, RZ, -R40 ;  /* 0x000000ffff289224 */ /* 0x000fe200078e0a28 */
[C---:B------:R-:W-:Y:S01]  /*b5a0*/  ISETP.GT.U32.AND P1, PT, R2.reuse, R31, PT ;  /* 0x0000001f0200720c */ /* 0x040fe20003f24070 */
[----:B------:R-:W-:-:S02]  /*b5b0*/  IMAD R37, R2, R30, R37 ;  /* 0x0000001e02257224 */ /* 0x000fc400078e0225 */
[--C-:B------:R-:W-:Y:S01]  /*b5c0*/  @!P5 IMAD.IADD R32, R32, 0x1, -R2.reuse ;  /* 0x000000012020d824 */ /* 0x100fe200078e0a02 */
[----:B------:R-:W-:Y:S01]  /*b5d0*/  ISETP.GT.U32.AND P5, PT, R2, R4, PT ;  /* 0x000000040200720c */ /* 0x000fe20003fa4070 */
[----:B------:R-:W-:Y:S01]  /*b5e0*/  @!P6 IMAD.IADD R38, R38, 0x1, -R2 ;  /* 0x000000012626e824 */ /* 0x000fe200078e0a02 */
[----:B------:R-:W-:Y:S01]  /*b5f0*/  ISETP.GT.U32.AND P6, PT, R2, R37, PT ;  /* 0x000000250200720c */ /* 0x000fe20003fc4070 */
[----:B------:R-:W-:Y:S02]  /*b600*/  @!P0 IMAD.MOV R39, RZ, RZ, -R39 ;  /* 0x000000ffff278224 */ /* 0x000fe400078e0a27 */
[----:B------:R-:W-:Y:S01]  /*b610*/  @!P2 IMAD.MOV R34, RZ, RZ, -R34 ;  /* 0x000000ffff22a224 */ /* 0x000fe200078e0a22 */
[----:B------:R-:W-:Y:S01]  /*b620*/  STL [R1+0x4c8], R40 ;  /* 0x0004c82801007387 */ /* 0x000fe20000100800 */
[----:B------:R-:W-:-:S03]  /*b630*/  ISETP.GE.AND P3, PT, R98, RZ, PT ;  /* 0x000000ff6200720c */ /* 0x000fc60003f66270 */
[----:B------:R0:W-:Y:S01]  /*b640*/  STL [R1+0x4cc], R39 ;  /* 0x0004cc2701007387 */ /* 0x0001e20000100800 */
[--C-:B------:R-:W-:Y:S01]  /*b650*/  @!P1 IMAD.IADD R31, R31, 0x1, -R2.reuse ;  /* 0x000000011f1f9824 */ /* 0x100fe200078e0a02 */
[----:B------:R-:W-:Y:S01]  /*b660*/  IABS R30, R103 ;  /* 0x00000067001e7213 */ /* 0x000fe20000000000 */
[--C-:B------:R-:W-:Y:S01]  /*b670*/  @!P5 IMAD.IADD R4, R4, 0x1, -R2.reuse ;  /* 0x000000010404d824 */ /* 0x100fe200078e0a02 */
[----:B------:R-:W-:Y:S04]  /*b680*/  STL [R1+0x4d4], R34 ;  /* 0x0004d42201007387 */ /* 0x000fe80000100800 */
[----:B------:R1:W-:Y:S01]  /*b690*/  STL [R1+0x4d8], R29 ;  /* 0x0004d81d01007387 */ /* 0x0003e20000100800 */
[----:B------:R-:W-:Y:S01]  /*b6a0*/  @!P6 IMAD.IADD R37, R37, 0x1, -R2 ;  /* 0x000000012525e824 */ /* 0x000fe200078e0a02 */
[----:B------:R-:W-:Y:S01]  /*b6b0*/  ISETP.GT.U32.AND P6, PT, R2, R4, PT ;  /* 0x000000040200720c */ /* 0x000fe20003fc4070 */
[----:B0-----:R-:W-:-:S02]  /*b6c0*/  IMAD.MOV.U32 R39, RZ, RZ, R31 ;  /* 0x000000ffff277224 */ /* 0x001fc400078e001f */
[----:B------:R-:W-:Y:S01]  /*b6d0*/  IMAD.HI.U32 R31, R3, R30, RZ ;  /* 0x0000001e031f7227 */ /* 0x000fe200078e00ff */
[----:B-1----:R-:W-:-:S03]  /*b6e0*/  IABS R29, R104 ;  /* 0x00000068001d7213 */ /* 0x002fc60000000000 */
[----:B------:R-:W-:Y:S01]  /*b6f0*/  IMAD.MOV R31, RZ, RZ, -R31 ;  /* 0x000000ffff1f7224 */ /* 0x000fe200078e0a1f */
[----:B------:R-:W-:Y:S01]  /*b700*/  ISETP.GE.AND P4, PT, R97, RZ, PT ;  /* 0x000000ff6100720c */ /* 0x000fe20003f86270 */
[----:B------:R-:W-:Y:S01]  /*b710*/  IMAD.HI.U32 R35, R3, R29, RZ ;  /* 0x0000001d03237227 */ /* 0x000fe200078e00ff */
[----:B------:R-:W-:Y:S02]  /*b720*/  IABS R34, R105 ;  /* 0x0000006900227213 */ /* 0x000fe40000000000 */
[C---:B------:R-:W-:Y:S01]  /*b730*/  ISETP.GT.U32.AND P5, PT, R2.reuse, R38, PT ;  /* 0x000000260200720c */ /* 0x040fe20003fa4070 */
[----:B------:R-:W-:Y:S01]  /*b740*/  IMAD.MOV R35, RZ, RZ, -R35 ;  /* 0x000000ffff237224 */ /* 0x000fe200078e0a23 */
[C---:B------:R-:W-:Y:S01]  /*b750*/  ISETP.GT.U32.AND P0, PT, R2.reuse, R33, PT ;  /* 0x000000210200720c */ /* 0x040fe20003f04070 */
[----:B------:R-:W-:Y:S01]  /*b760*/  @!P3 IMAD.MOV R32, RZ, RZ, -R32 ;  /* 0x000000ffff20b224 */ /* 0x000fe200078e0a20 */
[C---:B------:R-:W-:Y:S01]  /*b770*/  ISETP.GT.U32.AND P3, PT, R2.reuse, R37, PT ;  /* 0x000000250200720c */ /* 0x040fe20003f64070 */
[----:B------:R-:W-:-:S02]  /*b780*/  IMAD R30, R2, R31, R30 ;  /* 0x0000001f021e7224 */ /* 0x000fc400078e021e */
[----:B------:R-:W-:-:S04]  /*b790*/  IMAD.HI.U32 R31, R3, R34, RZ ;  /* 0x00000022031f7227 */ /* 0x000fc800078e00ff */
[----:B------:R-:W-:Y:S01]  /*b7a0*/  IMAD R29, R2, R35, R29 ;  /* 0x00000023021d7224 */ /* 0x000fe200078e021d */
[----:B------:R-:W-:Y:S01]  /*b7b0*/  ISETP.GE.AND P2, PT, R99, RZ, PT ;  /* 0x000000ff6300720c */ /* 0x000fe20003f46270 */
[----:B------:R-:W-:Y:S01]  /*b7c0*/  IMAD.MOV R31, RZ, RZ, -R31 ;  /* 0x000000ffff1f7224 */ /* 0x000fe200078e0a1f */
[----:B------:R-:W-:Y:S01]  /*b7d0*/  ISETP.GE.AND P1, PT, R100, RZ, PT ;  /* 0x000000ff6400720c */ /* 0x000fe20003f26270 */
[----:B------:R-:W-:Y:S01]  /*b7e0*/  @!P6 IMAD.IADD R4, R4, 0x1, -R2 ;  /* 0x000000010404e824 */ /* 0x000fe200078e0a02 */
[C---:B------:R-:W-:Y:S01]  /*b7f0*/  ISETP.GT.U32.AND P6, PT, R2.reuse, R29, PT ;  /* 0x0000001d0200720c */ /* 0x040fe20003fc4070 */
[----:B------:R-:W-:Y:S02]  /*b800*/  @!P4 IMAD.MOV R39, RZ, RZ, -R39 ;  /* 0x000000ffff27c224 */ /* 0x000fe400078e0a27 */
[----:B------:R-:W-:Y:S02]  /*b810*/  IMAD R31, R2, R31, R34 ;  /* 0x0000001f021f7224 */ /* 0x000fe400078e0222 */
[--C-:B------:R-:W-:Y:S01]  /*b820*/  @!P5 IMAD.IADD R38, R38, 0x1, -R2.reuse ;  /* 0x000000012626d824 */ /* 0x100fe200078e0a02 */
[----:B------:R-:W-:Y:S01]  /*b830*/  STL [R1+0x4dc], R39 ;  /* 0x0004dc2701007387 */ /* 0x000fe20000100800 */
[----:B------:R-:W-:Y:S01]  /*b840*/  @!P0 IMAD.IADD R33, R33, 0x1, -R2 ;  /* 0x0000000121218824 */ /* 0x000fe200078e0a02 */
[----:B------:R-:W-:Y:S01]  /*b850*/  ISETP.GE.AND P0, PT, R101, RZ, PT ;  /* 0x000000ff6500720c */ /* 0x000fe20003f06270 */
[----:B------:R-:W-:Y:S01]  /*b860*/  IMAD.MOV.U32 R63, RZ, RZ, R62 ;  /* 0x000000ffff3f7224 */ /* 0x000fe200078e003e */
[----:B------:R0:W-:Y:S01]  /*b870*/  STL [R1+0x4e4], R32 ;  /* 0x0004e42001007387 */ /* 0x0001e20000100800 */
[----:B------:R-:W-:Y:S01]  /*b880*/  @!P3 IMAD.IADD R37, R37, 0x1, -R2 ;  /* 0x000000012525b824 */ /* 0x000fe200078e0a02 */
[----:B------:R-:W-:Y:S01]  /*b890*/  ISETP.GT.U32.AND P3, PT, R2, R31, PT ;  /* 0x0000001f0200720c */ /* 0x000fe20003f64070 */
[----:B------:R-:W-:-:S02]  /*b8a0*/  IMAD.MOV.U32 R62, RZ, RZ, R61 ;  /* 0x000000ffff3e7224 */ /* 0x000fc400078e003d */
[----:B------:R-:W-:Y:S02]  /*b8b0*/  IMAD.MOV.U32 R61, RZ, RZ, R59 ;  /* 0x000000ffff3d7224 */ /* 0x000fe400078e003b */
[----:B------:R-:W-:Y:S02]  /*b8c0*/  IMAD.MOV.U32 R59, RZ, RZ, R58 ;  /* 0x000000ffff3b7224 */ /* 0x000fe400078e003a */
[----:B0-----:R-:W-:Y:S02]  /*b8d0*/  IMAD.MOV.U32 R32, RZ, RZ, R38 ;  /* 0x000000ffff207224 */ /* 0x001fe400078e0026 */
[----:B------:R-:W-:Y:S02]  /*b8e0*/  IMAD.MOV.U32 R58, RZ, RZ, R56 ;  /* 0x000000ffff3a7224 */ /* 0x000fe400078e0038 */
[----:B------:R-:W-:Y:S02]  /*b8f0*/  @!P2 IMAD.MOV R33, RZ, RZ, -R33 ;  /* 0x000000ffff21a224 */ /* 0x000fe400078e0a21 */
[----:B------:R-:W-:-:S02]  /*b900*/  IMAD.MOV.U32 R56, RZ, RZ, R52 ;  /* 0x000000ffff387224 */ /* 0x000fc400078e0034 */
[----:B------:R-:W-:Y:S02]  /*b910*/  @!P1 IMAD.MOV R32, RZ, RZ, -R32 ;  /* 0x000000ffff209224 */ /* 0x000fe400078e0a20 */
[----:B------:R-:W-:Y:S01]  /*b920*/  IMAD.MOV.U32 R52, RZ, RZ, R42 ;  /* 0x000000ffff347224 */ /* 0x000fe200078e002a */
[----:B------:R-:W-:Y:S01]  /*b930*/  IABS R42, R106 ;  /* 0x0000006a002a7213 */ /* 0x000fe20000000000 */
[----:B------:R-:W-:Y:S01]  /*b940*/  @!P6 IMAD.IADD R29, R29, 0x1, -R2 ;  /* 0x000000011d1de824 */ /* 0x000fe200078e0a02 */
[----:B------:R-:W-:Y:S01]  /*b950*/  STL [R1+0x4e8], R33 ;  /* 0x0004e82101007387 */ /* 0x000fe20000100800 */
[----:B------:R-:W-:Y:S02]  /*b960*/  IMAD.MOV.U32 R65, RZ, RZ, R61 ;  /* 0x000000ffff417224 */ /* 0x000fe400078e003d */
[----:B------:R-:W-:Y:S01]  /*b970*/  IMAD.MOV.U32 R61, RZ, RZ, R58 ;  /* 0x000000ffff3d7224 */ /* 0x000fe200078e003a */
[----:B------:R0:W-:Y:S01]  /*b980*/  STL [R1+0x4ec], R32 ;  /* 0x0004ec2001007387 */ /* 0x0001e20000100800 */
[----:B------:R-:W-:Y:S01]  /*b990*/  IMAD.MOV.U32 R58, RZ, RZ, R56 ;  /* 0x000000ffff3a7224 */ /* 0x000fe200078e0038 */
[----:B------:R-:W-:Y:S01]  /*b9a0*/  ISETP.GT.U32.AND P6, PT, R2, R29, PT ;  /* 0x0000001d0200720c */ /* 0x000fe20003fc4070 */
[----:B------:R-:W-:-:S02]  /*b9b0*/  IMAD.MOV.U32 R56, RZ, RZ, R52 ;  /* 0x000000ffff387224 */ /* 0x000fc400078e0034 */
[----:B------:R-:W-:Y:S02]  /*b9c0*/  IMAD.MOV.U32 R52, RZ, RZ, R51 ;  /* 0x000000ffff347224 */ /* 0x000fe400078e0033 */
[----:B------:R-:W-:Y:S02]  /*b9d0*/  @!P0 IMAD.MOV R4, RZ, RZ, -R4 ;  /* 0x000000ffff048224 */ /* 0x000fe400078e0a04 */
[----:B0-----:R-:W-:-:S04]  /*b9e0*/  IMAD.HI.U32 R32, R3, R42, RZ ;  /* 0x0000002a03207227 */ /* 0x001fc800078e00ff */
[----:B------:R-:W-:Y:S01]  /*b9f0*/  IMAD.MOV.U32 R51, RZ, RZ, R41 ;  /* 0x000000ffff337224 */ /* 0x000fe200078e0029 */
[----:B------:R-:W-:Y:S01]  /*ba00*/  IABS R41, R107 ;  /* 0x0000006b00297213 */ /* 0x000fe20000000000 */
[----:B------:R-:W-:Y:S02]  /*ba10*/  @!P3 IMAD.IADD R31, R31, 0x1, -R2 ;  /* 0x000000011f1fb824 */ /* 0x000fe400078e0a02 */
[----:B------:R-:W-:Y:S01]  /*ba20*/  IMAD.MOV R32, RZ, RZ, -R32 ;  /* 0x000000ffff207224 */ /* 0x000fe200078e0a20 */
[----:B------:R0:W-:Y:S02]  /*ba30*/  STL [R1+0x4f4], R4 ;  /* 0x0004f40401007387 */ /* 0x0001e40000100800 */
[C---:B------:R-:W-:Y:S01]  /*ba40*/  ISETP.GT.U32.AND P3, PT, R2.reuse, R31, PT ;  /* 0x0000001f0200720c */ /* 0x040fe20003f64070 */
[C---:B------:R-:W-:Y:S01]  /*ba50*/  IMAD R42, R2.reuse, R32, R42 ;  /* 0x00000020022a7224 */ /* 0x040fe200078e022a */
[----:B------:R-:W-:Y:S01]  /*ba60*/  IABS R40, R108 ;  /* 0x0000006c00287213 */ /* 0x000fe20000000000 */
[----:B------:R-:W-:Y:S01]  /*ba70*/  @!P6 IMAD.IADD R29, R29, 0x1, -R2 ;  /* 0x000000011d1de824 */ /* 0x000fe200078e0a02 */
[C---:B------:R-:W-:Y:S01]  /*ba80*/  ISETP.GT.U32.AND P5, PT, R2.reuse, R30, PT ;  /* 0x0000001e0200720c */ /* 0x040fe20003fa4070 */
[----:B0-----:R-:W-:Y:S01]  /*ba90*/  IMAD.HI.U32 R4, R3, R41, RZ ;  /* 0x0000002903047227 */ /* 0x001fe200078e00ff */
[----:B------:R-:W-:-:S03]  /*baa0*/  ISETP.GT.U32.AND P6, PT, R2, R42, PT ;  /* 0x0000002a0200720c */ /* 0x000fc60003fc4070 */
[----:B------:R-:W-:Y:S01]  /*bab0*/  IMAD.MOV R33, RZ, RZ, -R4 ;  /* 0x000000ffff217224 */ /* 0x000fe200078e0a04 */
[----:B------:R-:W-:Y:S01]  /*bac0*/  IABS R39, R109 ;  /* 0x0000006d00277213 */ /* 0x000fe20000000000 */
[----:B------:R-:W-:-:S04]  /*bad0*/  IMAD.HI.U32 R32, R3, R40, RZ ;  /* 0x0000002803207227 */ /* 0x000fc800078e00ff */
[----:B------:R-:W-:Y:S02]  /*bae0*/  IMAD R41, R2, R33, R41 ;  /* 0x0000002102297224 */ /* 0x000fe400078e0229 */
[----:B------:R-:W-:Y:S02]  /*baf0*/  IMAD.MOV R32, RZ, RZ, -R32 ;  /* 0x000000ffff207224 */ /* 0x000fe400078e0a20 */
[----:B------:R-:W-:Y:S01]  /*bb00*/  IMAD.HI.U32 R4, R3, R39, RZ ;  /* 0x0000002703047227 */ /* 0x000fe200078e00ff */
[----:B------:R-:W-:-:S03]  /*bb10*/  IABS R38, R110 ;  /* 0x0000006e00267213 */ /* 0x000fc60000000000 */
[----:B------:R-:W-:Y:S01]  /*bb20*/  @!P3 IMAD.IADD R31, R31, 0x1, -R2 ;  /* 0x000000011f1fb824 */ /* 0x000fe200078e0a02 */
[C---:B------:R-:W-:Y:S01]  /*bb30*/  ISETP.GT.U32.AND P3, PT, R2.reuse, R41, PT ;  /* 0x000000290200720c */ /* 0x040fe20003f64070 */
[----:B------:R-:W-:Y:S02]  /*bb40*/  IMAD R40, R2, R32, R40 ;  /* 0x0000002002287224 */ /* 0x000fe400078e0228 */
[----:B------:R-:W-:Y:S02]  /*bb50*/  IMAD.MOV R4, RZ, RZ, -R4 ;  /* 0x000000ffff047224 */ /* 0x000fe400078e0a04 */
[--C-:B------:R-:W-:Y:S02]  /*bb60*/  @!P5 IMAD.IADD R30, R30, 0x1, -R2.reuse ;  /* 0x000000011e1ed824 */ /* 0x100fe400078e0a02 */
[----:B------:R-:W-:Y:S01]  /*bb70*/  @!P6 IMAD.IADD R42, R42, 0x1, -R2 ;  /* 0x000000012a2ae824 */ /* 0x000fe200078e0a02 */
[C---:B------:R-:W-:Y:S01]  /*bb80*/  ISETP.GT.U32.AND P6, PT, R2.reuse, R40, PT ;  /* 0x000000280200720c */ /* 0x040fe20003fc4070 */
[----:B------:R-:W-:-:S02]  /*bb90*/  IMAD R39, R2, R4, R39 ;  /* 0x0000000402277224 */ /* 0x000fc400078e0227 */
[----:B------:R-:W-:Y:S01]  /*bba0*/  IMAD.HI.U32 R4, R3, R38, RZ ;  /* 0x0000002603047227 */ /* 0x000fe200078e00ff */
[----:B------:R-:W-:-:S03]  /*bbb0*/  ISETP.GT.U32.AND P5, PT, R2, R30, PT ;  /* 0x0000001e0200720c */ /* 0x000fc60003fa4070 */
[----:B------:R-:W-:Y:S01]  /*bbc0*/  IMAD.MOV R4, RZ, RZ, -R4 ;  /* 0x000000ffff047224 */ /* 0x000fe200078e0a04 */
[----:B------:R-:W-:Y:S01]  /*bbd0*/  ISETP.GE.AND P4, PT, R102, RZ, PT ;  /* 0x000000ff6600720c */ /* 0x000fe20003f86270 */
[----:B------:R-:W-:Y:S01]  /*bbe0*/  @!P3 IMAD.IADD R41, R41, 0x1, -R2 ;  /* 0x000000012929b824 */ /* 0x000fe200078e0a02 */
[C---:B------:R-:W-:Y:S01]  /*bbf0*/  ISETP.GT.U32.AND P3, PT, R2.reuse, R39, PT ;  /* 0x000000270200720c */ /* 0x040fe20003f64070 */
[----:B------:R-:W-:Y:S01]  /*bc00*/  IMAD R38, R2, R4, R38 ;  /* 0x0000000402267224 */ /* 0x000fe200078e0226 */
[----:B------:R-:W-:Y:S01]  /*bc10*/  ISETP.GE.AND P0, PT, R105, RZ, PT ;  /* 0x000000ff6900720c */ /* 0x000fe20003f06270 */
[----:B------:R-:W-:-:S03]  /*bc20*/  @!P6 IMAD.IADD R40, R40, 0x1, -R2 ;  /* 0x000000012828e824 */ /* 0x000fc600078e0a02 */
[----:B------:R-:W-:Y:S01]  /*bc30*/  ISETP.GT.U32.AND P6, PT, R2, R38, PT ;  /* 0x000000260200720c */ /* 0x000fe20003fc4070 */
[----:B------:R-:W-:Y:S01]  /*bc40*/  @!P5 IMAD.IADD R30, R30, 0x1, -R2 ;  /* 0x000000011e1ed824 */ /* 0x000fe200078e0a02 */
[----:B------:R-:W-:Y:S02]  /*bc50*/  ISETP.GE.AND P2, PT, R103, RZ, PT ;  /* 0x000000ff6700720c */ /* 0x000fe40003f46270 */
[----:B------:R-:W-:Y:S02]  /*bc60*/  ISETP.GE.AND P1, PT, R104, RZ, PT ;  /* 0x000000ff6800720c */ /* 0x000fe40003f26270 */
[----:B------:R-:W-:Y:S01]  /*bc70*/  IABS R36, R111 ;  /* 0x0000006f00247213 */ /* 0x000fe20000000000 */
[----:B------:R-:W-:Y:S02]  /*bc80*/  IMAD.MOV.U32 R67, RZ, RZ, R30 ;  /* 0x000000ffff437224 */ /* 0x000fe400078e001e */
[----:B------:R-:W-:Y:S02]  /*bc90*/  @!P3 IMAD.IADD R39, R39, 0x1, -R2 ;  /* 0x000000012727b824 */ /* 0x000fe400078e0a02 */
[----:B------:R-:W-:Y:S01]  /*bca0*/  @!P4 IMAD.MOV R37, RZ, RZ, -R37 ;  /* 0x000000ffff25c224 */ /* 0x000fe200078e0a25 */
[----:B------:R-:W-:Y:S01]  /*bcb0*/  ISETP.GT.U32.AND P4, PT, R2, R42, PT ;  /* 0x0000002a0200720c */ /* 0x000fe20003f84070 */
[----:B------:R-:W-:-:S02]  /*bcc0*/  IMAD.MOV.U32 R30, RZ, RZ, R31 ;  /* 0x000000ffff1e7224 */ /* 0x000fc400078e001f */
[----:B------:R-:W-:Y:S01]  /*bcd0*/  IMAD.HI.U32 R4, R3, R36, RZ ;  /* 0x0000002403047227 */ /* 0x000fe200078e00ff */
[----:B------:R-:W-:-:S03]  /*bce0*/  IABS R32, R114 ;  /* 0x0000007200207213 */ /* 0x000fc60000000000 */
[----:B------:R-:W-:Y:S01]  /*bcf0*/  @!P0 IMAD.MOV R30, RZ, RZ, -R30 ;  /* 0x000000ffff1e8224 */ /* 0x000fe200078e0a1e */
[----:B------:R-:W-:Y:S01]  /*bd00*/  ISETP.GT.U32.AND P0, PT, R2, R39, PT ;  /* 0x000000270200720c */ /* 0x000fe20003f04070 */
[----:B------:R-:W-:Y:S02]  /*bd10*/  IMAD.MOV R4, RZ, RZ, -R4 ;  /* 0x000000ffff047224 */ /* 0x000fe400078e0a04 */
[----:B------:R-:W-:Y:S01]  /*bd20*/  @!P6 IMAD.IADD R38, R38, 0x1, -R2 ;  /* 0x000000012626e824 */ /* 0x000fe200078e0a02 */
[----:B------:R-:W-:Y:S01]  /*bd30*/  IABS R35, R112 ;  /* 0x0000007000237213 */ /* 0x000fe20000000000 */
[----:B------:R-:W-:Y:S01]  /*bd40*/  IMAD.MOV.U32 R64, RZ, RZ, R63 ;  /* 0x000000ffff407224 */ /* 0x000fe200078e003f */
[----:B------:R-:W-:Y:S01]  /*bd50*/  IABS R34, R113 ;  /* 0x0000007100227213 */ /* 0x000fe20000000000 */
[----:B------:R-:W-:Y:S02]  /*bd60*/  IMAD.MOV.U32 R63, RZ, RZ, R62 ;  /* 0x000000ffff3f7224 */ /* 0x000fe400078e003e */
[----:B------:R-:W-:Y:S01]  /*bd70*/  @!P2 IMAD.MOV R67, RZ, RZ, -R67 ;  /* 0x000000ffff43a224 */ /* 0x000fe200078e0a43 */
[C---:B------:R-:W-:Y:S01]  /*bd80*/  ISETP.GT.U32.AND P2, PT, R2.reuse, R41, PT ;  /* 0x000000290200720c */ /* 0x040fe20003f44070 */
[----:B------:R-:W-:Y:S01]  /*bd90*/  IMAD.MOV.U32 R62, RZ, RZ, R46 ;  /* 0x000000ffff3e7224 */ /* 0x000fe200078e002e */
[C---:B------:R-:W-:Y:S01]  /*bda0*/  ISETP.GT.U32.AND P6, PT, R2.reuse, R38, PT ;  /* 0x000000260200720c */ /* 0x040fe20003fc4070 */
[----:B------:R-:W-:-:S02]  /*bdb0*/  IMAD R4, R2, R4, R36 ;  /* 0x0000000402047224 */ /* 0x000fc400078e0224 */
[----:B------:R-:W-:Y:S01]  /*bdc0*/  @!P1 IMAD.MOV R29, RZ, RZ, -R29 ;  /* 0x000000ffff1d9224 */ /* 0x000fe200078e0a1d */
[----:B------:R-:W-:Y:S01]  /*bdd0*/  ISETP.GT.U32.AND P1, PT, R2, R40, PT ;  /* 0x000000280200720c */ /* 0x000fe20003f24070 */
[----:B------:R-:W-:Y:S02]  /*bde0*/  IMAD.MOV.U32 R46, RZ, RZ, R44 ;  /* 0x000000ffff2e7224 */ /* 0x000fe400078e002c */
[----:B------:R-:W-:Y:S02]  /*bdf0*/  IMAD.MOV.U32 R66, RZ, RZ, R43 ;  /* 0x000000ffff427224 */ /* 0x000fe400078e002b */
[----:B------:R-:W-:-:S04]  /*be00*/  IMAD.HI.U32 R44, R3, R32, RZ ;  /* 0x00000020032c7227 */ /* 0x000fc800078e00ff */
[----:B------:R-:W-:Y:S01]  /*be10*/  IMAD.HI.U32 R43, R3, R35, RZ ;  /* 0x00000023032b7227 */ /* 0x000fe200078e00ff */
[----:B------:R-:W-:-:S03]  /*be20*/  ISETP.GE.AND P5, PT, R106, RZ, PT ;  /* 0x000000ff6a00720c */ /* 0x000fc60003fa6270 */
[----:B------:R-:W-:-:S04]  /*be30*/  IMAD.HI.U32 R33, R3, R34, RZ ;  /* 0x0000002203217227 */ /* 0x000fc800078e00ff */
[----:B------:R-:W-:Y:S01]  /*be40*/  @!P4 IMAD.IADD R42, R42, 0x1, -R2 ;  /* 0x000000012a2ac824 */ /* 0x000fe200078e0a02 */
[----:B------:R-:W-:Y:S01]  /*be50*/  ISETP.GT.U32.AND P4, PT, R2, R4, PT ;  /* 0x000000040200720c */ /* 0x000fe20003f84070 */
[----:B------:R-:W-:Y:S01]  /*be60*/  IMAD.MOV R44, RZ, RZ, -R44 ;  /* 0x000000ffff2c7224 */ /* 0x000fe200078e0a2c */
[----:B------:R-:W-:Y:S01]  /*be70*/  ISETP.GE.AND P3, PT, R107, RZ, PT ;  /* 0x000000ff6b00720c */ /* 0x000fe20003f66270 */
[----:B------:R-:W-:Y:S02]  /*be80*/  IMAD.MOV R43, RZ, RZ, -R43 ;  /* 0x000000ffff2b7224 */ /* 0x000fe400078e0a2b */
[----:B------:R-:W-:Y:S02]  /*be90*/  IMAD.MOV R33, RZ, RZ, -R33 ;  /* 0x000000ffff217224 */ /* 0x000fe400078e0a21 */
[----:B------:R-:W-:Y:S01]  /*bea0*/  @!P0 IMAD.IADD R39, R39, 0x1, -R2 ;  /* 0x0000000127278824 */ /* 0x000fe200078e0a02 */
[----:B------:R-:W-:Y:S01]  /*beb0*/  ISETP.GE.AND P0, PT, R108, RZ, PT ;  /* 0x000000ff6c00720c */ /* 0x000fe20003f06270 */
[C---:B------:R-:W-:Y:S01]  /*bec0*/  IMAD R32, R2.reuse, R44, R32 ;  /* 0x0000002c02207224 */ /* 0x040fe200078e0220 */
[----:B------:R0:W-:Y:S01]  /*bed0*/  STL [R1+0x4f8], R37 ;  /* 0x0004f82501007387 */ /* 0x0001e20000100800 */
[----:B------:R-:W-:-:S02]  /*bee0*/  IMAD R35, R2, R43, R35 ;  /* 0x0000002b02237224 */ /* 0x000fc400078e0223 */
[----:B------:R-:W-:Y:S01]  /*bef0*/  IMAD R33, R2, R33, R34 ;  /* 0x0000002102217224 */ /* 0x000fe200078e0222 */
[----:B------:R-:W-:Y:S01]  /*bf00*/  STL [R1+0x4fc], R67 ;  /* 0x0004fc4301007387 */ /* 0x000fe20000100800 */
[--C-:B------:R-:W-:Y:S02]  /*bf10*/  @!P2 IMAD.IADD R41, R41, 0x1, -R2.reuse ;  /* 0x000000012929a824 */ /* 0x100fe400078e0a02 */
[--C-:B------:R-:W-:Y:S01]  /*bf20*/  @!P1 IMAD.IADD R40, R40, 0x1, -R2.reuse ;  /* 0x0000000128289824 */ /* 0x100fe200078e0a02 */
[----:B------:R-:W-:Y:S01]  /*bf30*/  STL [R1+0x504], R29 ;  /* 0x0005041d01007387 */ /* 0x000fe20000100800 */
[----:B------:R-:W-:Y:S01]  /*bf40*/  @!P6 IMAD.IADD R38, R38, 0x1, -R2 ;  /* 0x000000012626e824 */ /* 0x000fe200078e0a02 */
[C---:B------:R-:W-:Y:S02]  /*bf50*/  ISETP.GT.U32.AND P6, PT, R2.reuse, R32, PT ;  /* 0x000000200200720c */ /* 0x040fe40003fc4070 */
[----:B------:R1:W-:Y:S01]  /*bf60*/  STL [R1+0x508], R30 ;  /* 0x0005081e01007387 */ /* 0x0003e20000100800 */
[C---:B------:R-:W-:Y:S01]  /*bf70*/  ISETP.GT.U32.AND P2, PT, R2.reuse, R35, PT ;  /* 0x000000230200720c */ /* 0x040fe20003f44070 */
[----:B------:R-:W-:Y:S01]  /*bf80*/  IMAD.MOV.U32 R43, RZ, RZ, R42 ;  /* 0x000000ffff2b7224 */ /* 0x000fe200078e002a */
[----:B------:R-:W-:Y:S01]  /*bf90*/  ISETP.GT.U32.AND P1, PT, R2, R33, PT ;  /* 0x000000210200720c */ /* 0x000fe20003f24070 */
[----:B0-----:R-:W-:-:S02]  /*bfa0*/  IMAD.MOV.U32 R37, RZ, RZ, R41 ;  /* 0x000000ffff257224 */ /* 0x001fc400078e0029 */
[----:B------:R-:W-:Y:S01]  /*bfb0*/  @!P4 IMAD.IADD R4, R4, 0x1, -R2 ;  /* 0x000000010404c824 */ /* 0x000fe200078e0a02 */
[----:B-1----:R-:W-:Y:S01]  /*bfc0*/  IABS R30, R115 ;  /* 0x00000073001e7213 */ /* 0x002fe20000000000 */
[----:B------:R-:W-:Y:S01]  /*bfd0*/  IMAD.MOV.U32 R36, RZ, RZ, R40 ;  /* 0x000000ffff247224 */ /* 0x000fe200078e0028 */
[----:B------:R-:W-:Y:S01]  /*bfe0*/  ISETP.GE.AND P4, PT, R109, RZ, PT ;  /* 0x000000ff6d00720c */ /* 0x000fe20003f86270 */
[----:B------:R-:W-:Y:S02]  /*bff0*/  @!P5 IMAD.MOV R43, RZ, RZ, -R43 ;  /* 0x000000ffff2bd224 */ /* 0x000fe400078e0a2b */
[----:B------:R-:W-:-:S04]  /*c000*/  IMAD.HI.U32 R31, R3, R30, RZ ;  /* 0x0000001e031f7227 */ /* 0x000fc800078e00ff */
[----:B------:R-:W-:Y:S02]  /*c010*/  @!P3 IMAD.MOV R37, RZ, RZ, -R37 ;  /* 0x000000ffff25b224 */ /* 0x000fe400078e0a25 */
[----:B------:R-:W-:Y:S01]  /*c020*/  @!P0 IMAD.MOV R36, RZ, RZ, -R36 ;  /* 0x000000ffff248224 */ /* 0x000fe200078e0a24 */
[----:B------:R-:W-:Y:S01]  /*c030*/  STL [R1+0x50c], R43 ;  /* 0x00050c2b01007387 */ /* 0x000fe20000100800 */
[----:B------:R-:W-:Y:S01]  /*c040*/  IMAD.MOV R31, RZ, RZ, -R31 ;  /* 0x000000ffff1f7224 */ /* 0x000fe200078e0a1f */
[----:B------:R-:W-:Y:S02]  /*c050*/  IABS R29, R116 ;  /* 0x00000074001d7213 */ /* 0x000fe40000000000 */
[----:B------:R-:W-:Y:S01]  /*c060*/  STL [R1+0x500], R37 ;  /* 0x0005002501007387 */ /* 0x000fe20000100800 */
[----:B------:R-:W-:Y:S02]  /*c070*/  IMAD R30, R2, R31, R30 ;  /* 0x0000001f021e7224 */ /* 0x000fe400078e021e */
[--C-:B------:R-:W-:Y:S01]  /*c080*/  @!P6 IMAD.IADD R32, R32, 0x1, -R2.reuse ;  /* 0x000000012020e824 */ /* 0x100fe200078e0a02 */
[----:B------:R0:W-:Y:S01]  /*c090*/  STL [R1+0x4f0], R36 ;  /* 0x0004f02401007387 */ /* 0x0001e20000100800 */
[--C-:B------:R-:W-:Y:S01]  /*c0a0*/  @!P2 IMAD.IADD R35, R35, 0x1, -R2.reuse ;  /* 0x000000012323a824 */ /* 0x100fe200078e0a02 */
[----:B------:R-:W-:Y:S01]  /*c0b0*/  ISETP.GT.U32.AND P6, PT, R2, R4, PT ;  /* 0x000000040200720c */ /* 0x000fe20003fc4070 */
[----:B------:R-:W-:Y:S01]  /*c0c0*/  @!P1 IMAD.IADD R33, R33, 0x1, -R2 ;  /* 0x0000000121219824 */ /* 0x000fe200078e0a02 */
[----:B------:R-:W-:Y:S01]  /*c0d0*/  ISETP.GE.AND P2, PT, R110, RZ, PT ;  /* 0x000000ff6e00720c */ /* 0x000fe20003f46270 */
[----:B------:R-:W-:-:S04]  /*c0e0*/  IMAD.HI.U32 R34, R3, R29, RZ ;  /* 0x0000001d03227227 */ /* 0x000fc800078e00ff */
[----:B0-----:R-:W-:Y:S01]  /*c0f0*/  IMAD.MOV.U32 R36, RZ, RZ, R39 ;  /* 0x000000ffff247224 */ /* 0x001fe200078e0027 */
[----:B------:R-:W-:-:S03]  /*c100*/  ISETP.GT.U32.AND P3, PT, R2, R35, PT ;  /* 0x000000230200720c */ /* 0x000fc60003f64070 */
[----:B------:R-:W-:Y:S01]  /*c110*/  @!P4 IMAD.MOV R36, RZ, RZ, -R36 ;  /* 0x000000ffff24c224 */ /* 0x000fe200078e0a24 */
[C---:B------:R-:W-:Y:S01]  /*c120*/  ISETP.GT.U32.AND P4, PT, R2.reuse, R30, PT ;  /* 0x0000001e0200720c */ /* 0x040fe20003f84070 */
[----:B------:R-:W-:Y:S01]  /*c130*/  IMAD.MOV R34, RZ, RZ, -R34 ;  /* 0x000000ffff227224 */ /* 0x000fe200078e0a22 */
[C---:B------:R-:W-:Y:S02]  /*c140*/  ISETP.GT.U32.AND P0, PT, R2.reuse, R33, PT ;  /* 0x000000210200720c */ /* 0x040fe40003f04070 */
[----:B------:R-:W-:Y:S01]  /*c150*/  ISETP.GE.AND P1, PT, R111, RZ, PT ;  /* 0x000000ff6f00720c */ /* 0x000fe20003f26270 */
[----:B------:R-:W-:Y:S02]  /*c160*/  IMAD R29, R2, R34, R29 ;  /* 0x00000022021d7224 */ /* 0x000fe400078e021d */
[----:B------:R-:W-:Y:S02]  /*c170*/  IMAD.MOV.U32 R34, RZ, RZ, R38 ;  /* 0x000000ffff227224 */ /* 0x000fe400078e0026 */
[----:B------:R-:W-:Y:S01]  /*c180*/  @!P6 IMAD.IADD R4, R4, 0x1, -R2 ;  /* 0x000000010404e824 */ /* 0x000fe200078e0a02 */
[----:B------:R-:W-:Y:S01]  /*c190*/  IABS R31, R117 ;  /* 0x00000075001f7213 */ /* 0x000fe20000000000 */
[----:B------:R-:W-:Y:S01]  /*c1a0*/  @!P2 IMAD.MOV R34, RZ, RZ, -R34 ;  /* 0x000000ffff22a224 */ /* 0x000fe200078e0a22 */
[----:B------:R-:W-:Y:S01]  /*c1b0*/  ISETP.GT.U32.AND P5, PT, R2, R32, PT ;  /* 0x000000200200720c */ /* 0x000fe20003fa4070 */
[----:B------:R-:W-:Y:S01]  /*c1c0*/  @!P4 IMAD.IADD R30, R30, 0x1, -R2 ;  /* 0x000000011e1ec824 */ /* 0x000fe200078e0a02 */
[----:B------:R-:W-:Y:S01]  /*c1d0*/  ISETP.GE.AND P2, PT, R112, RZ, PT ;  /* 0x000000ff7000720c */ /* 0x000fe20003f46270 */
[----:B------:R-:W-:Y:S01]  /*c1e0*/  IMAD.MOV.U32 R38, RZ, RZ, R4 ;  /* 0x000000ffff267224 */ /* 0x000fe200078e0004 */
[----:B------:R-:W-:Y:S01]  /*c1f0*/  STL [R1+0x4e0], R36 ;  /* 0x0004e02401007387 */ /* 0x000fe20000100800 */
[--C-:B------:R-:W-:Y:S01]  /*c200*/  @!P3 IMAD.IADD R35, R35, 0x1, -R2.reuse ;  /* 0x000000012323b824 */ /* 0x100fe200078e0a02 */
[----:B------:R-:W-:Y:S01]  /*c210*/  ISETP.GE.AND P3, PT, R113, RZ, PT ;  /* 0x000000ff7100720c */ /* 0x000fe20003f66270 */
[----:B------:R-:W-:Y:S01]  /*c220*/  @!P0 IMAD.IADD R33, R33, 0x1, -R2 ;  /* 0x0000000121218824 */ /* 0x000fe200078e0a02 */
[----:B------:R0:W-:Y:S01]  /*c230*/  STL [R1+0x4d0], R34 ;  /* 0x0004d02201007387 */ /* 0x0001e20000100800 */
[----:B------:R-:W-:Y:S01]  /*c240*/  ISETP.GE.AND P0, PT, R114, RZ, PT ;  /* 0x000000ff7200720c */ /* 0x000fe20003f06270 */
[----:B------:R-:W-:Y:S01]  /*c250*/  @!P1 IMAD.MOV R38, RZ, RZ, -R38 ;  /* 0x000000ffff269224 */ /* 0x000fe200078e0a26 */
[----:B------:R-:W-:-:S02]  /*c260*/  ISETP.GT.U32.AND P6, PT, R2, R29, PT ;  /* 0x0000001d0200720c */ /* 0x000fc40003fc4070 */
[----:B------:R-:W-:Y:S01]  /*c270*/  ISETP.GT.U32.AND P1, PT, R2, R30, PT ;  /* 0x0000001e0200720c */ /* 0x000fe20003f24070 */
[----:B0-----:R-:W-:-:S04]  /*c280*/  IMAD.HI.U32 R34, R3, R31, RZ ;  /* 0x0000001f03227227 */ /* 0x001fc800078e00ff */
[----:B------:R-:W-:Y:S01]  /*c290*/  IMAD.MOV R36, RZ, RZ, -R34 ;  /* 0x000000ffff247224 */ /* 0x000fe200078e0a22 */
[----:B------:R-:W-:Y:S01]  /*c2a0*/  IABS R34, R118 ;  /* 0x0000007600227213 */ /* 0x000fe20000000000 */
[----:B------:R-:W-:Y:S02]  /*c2b0*/  IMAD.MOV.U32 R37, RZ, RZ, R35 ;  /* 0x000000ffff257224 */ /* 0x000fe400078e0023 */
[----:B------:R-:W-:Y:S01]  /*c2c0*/  @!P5 IMAD.IADD R32, R32, 0x1, -R2 ;  /* 0x000000012020d824 */ /* 0x000fe200078e0a02 */
[----:B------:R-:W-:Y:S01]  /*c2d0*/  ISETP.GE.AND P5, PT, R115, RZ, PT ;  /* 0x000000ff7300720c */ /* 0x000fe20003fa6270 */
[----:B------:R-:W-:-:S04]  /*c2e0*/  IMAD.HI.U32 R4, R3, R34, RZ ;  /* 0x0000002203047227 */ /* 0x000fc800078e00ff */
[----:B------:R-:W-:Y:S02]  /*c2f0*/  @!P2 IMAD.MOV R37, RZ, RZ, -R37 ;  /* 0x000000ffff25a224 */ /* 0x000fe400078e0a25 */
[----:B------:R-:W-:Y:S02]  /*c300*/  IMAD R31, R2, R36, R31 ;  /* 0x00000024021f7224 */ /* 0x000fe400078e021f */
[----:B------:R-:W-:Y:S02]  /*c310*/  @!P3 IMAD.MOV R33, RZ, RZ, -R33 ;  /* 0x000000ffff21b224 */ /* 0x000fe400078e0a21 */
[----:B------:R-:W-:Y:S01]  /*c320*/  @!P0 IMAD.MOV R32, RZ, RZ, -R32 ;  /* 0x000000ffff208224 */ /* 0x000fe200078e0a20 */
[----:B------:R-:W-:Y:S01]  /*c330*/  STL [R1+0x4c4], R38 ;  /* 0x0004c42601007387 */ /* 0x000fe20000100800 */
[----:B------:R-:W-:Y:S02]  /*c340*/  @!P6 IMAD.IADD R29, R29, 0x1, -R2 ;  /* 0x000000011d1de824 */ /* 0x000fe400078e0a02 */
[----:B------:R-:W-:Y:S01]  /*c350*/  IMAD.MOV R4, RZ, RZ, -R4 ;  /* 0x000000ffff047224 */ /* 0x000fe200078e0a04 */
[----:B------:R-:W-:Y:S01]  /*c360*/  STL [R1+0x4b0], R37 ;  /* 0x0004b02501007387 */ /* 0x000fe20000100800 */
[----:B------:R-:W-:Y:S01]  /*c370*/  @!P1 IMAD.IADD R30, R30, 0x1, -R2 ;  /* 0x000000011e1e9824 */ /* 0x000fe200078e0a02 */
[----:B------:R-:W-:-:S02]  /*c380*/  ISETP.GT.U32.AND P6, PT, R2, R31, PT ;  /* 0x0000001f0200720c */ /* 0x000fc40003fc4070 */
[----:B------:R-:W-:Y:S01]  /*c390*/  STL [R1+0x4a4], R33 ;  /* 0x0004a42101007387 */ /* 0x000fe20000100800 */
[C---:B------:R-:W-:Y:S01]  /*c3a0*/  IMAD R4, R2.reuse, R4, R34 ;  /* 0x0000000402047224 */ /* 0x040fe200078e0222 */
[----:B------:R-:W-:Y:S02]  /*c3b0*/  ISETP.GT.U32.AND P2, PT, R2, R29, PT ;  /* 0x0000001d0200720c */ /* 0x000fe40003f44070 */
[----:B------:R0:W-:Y:S02]  /*c3c0*/  STL [R1+0x468], R32 ;  /* 0x0004682001007387 */ /* 0x0001e40000100800 */
[----:B0-----:R-:W-:-:S04]  /*c3d0*/  IMAD.MOV.U32 R32, RZ, RZ, R30 ;  /* 0x000000ffff207224 */ /* 0x001fc800078e001e */
[----:B------:R-:W-:Y:S01]  /*c3e0*/  @!P5 IMAD.MOV R32, RZ, RZ, -R32 ;  /* 0x000000ffff20d224 */ /* 0x000fe200078e0a20 */
[C---:B------:R-:W-:Y:S01]  /*c3f0*/  ISETP.GT.U32.AND P5, PT, R2.reuse, R4, PT ;  /* 0x000000040200720c */ /* 0x040fe20003fa4070 */
[--C-:B------:R-:W-:Y:S01]  /*c400*/  @!P6 IMAD.IADD R31, R31, 0x1, -R2.reuse ;  /* 0x000000011f1fe824 */ /* 0x100fe200078e0a02 */
[----:B------:R-:W-:Y:S02]  /*c410*/  IABS R36, R119 ;  /* 0x0000007700247213 */ /* 0x000fe40000000000 */
[----:B------:R-:W-:Y:S01]  /*c420*/  @!P2 IMAD.IADD R29, R29, 0x1, -R2 ;  /* 0x000000011d1da824 */ /* 0x000fe200078e0a02 */
[----:B------:R0:W-:Y:S01]  /*c430*/  STL [R1+0x3b4], R32 ;  /* 0x0003b42001007387 */ /* 0x0001e20000100800 */
[----:B------:R-:W-:Y:S01]  /*c440*/  ISETP.GT.U32.AND P6, PT, R2, R31, PT ;  /* 0x0000001f0200720c */ /* 0x000fe20003fc4070 */
[----:B------:R-:W-:Y:S01]  /*c450*/  IMAD.HI.U32 R30, R3, R36, RZ ;  /* 0x00000024031e7227 */ /* 0x000fe200078e00ff */
[----:B------:R-:W-:Y:S02]  /*c460*/  ISETP.GE.AND P4, PT, R116, RZ, PT ;  /* 0x000000ff7400720c */ /* 0x000fe40003f86270 */
[----:B------:R-:W-:-:S03]  /*c470*/  IABS R35, R120 ;  /* 0x0000007800237213 */ /* 0x000fc60000000000 */
[----:B------:R-:W-:Y:S02]  /*c480*/  @!P5 IMAD.IADD R4, R4, 0x1, -R2 ;  /* 0x000000010404d824 */ /* 0x000fe400078e0a02 */
[----:B0-----:R-:W-:Y:S02]  /*c490*/  IMAD.MOV.U32 R32, RZ, RZ, R29 ;  /* 0x000000ffff207224 */ /* 0x001fe400078e001d */
[----:B------:R-:W-:Y:S01]  /*c4a0*/  IMAD.MOV R29, RZ, RZ, -R30 ;  /* 0x000000ffff1d7224 */ /* 0x000fe200078e0a1e */
[----:B------:R-:W-:-:S03]  /*c4b0*/  ISETP.GT.U32.AND P5, PT, R2, R4, PT ;  /* 0x000000040200720c */ /* 0x000fc60003fa4070 */
[C---:B------:R-:W-:Y:S02]  /*c4c0*/  IMAD R36, R2.reuse, R29, R36 ;  /* 0x0000001d02247224 */ /* 0x040fe400078e0224 */
[----:B------:R-:W-:Y:S01]  /*c4d0*/  IMAD.HI.U32 R29, R3, R35, RZ ;  /* 0x00000023031d7227 */ /* 0x000fe200078e00ff */
[----:B------:R-:W-:Y:S02]  /*c4e0*/  IABS R34, R121 ;  /* 0x0000007900227213 */ /* 0x000fe40000000000 */
[----:B------:R-:W-:Y:S01]  /*c4f0*/  IABS R30, R122 ;  /* 0x0000007a001e7213 */ /* 0x000fe20000000000 */
[----:B------:R-:W-:Y:S02]  /*c500*/  IMAD.MOV R29, RZ, RZ, -R29 ;  /* 0x000000ffff1d7224 */ /* 0x000fe400078e0a1d */
[----:B------:R-:W-:Y:S01]  /*c510*/  @!P6 IMAD.IADD R31, R31, 0x1, -R2 ;  /* 0x000000011f1fe824 */ /* 0x000fe200078e0a02 */
[C---:B------:R-:W-:Y:S01]  /*c520*/  ISETP.GT.U32.AND P6, PT, R2.reuse, R36, PT ;  /* 0x000000240200720c */ /* 0x040fe20003fc4070 */
[----:B------:R-:W-:Y:S01]  /*c530*/  @!P4 IMAD.MOV R32, RZ, RZ, -R32 ;  /* 0x000000ffff20c224 */ /* 0x000fe200078e0a20 */
[----:B------:R-:W-:Y:S01]  /*c540*/  ISETP.GE.AND P3, PT, R117, RZ, PT ;  /* 0x000000ff7500720c */ /* 0x000fe20003f66270 */
[----:B------:R-:W-:Y:S01]  /*c550*/  IMAD R35, R2, R29, R35 ;  /* 0x0000001d02237224 */ /* 0x000fe200078e0223 */
[----:B------:R-:W-:Y:S01]  /*c560*/  ISETP.GE.AND P0, PT, R118, RZ, PT ;  /* 0x000000ff7600720c */ /* 0x000fe20003f06270 */
[----:B------:R-:W-:Y:S01]  /*c570*/  IMAD.HI.U32 R38, R3, R34, RZ ;  /* 0x0000002203267227 */ /* 0x000fe200078e00ff */
[----:B------:R-:W-:-:S03]  /*c580*/  IABS R33, R123 ;  /* 0x0000007b00217213 */ /* 0x000fc60000000000 */
[C---:B------:R-:W-:Y:S01]  /*c590*/  IMAD.HI.U32 R37, R3.reuse, R30, RZ ;  /* 0x0000001e03257227 */ /* 0x040fe200078e00ff */
[----:B------:R0:W-:Y:S03]  /*c5a0*/  STL [R1+0x3b0], R32 ;  /* 0x0003b02001007387 */ /* 0x0001e60000100800 */
[----:B------:R-:W-:Y:S01]  /*c5b0*/  @!P5 IMAD.IADD R4, R4, 0x1, -R2 ;  /* 0x000000010404d824 */ /* 0x000fe200078e0a02 */
[----:B------:R-:W-:Y:S01]  /*c5c0*/  ISETP.GT.U32.AND P5, PT, R2, R35, PT ;  /* 0x000000230200720c */ /* 0x000fe20003fa4070 */
[----:B------:R-:W-:Y:S02]  /*c5d0*/  IMAD.MOV R38, RZ, RZ, -R38 ;  /* 0x000000ffff267224 */ /* 0x000fe400078e0a26 */
[----:B------:R-:W-:Y:S02]  /*c5e0*/  IMAD.MOV R37, RZ, RZ, -R37 ;  /* 0x000000ffff257224 */ /* 0x000fe400078e0a25 */
[----:B0-----:R-:W-:-:S04]  /*c5f0*/  IMAD.HI.U32 R32, R3, R33, RZ ;  /* 0x0000002103207227 */ /* 0x001fc800078e00ff */
[C---:B------:R-:W-:Y:S02]  /*c600*/  IMAD R34, R2.reuse, R38, R34 ;  /* 0x0000002602227224 */ /* 0x040fe400078e0222 */
[----:B------:R-:W-:Y:S02]  /*c610*/  IMAD R30, R2, R37, R30 ;  /* 0x00000025021e7224 */ /* 0x000fe400078e021e */
[----:B------:R-:W-:Y:S02]  /*c620*/  IMAD.MOV R32, RZ, RZ, -R32 ;  /* 0x000000ffff207224 */ /* 0x000fe400078e0a20 */
[----:B------:R-:W-:Y:S02]  /*c630*/  IMAD.MOV.U32 R40, RZ, RZ, R31 ;  /* 0x000000ffff287224 */ /* 0x000fe400078e001f */
[----:B------:R-:W-:Y:S02]  /*c640*/  IMAD.MOV.U32 R39, RZ, RZ, R4 ;  /* 0x000000ffff277224 */ /* 0x000fe400078e0004 */
[----:B------:R-:W-:Y:S01]  /*c650*/  @!P6 IMAD.IADD R36, R36, 0x1, -R2 ;  /* 0x000000012424e824 */ /* 0x000fe200078e0a02 */
[----:B------:R-:W-:Y:S01]  /*c660*/  IABS R29, R124 ;  /* 0x0000007c001d7213 */ /* 0x000fe20000000000 */
[----:B------:R-:W-:-:S02]  /*c670*/  IMAD R33, R2, R32, R33 ;  /* 0x0000002002217224 */ /* 0x000fc400078e0221 */
[----:B------:R-:W-:Y:S01]  /*c680*/  @!P3 IMAD.MOV R40, RZ, RZ, -R40 ;  /* 0x000000ffff28b224 */ /* 0x000fe200078e0a28 */
[C---:B------:R-:W-:Y:S01]  /*c690*/  ISETP.GT.U32.AND P3, PT, R2.reuse, R34, PT ;  /* 0x000000220200720c */ /* 0x040fe20003f64070 */
[----:B------:R-:W-:Y:S01]  /*c6a0*/  @!P0 IMAD.MOV R39, RZ, RZ, -R39 ;  /* 0x000000ffff278224 */ /* 0x000fe200078e0a27 */
[C---:B------:R-:W-:Y:S02]  /*c6b0*/  ISETP.GT.U32.AND P0, PT, R2.reuse, R30, PT ;  /* 0x0000001e0200720c */ /* 0x040fe40003f04070 */
[C---:B------:R-:W-:Y:S01]  /*c6c0*/  ISETP.GT.U32.AND P6, PT, R2.reuse, R36, PT ;  /* 0x000000240200720c */ /* 0x040fe20003fc4070 */
[----:B------:R-:W-:Y:S01]  /*c6d0*/  @!P5 IMAD.IADD R35, R35, 0x1, -R2 ;  /* 0x000000012323d824 */ /* 0x000fe200078e0a02 */
[----:B------:R-:W-:Y:S01]  /*c6e0*/  ISETP.GT.U32.AND P5, PT, R2, R33, PT ;  /* 0x000000210200720c */ /* 0x000fe20003fa4070 */
[----:B------:R-:W-:-:S04]  /*c6f0*/  IMAD.HI.U32 R31, R3, R29, RZ ;  /* 0x0000001d031f7227 */ /* 0x000fc800078e00ff */
[----:B------:R-:W-:Y:S02]  /*c700*/  IMAD.MOV R31, RZ, RZ, -R31 ;  /* 0x000000ffff1f7224 */ /* 0x000fe400078e0a1f */
[--C-:B------:R-:W-:Y:S01]  /*c710*/  @!P3 IMAD.IADD R34, R34, 0x1, -R2.reuse ;  /* 0x000000012222b824 */ /* 0x100fe200078e0a02 */
[C---:B------:R-:W-:Y:S01]  /*c720*/  ISETP.GT.U32.AND P3, PT, R2.reuse, R35, PT ;  /* 0x000000230200720c */ /* 0x040fe20003f64070 */
[----:B------:R-:W-:Y:S01]  /*c730*/  IMAD R4, R2, R31, R29 ;  /* 0x0000001f02047224 */ /* 0x000fe200078e021d */
[----:B------:R-:W-:Y:S01]  /*c740*/  IABS R31, R125 ;  /* 0x0000007d001f7213 */ /* 0x000fe20000000000 */
[--C-:B------:R-:W-:Y:S02]  /*c750*/  @!P0 IMAD.IADD R30, R30, 0x1, -R2.reuse ;  /* 0x000000011e1e8824 */ /* 0x100fe400078e0a02 */
[--C-:B------:R-:W-:Y:S01]  /*c760*/  @!P6 IMAD.IADD R36, R36, 0x1, -R2.reuse ;  /* 0x000000012424e824 */ /* 0x100fe200078e0a02 */
[----:B------:R-:W-:Y:S01]  /*c770*/  ISETP.GE.AND P1, PT, R119, RZ, PT ;  /* 0x000000ff7700720c */ /* 0x000fe20003f26270 */
[----:B------:R-:W-:Y:S01]  /*c780*/  @!P5 IMAD.IADD R33, R33, 0x1, -R2 ;  /* 0x000000012121d824 */ /* 0x000fe200078e0a02 */
[----:B------:R-:W-:Y:S01]  /*c790*/  ISETP.GT.U32.AND P5, PT, R2, R30, PT ;  /* 0x0000001e0200720c */ /* 0x000fe20003fa4070 */
[----:B------:R-:W-:-:S02]  /*c7a0*/  IMAD.MOV.U32 R38, RZ, RZ, R36 ;  /* 0x000000ffff267224 */ /* 0x000fc400078e0024 */
[----:B------:R-:W-:Y:S01]  /*c7b0*/  IMAD.HI.U32 R36, R3, R31, RZ ;  /* 0x0000001f03247227 */ /* 0x000fe200078e00ff */
[----:B------:R-:W-:-:S03]  /*c7c0*/  ISETP.GT.U32.AND P0, PT, R2, R34, PT ;  /* 0x000000220200720c */ /* 0x000fc60003f04070 */
[----:B------:R-:W-:Y:S01]  /*c7d0*/  IMAD.MOV R36, RZ, RZ, -R36 ;  /* 0x000000ffff247224 */ /* 0x000fe200078e0a24 */
[----:B------:R-:W-:Y:S01]  /*c7e0*/  IABS R37, R130 ;  /* 0x0000008200257213 */ /* 0x000fe20000000000 */
[----:B------:R-:W-:Y:S01]  /*c7f0*/  @!P3 IMAD.IADD R35, R35, 0x1, -R2 ;  /* 0x000000012323b824 */ /* 0x000fe200078e0a02 */
[C---:B------:R-:W-:Y:S01]  /*c800*/  ISETP.GT.U32.AND P3, PT, R2.reuse, R4, PT ;  /* 0x000000040200720c */ /* 0x040fe20003f64070 */
[----:B------:R-:W-:Y:S01]  /*c810*/  IMAD R31, R2, R36, R31 ;  /* 0x00000024021f7224 */ /* 0x000fe200078e021f */
[----:B------:R-:W-:Y:S01]  /*c820*/  STL [R1+0x3ac], R40 ;  /* 0x0003ac2801007387 */ /* 0x000fe20000100800 */
[----:B------:R-:W-:Y:S01]  /*c830*/  @!P1 IMAD.MOV R38, RZ, RZ, -R38 ;  /* 0x000000ffff269224 */ /* 0x000fe200078e0a26 */
[----:B------:R-:W-:Y:S01]  /*c840*/  ISETP.GE.AND P2, PT, R120, RZ, PT ;  /* 0x000000ff7800720c */ /* 0x000fe20003f46270 */
[----:B------:R-:W-:Y:S01]  /*c850*/  @!P5 IMAD.IADD R30, R30, 0x1, -R2 ;  /* 0x000000011e1ed824 */ /* 0x000fe200078e0a02 */
[----:B------:R0:W-:Y:S01]  /*c860*/  STL [R1+0x3a8], R39 ;  /* 0x0003a82701007387 */ /* 0x0001e20000100800 */
[----:B------:R-:W-:-:S02]  /*c870*/  IABS R32, R131 ;  /* 0x0000008300207213 */ /* 0x000fc40000000000 */
[----:B------:R-:W-:Y:S01]  /*c880*/  ISETP.GT.U32.AND P5, PT, R2, R31, PT ;  /* 0x0000001f0200720c */ /* 0x000fe20003fa4070 */
[----:B------:R1:W-:Y:S01]  /*c890*/  STL [R1+0x3a4], R38 ;  /* 0x0003a42601007387 */ /* 0x0003e20000100800 */
[----:B------:R-:W-:Y:S01]  /*c8a0*/  ISETP.GE.AND P6, PT, R122, RZ, PT ;  /* 0x000000ff7a00720c */ /* 0x000fe20003fc6270 */
[----:B0-----:R-:W-:-:S04]  /*c8b0*/  IMAD.HI.U32 R39, R3, R37, RZ ;  /* 0x0000002503277227 */ /* 0x001fc800078e00ff */
[----:B-1----:R-:W-:-:S04]  /*c8c0*/  IMAD.HI.U32 R38, R3, R32, RZ ;  /* 0x0000002003267227 */ /* 0x002fc800078e00ff */
[----:B------:R-:W-:Y:S02]  /*c8d0*/  IMAD.MOV R39, RZ, RZ, -R39 ;  /* 0x000000ffff277224 */ /* 0x000fe400078e0a27 */
[----:B------:R-:W-:Y:S01]  /*c8e0*/  IMAD.MOV.U32 R41, RZ, RZ, R35 ;  /* 0x000000ffff297224 */ /* 0x000fe200078e0023 */
[----:B------:R-:W-:Y:S01]  /*c8f0*/  IABS R35, R134 ;  /* 0x0000008600237213 */ /* 0x000fe20000000000 */
[----:B------:R-:W-:Y:S01]  /*c900*/  @!P0 IMAD.IADD R34, R34, 0x1, -R2 ;  /* 0x0000000122228824 */ /* 0x000fe200078e0a02 */
[----:B------:R-:W-:Y:S01]  /*c910*/  IABS R29, R132 ;  /* 0x00000084001d7213 */ /* 0x000fe20000000000 */
[----:B------:R-:W-:Y:S02]  /*c920*/  IMAD.MOV R38, RZ, RZ, -R38 ;  /* 0x000000ffff267224 */ /* 0x000fe400078e0a26 */
[----:B------:R-:W-:Y:S02]  /*c930*/  @!P3 IMAD.IADD R4, R4, 0x1, -R2 ;  /* 0x000000010404b824 */ /* 0x000fe400078e0a02 */
[C---:B------:R-:W-:Y:S01]  /*c940*/  IMAD R37, R2.reuse, R39, R37 ;  /* 0x0000002702257224 */ /* 0x040fe200078e0225 */
[----:B------:R-:W-:Y:S01]  /*c950*/  ISETP.GT.U32.AND P1, PT, R2, R33, PT ;  /* 0x000000210200720c */ /* 0x000fe20003f24070 */
[----:B------:R-:W-:Y:S01]  /*c960*/  IMAD.MOV.U32 R40, RZ, RZ, R34 ;  /* 0x000000ffff287224 */ /* 0x000fe200078e0022 */
[----:B------:R-:W-:Y:S01]  /*c970*/  ISETP.GE.AND P4, PT, R121, RZ, PT ;  /* 0x000000ff7900720c */ /* 0x000fe20003f86270 */
[----:B------:R-:W-:-:S02]  /*c980*/  IMAD.MOV.U32 R34, RZ, RZ, R35 ;  /* 0x000000ffff227224 */ /* 0x000fc400078e0023 */
[C---:B------:R-:W-:Y:S02]  /*c990*/  IMAD R32, R2.reuse, R38, R32 ;  /* 0x0000002602207224 */ /* 0x040fe400078e0220 */
[----:B------:R-:W-:Y:S01]  /*c9a0*/  @!P5 IMAD.IADD R31, R31, 0x1, -R2 ;  /* 0x000000011f1fd824 */ /* 0x000fe200078e0a02 */
[C---:B------:R-:W-:Y:S01]  /*c9b0*/  ISETP.GT.U32.AND P5, PT, R2.reuse, R37, PT ;  /* 0x000000250200720c */ /* 0x040fe20003fa4070 */
[----:B------:R-:W-:Y:S01]  /*c9c0*/  @!P2 IMAD.MOV R41, RZ, RZ, -R41 ;  /* 0x000000ffff29a224 */ /* 0x000fe200078e0a29 */
[----:B------:R-:W-:Y:S01]  /*c9d0*/  ISETP.GT.U32.AND P2, PT, R2, R4, PT ;  /* 0x000000040200720c */ /* 0x000fe20003f44070 */
[----:B------:R-:W-:Y:S01]  /*c9e0*/  IMAD.MOV.U32 R35, RZ, RZ, R30 ;  /* 0x000000ffff237224 */ /* 0x000fe200078e001e */
[----:B------:R-:W-:Y:S01]  /*c9f0*/  ISETP.GE.AND P0, PT, R123, RZ, PT ;  /* 0x000000ff7b00720c */ /* 0x000fe20003f06270 */
[----:B------:R-:W-:-:S04]  /*ca00*/  IMAD.HI.U32 R36, R3, R29, RZ ;  /* 0x0000001d03247227 */ /* 0x000fc800078e00ff */
[----:B------:R-:W-:Y:S01]  /*ca10*/  @!P6 IMAD.MOV R35, RZ, RZ, -R35 ;  /* 0x000000ffff23e224 */ /* 0x000fe200078e0a23 */
[C---:B------:R-:W-:Y:S01]  /*ca20*/  ISETP.GT.U32.AND P6, PT, R2.reuse, R32, PT ;  /* 0x000000200200720c */ /* 0x040fe20003fc4070 */
[----:B------:R-:W-:Y:S02]  /*ca30*/  IMAD.MOV R36, RZ, RZ, -R36 ;  /* 0x000000ffff247224 */ /* 0x000fe400078e0a24 */
[----:B------:R-:W-:Y:S02]  /*ca40*/  @!P1 IMAD.IADD R33, R33, 0x1, -R2 ;  /* 0x0000000121219824 */ /* 0x000fe400078e0a02 */
[----:B------:R-:W-:Y:S02]  /*ca50*/  IMAD R29, R2, R36, R29 ;  /* 0x00000024021d7224 */ /* 0x000fe400078e021d */
[----:B------:R-:W-:Y:S01]  /*ca60*/  @!P4 IMAD.MOV R40, RZ, RZ, -R40 ;  /* 0x000000ffff28c224 */ /* 0x000fe200078e0a28 */
[----:B------:R-:W-:Y:S01]  /*ca70*/  ISETP.GE.AND P1, PT, R124, RZ, PT ;  /* 0x000000ff7c00720c */ /* 0x000fe20003f26270 */
[--C-:B------:R-:W-:Y:S01]  /*ca80*/  @!P2 IMAD.IADD R4, R4, 0x1, -R2.reuse ;  /* 0x000000010404a824 */ /* 0x100fe200078e0a02 */
[----:B------:R-:W-:Y:S01]  /*ca90*/  IABS R36, R133 ;  /* 0x0000008500247213 */ /* 0x000fe20000000000 */
[--C-:B------:R-:W-:Y:S01]  /*caa0*/  @!P5 IMAD.IADD R37, R37, 0x1, -R2.reuse ;  /* 0x000000012525d824 */ /* 0x100fe200078e0a02 */
[----:B------:R-:W-:Y:S01]  /*cab0*/  ISETP.GT.U32.AND P2, PT, R2, R29, PT ;  /* 0x0000001d0200720c */ /* 0x000fe20003f44070 */
[----:B------:R-:W-:Y:S01]  /*cac0*/  @!P0 IMAD.MOV R33, RZ, RZ, -R33 ;  /* 0x000000ffff218224 */ /* 0x000fe200078e0a21 */
[----:B------:R-:W-:Y:S01]  /*cad0*/  STL [R1+0x3a0], R41 ;  /* 0x0003a02901007387 */ /* 0x000fe20000100800 */
[----:B------:R-:W-:Y:S01]  /*cae0*/  @!P6 IMAD.IADD R32, R32, 0x1, -R2 ;  /* 0x000000012020e824 */ /* 0x000fe200078e0a02 */
[----:B------:R-:W-:-:S02]  /*caf0*/  ISETP.GT.U32.AND P6, PT, R2, R37, PT ;  /* 0x000000250200720c */ /* 0x000fc40003fc4070 */
[----:B------:R-:W-:Y:S01]  /*cb00*/  STL [R1+0x39c], R40 ;  /* 0x00039c2801007387 */ /* 0x000fe20000100800 */
[----:B------:R-:W-:-:S03]  /*cb10*/  IMAD.HI.U32 R30, R3, R36, RZ ;  /* 0x00000024031e7227 */ /* 0x000fc600078e00ff */
[----:B------:R0:W-:Y:S04]  /*cb20*/  STL [R1+0x398], R35 ;  /* 0x0003982301007387 */ /* 0x0001e80000100800 */
[----:B------:R1:W-:Y:S01]  /*cb30*/  STL [R1+0x394], R33 ;  /* 0x0003942101007387 */ /* 0x0003e20000100800 */
[----:B------:R-:W-:Y:S01]  /*cb40*/  ISETP.GT.U32.AND P4, PT, R2, R31, PT ;  /* 0x0000001f0200720c */ /* 0x000fe20003f84070 */
[----:B------:R-:W-:Y:S02]  /*cb50*/  IMAD.MOV R30, RZ, RZ, -R30 ;  /* 0x000000ffff1e7224 */ /* 0x000fe400078e0a1e */
[----:B0-----:R-:W-:Y:S02]  /*cb60*/  IMAD.MOV.U32 R35, RZ, RZ, R4 ;  /* 0x000000ffff237224 */ /* 0x001fe400078e0004 */
[----:B-1----:R-:W-:Y:S01]  /*cb70*/  IMAD.HI.U32 R33, R3, R34, RZ ;  /* 0x0000002203217227 */ /* 0x002fe200078e00ff */
[----:B------:R-:W-:-:S03]  /*cb80*/  IABS R4, R135 ;  /* 0x0000008700047213 */ /* 0x000fc60000000000 */
[----:B------:R-:W-:Y:S01]  /*cb90*/  IMAD.MOV R33, RZ, RZ, -R33 ;  /* 0x000000ffff217224 */ /* 0x000fe200078e0a21 */
[----:B------:R-:W-:Y:S01]  /*cba0*/  ISETP.GE.AND P3, PT, R125, RZ, PT ;  /* 0x000000ff7d00720c */ /* 0x000fe20003f66270 */
[C---:B------:R-:W-:Y:S02]  /*cbb0*/  IMAD R36, R2.reuse, R30, R36 ;  /* 0x0000001e02247224 */ /* 0x040fe400078e0224 */
[----:B------:R-:W-:Y:S01]  /*cbc0*/  @!P2 IMAD.IADD R29, R29, 0x1, -R2 ;  /* 0x000000011d1da824 */ /* 0x000fe200078e0a02 */
[C---:B------:R-:W-:Y:S01]  /*cbd0*/  ISETP.GT.U32.AND P2, PT, R2.reuse, R32, PT ;  /* 0x000000200200720c */ /* 0x040fe20003f44070 */
[----:B------:R-:W-:Y:S02]  /*cbe0*/  @!P1 IMAD.MOV R35, RZ, RZ, -R35 ;  /* 0x000000ffff239224 */ /* 0x000fe400078e0a23 */
[C---:B------:R-:W-:Y:S02]  /*cbf0*/  IMAD R33, R2.reuse, R33, R34 ;  /* 0x0000002102217224 */ /* 0x040fe400078e0222 */
[----:B------:R-:W-:Y:S01]  /*cc00*/  IMAD.MOV.U32 R34, RZ, RZ, R4 ;  /* 0x000000ffff227224 */ /* 0x000fe200078e0004 */
[----:B------:R0:W-:Y:S01]  /*cc10*/  STL [R1+0x390], R35 ;  /* 0x0003902301007387 */ /* 0x0001e20000100800 */
[----:B------:R-:W-:Y:S01]  /*cc20*/  @!P6 IMAD.IADD R37, R37, 0x1, -R2 ;  /* 0x000000012525e824 */ /* 0x000fe200078e0a02 */
[C---:B------:R-:W-:Y:S01]  /*cc30*/  ISETP.GT.U32.AND P6, PT, R2.reuse, R36, PT ;  /* 0x000000240200720c */ /* 0x040fe20003fc4070 */
[----:B------:R-:W-:Y:S01]  /*cc40*/  IMAD.HI.U32 R38, R3, R34, RZ ;  /* 0x0000002203267227 */ /* 0x000fe200078e00ff */
[----:B------:R-:W-:-:S02]  /*cc50*/  ISETP.GT.U32.AND P1, PT, R2, R29, PT ;  /* 0x0000001d0200720c */ /* 0x000fc40003f24070 */
[----:B------:R-:W-:Y:S01]  /*cc60*/  IABS R30, R137 ;  /* 0x00000089001e7213 */ /* 0x000fe20000000000 */
[----:B------:R-:W-:Y:S01]  /*cc70*/  @!P4 IMAD.IADD R31, R31, 0x1, -R2 ;  /* 0x000000011f1fc824 */ /* 0x000fe200078e0a02 */
[----:B0-----:R-:W-:Y:S01]  /*cc80*/  IABS R35, R136 ;  /* 0x0000008800237213 */ /* 0x001fe20000000000 */
[----:B------:R-:W-:Y:S01]  /*cc90*/  IMAD.MOV R38, RZ, RZ, -R38 ;  /* 0x000000ffff267224 */ /* 0x000fe200078e0a26 */
[----:B------:R-:W-:Y:S01]  /*cca0*/  ISETP.GE.AND P4, PT, R131, RZ, PT ;  /* 0x000000ff8300720c */ /* 0x000fe20003f86270 */
[----:B------:R-:W-:Y:S02]  /*ccb0*/  @!P3 IMAD.MOV R31, RZ, RZ, -R31 ;  /* 0x000000ffff1fb224 */ /* 0x000fe400078e0a1f */
[----:B------:R-:W-:Y:S01]  /*ccc0*/  IMAD.HI.U32 R40, R3, R35, RZ ;  /* 0x0000002303287227 */ /* 0x000fe200078e00ff */
[----:B------:R-:W-:-:S03]  /*ccd0*/  ISETP.GE.AND P5, PT, R132, RZ, PT ;  /* 0x000000ff8400720c */ /* 0x000fc60003fa6270 */
[----:B------:R-:W-:Y:S01]  /*cce0*/  @!P2 IMAD.IADD R32, R32, 0x1, -R2 ;  /* 0x000000012020a824 */ /* 0x000fe200078e0a02 */
[C---:B------:R-:W-:Y:S01]  /*ccf0*/  ISETP.GT.U32.AND P2, PT, R2.reuse, R33, PT ;  /* 0x000000210200720c */ /* 0x040fe20003f44070 */
[----:B------:R-:W-:Y:S02]  /*cd00*/  IMAD R34, R2, R38, R34 ;  /* 0x0000002602227224 */ /* 0x000fe400078e0222 */
[----:B------:R-:W-:Y:S01]  /*cd10*/  IMAD.HI.U32 R39, R3, R30, RZ ;  /* 0x0000001e03277227 */ /* 0x000fe200078e00ff */
[----:B------:R-:W-:-:S03]  /*cd20*/  ISETP.GE.AND P0, PT, R130, RZ, PT ;  /* 0x000000ff8200720c */ /* 0x000fc60003f06270 */
[----:B------:R-:W-:Y:S01]  /*cd30*/  IMAD.MOV R40, RZ, RZ, -R40 ;  /* 0x000000ffff287224 */ /* 0x000fe200078e0a28 */
[----:B------:R0:W-:Y:S01]  /*cd40*/  STL [R1+0x38c], R31 ;  /* 0x00038c1f01007387 */ /* 0x0001e20000100800 */
[--C-:B------:R-:W-:Y:S01]  /*cd50*/  @!P6 IMAD.IADD R36, R36, 0x1, -R2.reuse ;  /* 0x000000012424e824 */ /* 0x100fe200078e0a02 */
[C---:B------:R-:W-:Y:S01]  /*cd60*/  ISETP.GT.U32.AND P6, PT, R2.reuse, R34, PT ;  /* 0x000000220200720c */ /* 0x040fe20003fc4070 */
[----:B------:R-:W-:Y:S02]  /*cd70*/  @!P1 IMAD.IADD R29, R29, 0x1, -R2 ;  /* 0x000000011d1d9824 */ /* 0x000fe400078e0a02 */
[----:B------:R-:W-:Y:S02]  /*cd80*/  IMAD.MOV R39, RZ, RZ, -R39 ;  /* 0x000000ffff277224 */ /* 0x000fe400078e0a27 */
[----:B------:R-:W-:Y:S02]  /*cd90*/  IMAD R35, R2, R40, R35 ;  /* 0x0000002802237224 */ /* 0x000fe400078e0223 */
[----:B0-----:R-:W-:-:S02]  /*cda0*/  IMAD.MOV.U32 R31, RZ, RZ, R32 ;  /* 0x000000ffff1f7224 */ /* 0x001fc400078e0020 */
[----:B------:R-:W-:Y:S01]  /*cdb0*/  IMAD.MOV.U32 R41, RZ, RZ, R37 ;  /* 0x000000ffff297224 */ /* 0x000fe200078e0025 */
[----:B------:R-:W-:Y:S01]  /*cdc0*/  IABS R4, R138 ;  /* 0x0000008a00047213 */ /* 0x000fe20000000000 */
[C---:B------:R-:W-:Y:S02]  /*cdd0*/  IMAD R30, R2.reuse, R39, R30 ;  /* 0x00000027021e7224 */ /* 0x040fe400078e021e */
[----:B------:R-:W-:Y:S02]  /*cde0*/  IMAD.MOV.U32 R37, RZ, RZ, R29 ;  /* 0x000000ffff257224 */ /* 0x000fe400078e001d */
[----:B------:R-:W-:Y:S01]  /*cdf0*/  @!P4 IMAD.MOV R31, RZ, RZ, -R31 ;  /* 0x000000ffff1fc224 */ /* 0x000fe200078e0a1f */
[C---:B------:R-:W-:Y:S01]  /*ce00*/  ISETP.GT.U32.AND P4, PT, R2.reuse, R35, PT ;  /* 0x000000230200720c */ /* 0x040fe20003f84070 */
[----:B------:R-:W-:Y:S01]  /*ce10*/  @!P5 IMAD.MOV R37, RZ, RZ, -R37 ;  /* 0x000000ffff25d224 */ /* 0x000fe200078e0a25 */
[C---:B------:R-:W-:Y:S01]  /*ce20*/  ISETP.GT.U32.AND P5, PT, R2.reuse, R30, PT ;  /* 0x0000001e0200720c */ /* 0x040fe20003fa4070 */
[----:B------:R-:W-:Y:S01]  /*ce30*/  @!P2 IMAD.IADD R33, R33, 0x1, -R2 ;  /* 0x000000012121a824 */ /* 0x000fe200078e0a02 */
[----:B------:R-:W-:Y:S01]  /*ce40*/  ISETP.GT.U32.AND P3, PT, R2, R36, PT ;  /* 0x000000240200720c */ /* 0x000fe20003f64070 */
[----:B------:R-:W-:Y:S01]  /*ce50*/  IMAD.HI.U32 R38, R3, R4, RZ ;  /* 0x0000000403267227 */ /* 0x000fe200078e00ff */
[----:B------:R-:W-:-:S03]  /*ce60*/  IABS R39, R139 ;  /* 0x0000008b00277213 */ /* 0x000fc60000000000 */
[----:B------:R-:W-:Y:S02]  /*ce70*/  @!P0 IMAD.MOV R41, RZ, RZ, -R41 ;  /* 0x000000ffff298224 */ /* 0x000fe400078e0a29 */
[----:B------:R-:W-:Y:S01]  /*ce80*/  @!P6 IMAD.IADD R34, R34, 0x1, -R2 ;  /* 0x000000012222e824 */ /* 0x000fe200078e0a02 */
[----:B------:R-:W-:Y:S01]  /*ce90*/  ISETP.GT.U32.AND P6, PT, R2, R33, PT ;  /* 0x000000210200720c */ /* 0x000fe20003fc4070 */
[----:B------:R-:W-:Y:S01]  /*cea0*/  IMAD.MOV R38, RZ, RZ, -R38 ;  /* 0x000000ffff267224 */ /* 0x000fe200078e0a26 */
[----:B------:R-:W-:Y:S01]  /*ceb0*/  STL [R1+0x388], R41 ;  /* 0x0003882901007387 */ /* 0x000fe20000100800 */
[----:B------:R-:W-:Y:S01]  /*cec0*/  ISETP.GE.AND P2, PT, R134, RZ, PT ;  /* 0x000000ff8600720c */ /* 0x000fe20003f46270 */
[----:B------:R-:W-:Y:S01]  /*ced0*/  @!P4 IMAD.IADD R35, R35, 0x1, -R2 ;  /* 0x000000012323c824 */ /* 0x000fe200078e0a02 */
[----:B------:R-:W-:Y:S01]  /*cee0*/  ISETP.GE.AND P1, PT, R133, RZ, PT ;  /* 0x000000ff8500720c */ /* 0x000fe20003f26270 */
[----:B------:R-:W-:Y:S01]  /*cef0*/  IMAD R4, R2, R38, R4 ;  /* 0x0000002602047224 */ /* 0x000fe200078e0204 */
[----:B------:R0:W-:Y:S01]  /*cf00*/  STL [R1+0x384], R31 ;  /* 0x0003841f01007387 */ /* 0x0001e20000100800 */
[----:B------:R-:W-:Y:S01]  /*cf10*/  IABS R38, R140 ;  /* 0x0000008c00267213 */ /* 0x000fe20000000000 */
[--C-:B------:R-:W-:Y:S01]  /*cf20*/  @!P5 IMAD.IADD R30, R30, 0x1, -R2.reuse ;  /* 0x000000011e1ed824 */ /* 0x100fe200078e0a02 */
[----:B------:R-:W-:Y:S01]  /*cf30*/  ISETP.GT.U32.AND P0, PT, R2, R34, PT ;  /* 0x000000220200720c */ /* 0x000fe20003f04070 */
[----:B------:R-:W-:Y:S01]  /*cf40*/  @!P3 IMAD.IADD R36, R36, 0x1, -R2 ;  /* 0x000000012424b824 */ /* 0x000fe200078e0a02 */
[----:B------:R-:W-:Y:S01]  /*cf50*/  ISETP.GT.U32.AND P5, PT, R2, R35, PT ;  /* 0x000000230200720c */ /* 0x000fe20003fa4070 */
[----:B0-----:R-:W-:-:S04]  /*cf60*/  IMAD.HI.U32 R31, R3, R39, RZ ;  /* 0x00000027031f7227 */ /* 0x001fc800078e00ff */
[----:B------:R-:W-:Y:S02]  /*cf70*/  IMAD.MOV R31, RZ, RZ, -R31 ;  /* 0x000000ffff1f7224 */ /* 0x000fe400078e0a1f */
[----:B------:R-:W-:-:S04]  /*cf80*/  IMAD.HI.U32 R29, R3, R38, RZ ;  /* 0x00000026031d7227 */ /* 0x000fc800078e00ff */
[----:B------:R-:W-:Y:S02]  /*cf90*/  @!P6 IMAD.IADD R33, R33, 0x1, -R2 ;  /* 0x000000012121e824 */ /* 0x000fe400078e0a02 */
[C---:B------:R-:W-:Y:S02]  /*cfa0*/  IMAD R31, R2.reuse, R31, R39 ;  /* 0x0000001f021f7224 */ /* 0x040fe400078e0227 */
[----:B------:R-:W-:Y:S02]  /*cfb0*/  IMAD.MOV R29, RZ, RZ, -R29 ;  /* 0x000000ffff1d7224 */ /* 0x000fe400078e0a1d */
[----:B------:R-:W-:Y:S01]  /*cfc0*/  IMAD.MOV.U32 R32, RZ, RZ, R36 ;  /* 0x000000ffff207224 */ /* 0x000fe200078e0024 */
[C---:B------:R-:W-:Y:S01]  /*cfd0*/  ISETP.GT.U32.AND P3, PT, R2.reuse, R4, PT ;  /* 0x000000040200720c */ /* 0x040fe20003f64070 */
[----:B------:R-:W-:Y:S01]  /*cfe0*/  @!P2 IMAD.MOV R33, RZ, RZ, -R33 ;  /* 0x000000ffff21a224 */ /* 0x000fe200078e0a21 */
[----:B------:R-:W-:Y:S01]  /*cff0*/  ISETP.GE.AND P6, PT, R135, RZ, PT ;  /* 0x000000ff8700720c */ /* 0x000fe20003fc6270 */
[C---:B------:R-:W-:Y:S01]  /*d000*/  IMAD R29, R2.reuse, R29, R38 ;  /* 0x0000001d021d7224 */ /* 0x040fe200078e0226 */
[C---:B------:R-:W-:Y:S01]  /*d010*/  ISETP.GT.U32.AND P2, PT, R2.reuse, R31, PT ;  /* 0x0000001f0200720c */ /* 0x040fe20003f44070 */
[----:B------:R-:W-:Y:S01]  /*d020*/  @!P1 IMAD.MOV R32, RZ, RZ, -R32 ;  /* 0x000000ffff209224 */ /* 0x000fe200078e0a20 */
[----:B------:R-:W-:Y:S01]  /*d030*/  ISETP.GT.U32.AND P1, PT, R2, R30, PT ;  /* 0x0000001e0200720c */ /* 0x000fe20003f24070 */
[--C-:B------:R-:W-:Y:S01]  /*d040*/  @!P0 IMAD.IADD R34, R34, 0x1, -R2.reuse ;  /* 0x0000000122228824 */ /* 0x100fe200078e0a02 */
[----:B------:R-:W-:Y:S01]  /*d050*/  STL [R1+0x380], R37 ;  /* 0x0003802501007387 */ /* 0x000fe20000100800 */
[----:B------:R-:W-:Y:S01]  /*d060*/  ISETP.GE.AND P0, PT, R136, RZ, PT ;  /* 0x000000ff8800720c */ /* 0x000fe20003f06270 */
[--C-:B------:R-:W-:Y:S01]  /*d070*/  @!P5 IMAD.IADD R35, R35, 0x1, -R2.reuse ;  /* 0x000000012323d824 */ /* 0x100fe200078e0a02 */
[----:B------:R-:W-:Y:S01]  /*d080*/  ISETP.GT.U32.AND P5, PT, R2, R29, PT ;  /* 0x0000001d0200720c */ /* 0x000fe20003fa4070 */
[----:B------:R0:W-:Y:S01]  /*d090*/  STL [R1+0x37c], R32 ;  /* 0x00037c2001007387 */ /* 0x0001e20000100800 */
[----:B------:R-:W-:Y:S01]  /*d0a0*/  ISETP.GE.AND P4, PT, R137, RZ, PT ;  /* 0x000000ff8900720c */ /* 0x000fe20003f86270 */
[----:B------:R-:W-:-:S02]  /*d0b0*/  @!P3 IMAD.IADD R4, R4, 0x1, -R2 ;  /* 0x000000010404b824 */ /* 0x000fc400078e0a02 */
[----:B------:R1:W-:Y:S01]  /*d0c0*/  STL [R1+0x378], R33 ;  /* 0x0003782101007387 */ /* 0x0003e20000100800 */
[----:B0-----:R-:W-:Y:S01]  /*d0d0*/  IABS R32, R141 ;  /* 0x0000008d00207213 */ /* 0x001fe20000000000 */
[----:B------:R-:W-:Y:S02]  /*d0e0*/  @!P6 IMAD.MOV R34, RZ, RZ, -R34 ;  /* 0x000000ffff22e224 */ /* 0x000fe400078e0a22 */
[----:B------:R-:W-:Y:S02]  /*d0f0*/  @!P2 IMAD.IADD R31, R31, 0x1, -R2 ;  /* 0x000000011f1fa824 */ /* 0x000fe400078e0a02 */
[----:B-1----:R-:W-:-:S04]  /*d100*/  IMAD.HI.U32 R33, R3, R32, RZ ;  /* 0x0000002003217227 */ /* 0x002fc800078e00ff */
[----:B------:R-:W-:Y:S02]  /*d110*/  IMAD.MOV.U32 R37, RZ, RZ, R35 ;  /* 0x000000ffff257224 */ /* 0x000fe400078e0023 */
[--C-:B------:R-:W-:Y:S02]  /*d120*/  @!P1 IMAD.IADD R30, R30, 0x1, -R2.reuse ;  /* 0x000000011e1e9824 */ /* 0x100fe400078e0a02 */
[----:B------:R-:W-:Y:S01]  /*d130*/  IMAD.MOV R36, RZ, RZ, -R33 ;  /* 0x000000ffff247224 */ /* 0x000fe200078e0a21 */
[C---:B------:R-:W-:Y:S01]  /*d140*/  ISETP.GT.U32.AND P3, PT, R2.reuse, R4, PT ;  /* 0x000000040200720c */ /* 0x040fe20003f64070 */
[----:B------:R0:W-:Y:S01]  /*d150*/  STL [R1+0x374], R34 ;  /* 0x0003742201007387 */ /* 0x0001e20000100800 */
[----:B------:R-:W-:Y:S01]  /*d160*/  @!P0 IMAD.MOV R37, RZ, RZ, -R37 ;  /* 0x000000ffff258224 */ /* 0x000fe200078e0a25 */
[C---:B------:R-:W-:Y:S01]  /*d170*/  ISETP.GT.U32.AND P0, PT, R2.reuse, R31, PT ;  /* 0x0000001f0200720c */ /* 0x040fe20003f04070 */
[----:B------:R-:W-:Y:S02]  /*d180*/  @!P5 IMAD.IADD R29, R29, 0x1, -R2 ;  /* 0x000000011d1dd824 */ /* 0x000fe400078e0a02 */
[----:B------:R-:W-:-:S02]  /*d190*/  IMAD R32, R2, R36, R32 ;  /* 0x0000002402207224 */ /* 0x000fc400078e0220 */
[----:B------:R-:W-:Y:S01]  /*d1a0*/  IMAD.MOV.U32 R35, RZ, RZ, R30 ;  /* 0x000000ffff237224 */ /* 0x000fe200078e001e */
[----:B0-----:R-:W-:-:S03]  /*d1b0*/  IABS R34, R142 ;  /* 0x0000008e00227213 */ /* 0x001fc60000000000 */
[----:B------:R-:W-:Y:S01]  /*d1c0*/  @!P4 IMAD.MOV R35, RZ, RZ, -R35 ;  /* 0x000000ffff23c224 */ /* 0x000fe200078e0a23 */
[C---:B------:R-:W-:Y:S02]  /*d1d0*/  ISETP.GT.U32.AND P5, PT, R2.reuse, R29, PT ;  /* 0x0000001d0200720c */ /* 0x040fe40003fa4070 */
[----:B------:R-:W-:Y:S01]  /*d1e0*/  ISETP.GT.U32.AND P4, PT, R2, R32, PT ;  /* 0x000000200200720c */ /* 0x000fe20003f84070 */
[----:B------:R-:W-:Y:S01]  /*d1f0*/  IMAD.MOV.U32 R33, RZ, RZ, R34 ;  /* 0x000000ffff217224 */ /* 0x000fe200078e0022 */
[----:B------:R-:W-:Y:S02]  /*d200*/  ISETP.GE.AND P6, PT, R138, RZ, PT ;  /* 0x000000ff8a00720c */ /* 0x000fe40003fc6270 */
[----:B------:R-:W-:Y:S01]  /*d210*/  IABS R30, R143 ;  /* 0x0000008f001e7213 */ /* 0x000fe20000000000 */
[----:B------:R-:W-:Y:S01]  /*d220*/  IMAD.HI.U32 R34, R3, R33, RZ ;  /* 0x0000002103227227 */ /* 0x000fe200078e00ff */
[----:B------:R-:W-:Y:S01]  /*d230*/  ISETP.GE.AND P1, PT, R139, RZ, PT ;  /* 0x000000ff8b00720c */ /* 0x000fe20003f26270 */
[----:B------:R-:W-:Y:S02]  /*d240*/  STL [R1+0x370], R37 ;  /* 0x0003702501007387 */ /* 0x000fe40000100800 */
[----:B------:R-:W-:Y:S01]  /*d250*/  @!P3 IMAD.IADD R4, R4, 0x1, -R2 ;  /* 0x000000010404b824 */ /* 0x000fe200078e0a02 */
[----:B------:R-:W-:Y:S01]  /*d260*/  ISETP.GE.AND P3, PT, R140, RZ, PT ;  /* 0x000000ff8c00720c */ /* 0x000fe20003f66270 */
[----:B------:R-:W-:Y:S01]  /*d270*/  IMAD.MOV R34, RZ, RZ, -R34 ;  /* 0x000000ffff227224 */ /* 0x000fe200078e0a22 */
[----:B------:R0:W-:Y:S01]  /*d280*/  STL [R1+0x36c], R35 ;  /* 0x00036c2301007387 */ /* 0x0001e20000100800 */
[----:B------:R-:W-:-:S02]  /*d290*/  @!P0 IMAD.IADD R31, R31, 0x1, -R2 ;  /* 0x000000011f1f8824 */ /* 0x000fc400078e0a02 */
[----:B------:R-:W-:Y:S02]  /*d2a0*/  IMAD R33, R2, R34, R33 ;  /* 0x0000002202217224 */ /* 0x000fe400078e0221 */
[----:B------:R-:W-:Y:S02]  /*d2b0*/  IMAD.MOV.U32 R36, RZ, RZ, R31 ;  /* 0x000000ffff247224 */ /* 0x000fe400078e001f */
[----:B0-----:R-:W-:-:S04]  /*d2c0*/  IMAD.HI.U32 R35, R3, R30, RZ ;  /* 0x0000001e03237227 */ /* 0x001fc800078e00ff */
[--C-:B------:R-:W-:Y:S02]  /*d2d0*/  @!P5 IMAD.IADD R29, R29, 0x1, -R2.reuse ;  /* 0x000000011d1dd824 */ /* 0x100fe400078e0a02 */
[----:B------:R-:W-:Y:S02]  /*d2e0*/  IMAD.MOV R31, RZ, RZ, -R35 ;  /* 0x000000ffff1f7224 */ /* 0x000fe400078e0a23 */
[----:B------:R-:W-:Y:S01]  /*d2f0*/  @!P4 IMAD.IADD R32, R32, 0x1, -R2 ;  /* 0x000000012020c824 */ /* 0x000fe200078e0a02 */
[C---:B------:R-:W-:Y:S01]  /*d300*/  ISETP.GT.U32.AND P5, PT, R2.reuse, R33, PT ;  /* 0x000000210200720c */ /* 0x040fe20003fa4070 */
[----:B------:R-:W-:Y:S02]  /*d310*/  @!P6 IMAD.MOV R4, RZ, RZ, -R4 ;  /* 0x000000ffff04e224 */ /* 0x000fe400078e0a04 */
[----:B------:R-:W-:Y:S02]  /*d320*/  IMAD R30, R2, R31, R30 ;  /* 0x0000001f021e7224 */ /* 0x000fe400078e021e */
[----:B------:R-:W-:-:S02]  /*d330*/  IMAD.MOV.U32 R35, RZ, RZ, R29 ;  /* 0x000000ffff237224 */ /* 0x000fc400078e001d */
[----:B------:R-:W-:Y:S01]  /*d340*/  @!P1 IMAD.MOV R36, RZ, RZ, -R36 ;  /* 0x000000ffff249224 */ /* 0x000fe200078e0a24 */
[C---:B------:R-:W-:Y:S01]  /*d350*/  ISETP.GT.U32.AND P1, PT, R2.reuse, R32, PT ;  /* 0x000000200200720c */ /* 0x040fe20003f24070 */
[----:B------:R-:W-:Y:S01]  /*d360*/  @!P3 IMAD.MOV R35, RZ, RZ, -R35 ;  /* 0x000000ffff23b224 */ /* 0x000fe200078e0a23 */
[----:B------:R0:W-:Y:S01]  /*d370*/  STL [R1+0x368], R4 ;  /* 0x0003680401007387 */ /* 0x0001e20000100800 */
[----:B------:R-:W-:Y:S02]  /*d380*/  ISETP.GT.U32.AND P3, PT, R2, R30, PT ;  /* 0x0000001e0200720c */ /* 0x000fe40003f64070 */
[----:B------:R-:W-:Y:S02]  /*d390*/  ISETP.GE.AND P2, PT, R141, RZ, PT ;  /* 0x000000ff8d00720c */ /* 0x000fe40003f46270 */
[----:B0-----:R-:W-:Y:S01]  /*d3a0*/  IABS R4, R145 ;  /* 0x0000009100047213 */ /* 0x001fe20000000000 */
[----:B------:R-:W-:-:S04]  /*d3b0*/  @!P5 IMAD.IADD R33, R33, 0x1, -R2 ;  /* 0x000000012121d824 */ /* 0x000fc800078e0a02 */
[----:B------:R-:W-:Y:S01]  /*d3c0*/  IMAD.HI.U32 R29, R3, R4, RZ ;  /* 0x00000004031d7227 */ /* 0x000fe200078e00ff */
[----:B------:R-:W-:-:S03]  /*d3d0*/  IABS R34, R144 ;  /* 0x0000009000227213 */ /* 0x000fc60000000000 */
[----:B------:R-:W-:Y:S02]  /*d3e0*/  IMAD.MOV R29, RZ, RZ, -R29 ;  /* 0x000000ffff1d7224 */ /* 0x000fe400078e0a1d */
[--C-:B------:R-:W-:Y:S01]  /*d3f0*/  @!P1 IMAD.IADD R32, R32, 0x1, -R2.reuse ;  /* 0x0000000120209824 */ /* 0x100fe200078e0a02 */
[----:B------:R0:W-:Y:S01]  /*d400*/  STL [R1+0x364], R36 ;  /* 0x0003642401007387 */ /* 0x0001e20000100800 */
[----:B------:R-:W-:Y:S01]  /*d410*/  ISETP.GT.U32.AND P5, PT, R2, R33, PT ;  /* 0x000000210200720c */ /* 0x000fe20003fa4070 */
[----:B------:R-:W-:Y:S02]  /*d420*/  @!P3 IMAD.IADD R30, R30, 0x1, -R2 ;  /* 0x000000011e1eb824 */ /* 0x000fe400078e0a02 */
[----:B------:R1:W-:Y:S01]  /*d430*/  STL [R1+0x360], R35 ;  /* 0x0003602301007387 */ /* 0x0003e20000100800 */
[C---:B------:R-:W-:Y:S02]  /*d440*/  IMAD R4, R2.reuse, R29, R4 ;  /* 0x0000001d02047224 */ /* 0x040fe400078e0204 */
[----:B------:R-:W-:Y:S01]  /*d450*/  IMAD.MOV.U32 R38, RZ, RZ, R32 ;  /* 0x000000ffff267224 */ /* 0x000fe200078e0020 */
[----:B------:R-:W-:Y:S01]  /*d460*/  ISETP.GT.U32.AND P3, PT, R2, R30, PT ;  /* 0x0000001e0200720c */ /* 0x000fe20003f64070 */
[----:B0-----:R-:W-:Y:S01]  /*d470*/  IMAD.HI.U32 R36, R3, R34, RZ ;  /* 0x0000002203247227 */ /* 0x001fe200078e00ff */
[----:B-1----:R-:W-:-:S03]  /*d480*/  IABS R35, R146 ;  /* 0x0000009200237213 */ /* 0x002fc60000000000 */
[----:B------:R-:W-:Y:S01]  /*d490*/  @!P2 IMAD.MOV R38, RZ, RZ, -R38 ;  /* 0x000000ffff26a224 */ /* 0x000fe200078e0a26 */
[C---:B------:R-:W-:Y:S01]  /*d4a0*/  ISETP.GT.U32.AND P2, PT, R2.reuse, R4, PT ;  /* 0x000000040200720c */ /* 0x040fe20003f44070 */
[----:B------:R-:W-:Y:S02]  /*d4b0*/  IMAD.MOV R36, RZ, RZ, -R36 ;  /* 0x000000ffff247224 */ /* 0x000fe400078e0a24 */
[----:B------:R-:W-:Y:S01]  /*d4c0*/  IMAD.MOV.U32 R29, RZ, RZ, R35 ;  /* 0x000000ffff1d7224 */ /* 0x000fe200078e0023 */
[----:B------:R-:W-:Y:S01]  /*d4d0*/  IABS R31, R147 ;  /* 0x00000093001f7213 */ /* 0x000fe20000000000 */
[----:B------:R-:W-:Y:S02]  /*d4e0*/  IMAD R34, R2, R36, R34 ;  /* 0x0000002402227224 */ /* 0x000fe400078e0222 */
[----:B------:R-:W-:Y:S01]  /*d4f0*/  IMAD.HI.U32 R35, R3, R29, RZ ;  /* 0x0000001d03237227 */ /* 0x000fe200078e00ff */
[----:B------:R-:W-:-:S03]  /*d500*/  ISETP.GE.AND P0, PT, R143, RZ, PT ;  /* 0x000000ff8f00720c */ /* 0x000fc60003f06270 */
[----:B------:R-:W-:Y:S02]  /*d510*/  @!P5 IMAD.IADD R33, R33, 0x1, -R2 ;  /* 0x000000012121d824 */ /* 0x000fe400078e0a02 */
[----:B------:R-:W-:Y:S01]  /*d520*/  IMAD.HI.U32 R32, R3, R31, RZ ;  /* 0x0000001f03207227 */ /* 0x000fe200078e00ff */
[----:B------:R-:W-:-:S03]  /*d530*/  ISETP.GT.U32.AND P5, PT, R2, R34, PT ;  /* 0x000000220200720c */ /* 0x000fc60003fa4070 */
[----:B------:R-:W-:Y:S02]  /*d540*/  IMAD.MOV R35, RZ, RZ, -R35 ;  /* 0x000000ffff237224 */ /* 0x000fe400078e0a23 */
[----:B------:R-:W-:Y:S02]  /*d550*/  IMAD.MOV.U32 R37, RZ, RZ, R33 ;  /* 0x000000ffff257224 */ /* 0x000fe400078e0021 */
[----:B------:R-:W-:Y:S02]  /*d560*/  IMAD.MOV R33, RZ, RZ, -R32 ;  /* 0x000000ffff217224 */ /* 0x000fe400078e0a20 */
[--C-:B------:R-:W-:Y:S02]  /*d570*/  @!P3 IMAD.IADD R30, R30, 0x1, -R2.reuse ;  /* 0x000000011e1eb824 */ /* 0x100fe400078e0a02 */
[----:B------:R-:W-:Y:S01]  /*d580*/  IMAD R32, R2, R35, R29 ;  /* 0x0000002302207224 */ /* 0x000fe200078e021d */
[----:B------:R-:W-:Y:S01]  /*d590*/  IABS R35, R148 ;  /* 0x0000009400237213 */ /* 0x000fe20000000000 */
[----:B------:R-:W-:-:S02]  /*d5a0*/  @!P2 IMAD.IADD R4, R4, 0x1, -R2 ;  /* 0x000000010404a824 */ /* 0x000fc400078e0a02 */
[C---:B------:R-:W-:Y:S02]  /*d5b0*/  IMAD R31, R2.reuse, R33, R31 ;  /* 0x00000021021f7224 */ /* 0x040fe400078e021f */
[----:B------:R-:W-:Y:S01]  /*d5c0*/  IMAD.MOV.U32 R36, RZ, RZ, R30 ;  /* 0x000000ffff247224 */ /* 0x000fe200078e001e */
[C---:B------:R-:W-:Y:S01]  /*d5d0*/  ISETP.GT.U32.AND P2, PT, R2.reuse, R4, PT ;  /* 0x000000040200720c */ /* 0x040fe20003f44070 */
[----:B------:R-:W-:Y:S01]  /*d5e0*/  IMAD.HI.U32 R30, R3, R35, RZ ;  /* 0x00000023031e7227 */ /* 0x000fe200078e00ff */
[----:B------:R-:W-:-:S03]  /*d5f0*/  ISETP.GT.U32.AND P3, PT, R2, R32, PT ;  /* 0x000000200200720c */ /* 0x000fc60003f64070 */
[----:B------:R-:W-:Y:S01]  /*d600*/  @!P0 IMAD.MOV R36, RZ, RZ, -R36 ;  /* 0x000000ffff248224 */ /* 0x000fe200078e0a24 */
[----:B------:R-:W-:Y:S01]  /*d610*/  ISETP.GT.U32.AND P0, PT, R2, R31, PT ;  /* 0x0000001f0200720c */ /* 0x000fe20003f04070 */
[----:B------:R-:W-:Y:S02]  /*d620*/  IMAD.MOV R30, RZ, RZ, -R30 ;  /* 0x000000ffff1e7224 */ /* 0x000fe400078e0a1e */
[--C-:B------:R-:W-:Y:S01]  /*d630*/  @!P5 IMAD.IADD R34, R34, 0x1, -R2.reuse ;  /* 0x000000012222d824 */ /* 0x100fe200078e0a02 */
[----:B------:R-:W-:Y:S01]  /*d640*/  ISETP.GE.AND P6, PT, R142, RZ, PT ;  /* 0x000000ff8e00720c */ /* 0x000fe20003fc6270 */
[----:B------:R-:W-:Y:S02]  /*d650*/  IMAD R30, R2, R30, R35 ;  /* 0x0000001e021e7224 */ /* 0x000fe400078e0223 */
[--C-:B------:R-:W-:Y:S01]  /*d660*/  @!P2 IMAD.IADD R4, R4, 0x1, -R2.reuse ;  /* 0x000000010404a824 */ /* 0x100fe200078e0a02 */
[C---:B------:R-:W-:Y:S02]  /*d670*/  ISETP.GT.U32.AND P5, PT, R2.reuse, R34, PT ;  /* 0x000000220200720c */ /* 0x040fe40003fa4070 */
[----:B------:R-:W-:Y:S01]  /*d680*/  ISETP.GT.U32.AND P2, PT, R2, R30, PT ;  /* 0x0000001e0200720c */ /* 0x000fe20003f44070 */
[--C-:B------:R-:W-:Y:S01]  /*d690*/  @!P3 IMAD.IADD R32, R32, 0x1, -R2.reuse ;  /* 0x000000012020b824 */ /* 0x100fe200078e0a02 */
[----:B------:R-:W-:Y:S01]  /*d6a0*/  IABS R33, R149 ;  /* 0x0000009500217213 */ /* 0x000fe20000000000 */
[----:B------:R-:W-:Y:S01]  /*d6b0*/  @!P0 IMAD.IADD R31, R31, 0x1, -R2 ;  /* 0x000000011f1f8824 */ /* 0x000fe200078e0a02 */
[----:B------:R-:W-:-:S02]  /*d6c0*/  ISETP.GE.AND P4, PT, R144, RZ, PT ;  /* 0x000000ff9000720c */ /* 0x000fc40003f86270 */
[----:B------:R-:W-:Y:S01]  /*d6d0*/  ISETP.GE.AND P1, PT, R145, RZ, PT ;  /* 0x000000ff9100720c */ /* 0x000fe20003f26270 */
[----:B------:R-:W-:Y:S01]  /*d6e0*/  @!P6 IMAD.MOV R37, RZ, RZ, -R37 ;  /* 0x000000ffff25e224 */ /* 0x000fe200078e0a25 */
[C---:B------:R-:W-:Y:S01]  /*d6f0*/  ISETP.GT.U32.AND P0, PT, R2.reuse, R31, PT ;  /* 0x0000001f0200720c */ /* 0x040fe20003f04070 */
[----:B------:R-:W-:Y:S01]  /*d700*/  IMAD.HI.U32 R35, R3, R33, RZ ;  /* 0x0000002103237227 */ /* 0x000fe200078e00ff */
[----:B------:R-:W-:Y:S01]  /*d710*/  ISETP.GT.U32.AND P3, PT, R2, R32, PT ;  /* 0x000000200200720c */ /* 0x000fe20003f64070 */
[----:B------:R-:W-:Y:S02]  /*d720*/  STL [R1+0x35c], R38 ;  /* 0x00035c2601007387 */ /* 0x000fe40000100800 */
[--C-:B------:R-:W-:Y:S02]  /*d730*/  @!P5 IMAD.IADD R34, R34, 0x1, -R2.reuse ;  /* 0x000000012222d824 */ /* 0x100fe400078e0a02 */
[----:B------:R-:W-:Y:S01]  /*d740*/  IMAD.MOV R35, RZ, RZ, -R35 ;  /* 0x000000ffff237224 */ /* 0x000fe200078e0a23 */
[----:B------:R0:W-:Y:S01]  /*d750*/  STL [R1+0x358], R37 ;  /* 0x0003582501007387 */ /* 0x0001e20000100800 */
[----:B------:R-:W-:Y:S01]  /*d760*/  @!P2 IMAD.IADD R30, R30, 0x1, -R2 ;  /* 0x000000011e1ea824 */ /* 0x000fe200078e0a02 */
[----:B------:R-:W-:-:S02]  /*d770*/  ISETP.GE.AND P6, PT, R146, RZ, PT ;  /* 0x000000ff9200720c */ /* 0x000fc40003fc6270 */
[----:B------:R1:W-:Y:S01]  /*d780*/  STL [R1+0x354], R36 ;  /* 0x0003542401007387 */ /* 0x0003e20000100800 */
[----:B------:R-:W-:Y:S02]  /*d790*/  IABS R29, R150 ;  /* 0x00000096001d7213 */ /* 0x000fe40000000000 */
[C---:B------:R-:W-:Y:S01]  /*d7a0*/  ISETP.GT.U32.AND P2, PT, R2.reuse, R30, PT ;  /* 0x0000001e0200720c */ /* 0x040fe20003f44070 */
[----:B0-----:R-:W-:Y:S02]  /*d7b0*/  IMAD.MOV.U32 R37, RZ, RZ, R34 ;  /* 0x000000ffff257224 */ /* 0x001fe400078e0022 */
[----:B-1----:R-:W-:Y:S02]  /*d7c0*/  IMAD.MOV.U32 R36, RZ, RZ, R4 ;  /* 0x000000ffff247224 */ /* 0x002fe400078e0004 */
[----:B------:R-:W-:Y:S01]  /*d7d0*/  IMAD R4, R2, R35, R33 ;  /* 0x0000002302047224 */ /* 0x000fe200078e0221 */
[----:B------:R-:W-:Y:S01]  /*d7e0*/  ISETP.GE.AND P5, PT, R147, RZ, PT ;  /* 0x000000ff9300720c */ /* 0x000fe20003fa6270 */
[----:B------:R-:W-:-:S02]  /*d7f0*/  @!P4 IMAD.MOV R37, RZ, RZ, -R37 ;  /* 0x000000ffff25c224 */ /* 0x000fc400078e0a25 */
[----:B------:R-:W-:Y:S02]  /*d800*/  @!P1 IMAD.MOV R36, RZ, RZ, -R36 ;  /* 0x000000ffff249224 */ /* 0x000fe400078e0a24 */
[----:B------:R-:W-:Y:S01]  /*d810*/  @!P0 IMAD.IADD R31, R31, 0x1, -R2 ;  /* 0x000000011f1f8824 */ /* 0x000fe200078e0a02 */
[----:B------:R-:W-:Y:S01]  /*d820*/  ISETP.GT.U32.AND P0, PT, R2, R4, PT ;  /* 0x000000040200720c */ /* 0x000fe20003f04070 */
[----:B------:R-:W-:Y:S01]  /*d830*/  IMAD.HI.U32 R34, R3, R29, RZ ;  /* 0x0000001d03227227 */ /* 0x000fe200078e00ff */
[----:B------:R-:W-:-:S03]  /*d840*/  IABS R33, R151 ;  /* 0x0000009700217213 */ /* 0x000fc60000000000 */
[----:B------:R-:W-:Y:S01]  /*d850*/  @!P3 IMAD.IADD R32, R32, 0x1, -R2 ;  /* 0x000000012020b824 */ /* 0x000fe200078e0a02 */
[----:B------:R0:W-:Y:S01]  /*d860*/  STL [R1+0x350], R37 ;  /* 0x0003502501007387 */ /* 0x0001e20000100800 */
[----:B------:R-:W-:Y:S01]  /*d870*/  IMAD.MOV R34, RZ, RZ, -R34 ;  /* 0x000000ffff227224 */ /* 0x000fe200078e0a22 */
[----:B------:R-:W-:Y:S02]  /*d880*/  ISETP.GE.AND P4, PT, R148, RZ, PT ;  /* 0x000000ff9400720c */ /* 0x000fe40003f86270 */
[----:B------:R1:W-:Y:S01]  /*d890*/  STL [R1+0x34c], R36 ;  /* 0x00034c2401007387 */ /* 0x0003e20000100800 */
[----:B------:R-:W-:Y:S02]  /*d8a0*/  IMAD R29, R2, R34, R29 ;  /* 0x00000022021d7224 */ /* 0x000fe400078e021d */
[----:B0-----:R-:W-:Y:S02]  /*d8b0*/  IMAD.MOV.U32 R37, RZ, RZ, R32 ;  /* 0x000000ffff257224 */ /* 0x001fe400078e0020 */
[----:B-1----:R-:W-:-:S02]  /*d8c0*/  IMAD.MOV.U32 R36, RZ, RZ, R31 ;  /* 0x000000ffff247224 */ /* 0x002fc400078e001f */
[----:B------:R-:W-:-:S04]  /*d8d0*/  IMAD.HI.U32 R31, R3, R33, RZ ;  /* 0x00000021031f7227 */ /* 0x000fc800078e00ff */
[----:B------:R-:W-:Y:S02]  /*d8e0*/  @!P6 IMAD.MOV R37, RZ, RZ, -R37 ;  /* 0x000000ffff25e224 */ /* 0x000fe400078e0a25 */
[----:B------:R-:W-:Y:S02]  /*d8f0*/  IMAD.MOV R31, RZ, RZ, -R31 ;  /* 0x000000ffff1f7224 */ /* 0x000fe400078e0a1f */
[----:B------:R-:W-:Y:S01]  /*d900*/  @!P2 IMAD.IADD R30, R30, 0x1, -R2 ;  /* 0x000000011e1ea824 */ /* 0x000fe200078e0a02 */
[----:B------:R0:W-:Y:S01]  /*d910*/  STL [R1+0x348], R37 ;  /* 0x0003482501007387 */ /* 0x0001e20000100800 */
[----:B------:R-:W-:Y:S01]  /*d920*/  @!P5 IMAD.MOV R36, RZ, RZ, -R36 ;  /* 0x000000ffff24d224 */ /* 0x000fe200078e0a24 */
[----:B------:R-:W-:Y:S01]  /*d930*/  ISETP.GT.U32.AND P5, PT, R2, R29, PT ;  /* 0x0000001d0200720c */ /* 0x000fe20003fa4070 */
[----:B------:R-:W-:Y:S02]  /*d940*/  @!P0 IMAD.IADD R4, R4, 0x1, -R2 ;  /* 0x0000000104048824 */ /* 0x000fe400078e0a02 */
[----:B------:R-:W-:-:S02]  /*d950*/  IMAD R33, R2, R31, R33 ;  /* 0x0000001f02217224 */ /* 0x000fc400078e0221 */
[----:B0-----:R-:W-:Y:S01]  /*d960*/  IMAD.MOV.U32 R37, RZ, RZ, R30 ;  /* 0x000000ffff257224 */ /* 0x001fe200078e001e */
[----:B------:R-:W-:-:S03]  /*d970*/  ISETP.GT.U32.AND P0, PT, R2, R4, PT ;  /* 0x000000040200720c */ /* 0x000fc60003f04070 */
[----:B------:R-:W-:Y:S01]  /*d980*/  @!P4 IMAD.MOV R37, RZ, RZ, -R37 ;  /* 0x000000ffff25c224 */ /* 0x000fe200078e0a25 */
[----:B------:R-:W-:Y:S02]  /*d990*/  ISETP.GT.U32.AND P4, PT, R2, R33, PT ;  /* 0x000000210200720c */ /* 0x000fe40003f84070 */
[----:B------:R-:W-:Y:S01]  /*d9a0*/  IABS R32, R152 ;  /* 0x0000009800207213 */ /* 0x000fe20000000000 */
[----:B------:R0:W-:Y:S01]  /*d9b0*/  STL [R1+0x344], R36 ;  /* 0x0003442401007387 */ /* 0x0001e20000100800 */
[----:B------:R-:W-:Y:S01]  /*d9c0*/  ISETP.GE.AND P1, PT, R149, RZ, PT ;  /* 0x000000ff9500720c */ /* 0x000fe20003f26270 */
[----:B------:R-:W-:Y:S01]  /*d9d0*/  @!P5 IMAD.IADD R29, R29, 0x1, -R2 ;  /* 0x000000011d1dd824 */ /* 0x000fe200078e0a02 */
[----:B------:R-:W-:Y:S01]  /*d9e0*/  IABS R34, R153 ;  /* 0x0000009900227213 */ /* 0x000fe20000000000 */
[----:B0-----:R-:W-:-:S03]  /*d9f0*/  IMAD.HI.U32 R36, R3, R32, RZ ;  /* 0x0000002003247227 */ /* 0x001fc600078e00ff */
[----:B------:R-:W-:Y:S01]  /*da00*/  ISETP.GT.U32.AND P5, PT, R2, R29, PT ;  /* 0x0000001d0200720c */ /* 0x000fe20003fa4070 */
[----:B------:R-:W-:Y:S02]  /*da10*/  IMAD.MOV R36, RZ, RZ, -R36 ;  /* 0x000000ffff247224 */ /* 0x000fe400078e0a24 */
[--C-:B------:R-:W-:Y:S02]  /*da20*/  @!P0 IMAD.IADD R4, R4, 0x1, -R2.reuse ;  /* 0x0000000104048824 */ /* 0x100fe400078e0a02 */
[----:B------:R-:W-:Y:S01]  /*da30*/  IMAD.HI.U32 R35, R3, R34, RZ ;  /* 0x0000002203237227 */ /* 0x000fe200078e00ff */
[----:B------:R0:W-:Y:S03]  /*da40*/  STL [R1+0x340], R37 ;  /* 0x0003402501007387 */ /* 0x0001e60000100800 */
[----:B------:R-:W-:Y:S01]  /*da50*/  @!P4 IMAD.IADD R33, R33, 0x1, -R2 ;  /* 0x000000012121c824 */ /* 0x000fe200078e0a02 */
[----:B------:R-:W-:Y:S01]  /*da60*/  ISETP.GE.AND P3, PT, R150, RZ, PT ;  /* 0x000000ff9600720c */ /* 0x000fe20003f66270 */
[C---:B------:R-:W-:Y:S01]  /*da70*/  IMAD R32, R2.reuse, R36, R32 ;  /* 0x0000002402207224 */ /* 0x040fe200078e0220 */
[----:B------:R-:W-:Y:S01]  /*da80*/  IABS R31, R154 ;  /* 0x0000009a001f7213 */ /* 0x000fe20000000000 */
[----:B------:R-:W-:Y:S01]  /*da90*/  IMAD.MOV R35, RZ, RZ, -R35 ;  /* 0x000000ffff237224 */ /* 0x000fe200078e0a23 */
[C---:B------:R-:W-:Y:S01]  /*daa0*/  ISETP.GT.U32.AND P4, PT, R2.reuse, R33, PT ;  /* 0x000000210200720c */ /* 0x040fe20003f84070 */
[----:B0-----:R-:W-:Y:S01]  /*dab0*/  IMAD.MOV.U32 R37, RZ, RZ, R4 ;  /* 0x000000ffff257224 */ /* 0x001fe200078e0004 */
[C---:B------:R-:W-:Y:S01]  /*dac0*/  ISETP.GT.U32.AND P0, PT, R2.reuse, R32, PT ;  /* 0x000000200200720c */ /* 0x040fe20003f04070 */
[----:B------:R-:W-:-:S02]  /*dad0*/  IMAD R30, R2, R35, R34 ;  /* 0x00000023021e7224 */ /* 0x000fc400078e0222 */
[----:B------:R-:W-:Y:S01]  /*dae0*/  @!P1 IMAD.MOV R37, RZ, RZ, -R37 ;  /* 0x000000ffff259224 */ /* 0x000fe200078e0a25 */
[----:B------:R-:W-:Y:S01]  /*daf0*/  IABS R34, R155 ;  /* 0x0000009b00227213 */ /* 0x000fe20000000000 */
[----:B------:R-:W-:Y:S01]  /*db00*/  IMAD.HI.U32 R35, R3, R31, RZ ;  /* 0x0000001f03237227 */ /* 0x000fe200078e00ff */
[----:B------:R-:W-:Y:S02]  /*db10*/  ISETP.GE.AND P6, PT, R151, RZ, PT ;  /* 0x000000ff9700720c */ /* 0x000fe40003fc6270 */
[----:B------:R0:W-:Y:S01]  /*db20*/  STL [R1+0x33c], R37 ;  /* 0x00033c2501007387 */ /* 0x0001e20000100800 */
[--C-:B------:R-:W-:Y:S02]  /*db30*/  @!P5 IMAD.IADD R29, R29, 0x1, -R2.reuse ;  /* 0x000000011d1dd824 */ /* 0x100fe400078e0a02 */
[----:B------:R-:W-:Y:S02]  /*db40*/  @!P4 IMAD.IADD R33, R33, 0x1, -R2 ;  /* 0x000000012121c824 */ /* 0x000fe400078e0a02 */
[----:B------:R-:W-:-:S02]  /*db50*/  @!P3 IMAD.MOV R29, RZ, RZ, -R29 ;  /* 0x000000ffff1db224 */ /* 0x000fc400078e0a1d */
[----:B0-----:R-:W-:Y:S02]  /*db60*/  IMAD.MOV R37, RZ, RZ, -R35 ;  /* 0x000000ffff257224 */ /* 0x001fe400078e0a23 */
[----:B------:R-:W-:Y:S01]  /*db70*/  IMAD.HI.U32 R35, R3, R34, RZ ;  /* 0x0000002203237227 */ /* 0x000fe200078e00ff */
[----:B------:R0:W-:Y:S03]  /*db80*/  STL [R1+0x338], R29 ;  /* 0x0003381d01007387 */ /* 0x0001e60000100800 */
[----:B------:R-:W-:Y:S02]  /*db90*/  IMAD R31, R2, R37, R31 ;  /* 0x00000025021f7224 */ /* 0x000fe400078e021f */
[----:B------:R-:W-:Y:S02]  /*dba0*/  IMAD.MOV R35, RZ, RZ, -R35 ;  /* 0x000000ffff237224 */ /* 0x000fe400078e0a23 */
[----:B------:R-:W-:Y:S01]  /*dbb0*/  @!P0 IMAD.IADD R32, R32, 0x1, -R2 ;  /* 0x0000000120208824 */ /* 0x000fe200078e0a02 */
[----:B------:R-:W-:Y:S01]  /*dbc0*/  ISETP.GT.U32.AND P4, PT, R2, R31, PT ;  /* 0x0000001f0200720c */ /* 0x000fe20003f84070 */
[----:B------:R-:W-:-:S02]  /*dbd0*/  IMAD.MOV.U32 R37, RZ, RZ, R33 ;  /* 0x000000ffff257224 */ /* 0x000fc400078e0021 */
[C---:B0-----:R-:W-:Y:S01]  /*dbe0*/  IMAD R29, R2.reuse, R35, R34 ;  /* 0x00000023021d7224 */ /* 0x041fe200078e0222 */
[----:B------:R-:W-:Y:S01]  /*dbf0*/  IABS R36, R156 ;  /* 0x0000009c00247213 */ /* 0x000fe20000000000 */
[----:B------:R-:W-:Y:S01]  /*dc00*/  @!P6 IMAD.MOV R37, RZ, RZ, -R37 ;  /* 0x000000ffff25e224 */ /* 0x000fe200078e0a25 */
[C---:B------:R-:W-:Y:S02]  /*dc10*/  ISETP.GT.U32.AND P3, PT, R2.reuse, R32, PT ;  /* 0x000000200200720c */ /* 0x040fe40003f64070 */
[----:B------:R-:W-:Y:S01]  /*dc20*/  ISETP.GT.U32.AND P6, PT, R2, R29, PT ;  /* 0x0000001d0200720c */ /* 0x000fe20003fc4070 */
[----:B------:R-:W-:Y:S01]  /*dc30*/  IMAD.MOV.U32 R4, RZ, RZ, R36 ;  /* 0x000000ffff047224 */ /* 0x000fe200078e0024 */
[----:B------:R-:W-:-:S03]  /*dc40*/  ISETP.GE.AND P2, PT, R152, RZ, PT ;  /* 0x000000ff9800720c */ /* 0x000fc60003f46270 */
[----:B------:R-:W-:Y:S01]  /*dc50*/  IMAD.HI.U32 R36, R3, R4, RZ ;  /* 0x0000000403247227 */ /* 0x000fe200078e00ff */
[----:B------:R-:W-:-:S03]  /*dc60*/  IABS R34, R157 ;  /* 0x0000009d00227213 */ /* 0x000fc60000000000 */
[----:B------:R-:W-:Y:S02]  /*dc70*/  @!P4 IMAD.IADD R31, R31, 0x1, -R2 ;  /* 0x000000011f1fc824 */ /* 0x000fe400078e0a02 */
[----:B------:R-:W-:Y:S02]  /*dc80*/  IMAD.MOV R36, RZ, RZ, -R36 ;  /* 0x000000ffff247224 */ /* 0x000fe400078e0a24 */
[--C-:B------:R-:W-:Y:S01]  /*dc90*/  @!P3 IMAD.IADD R32, R32, 0x1, -R2.reuse ;  /* 0x000000012020b824 */ /* 0x100fe200078e0a02 */
[C---:B------:R-:W-:Y:S01]  /*dca0*/  ISETP.GT.U32.AND P5, PT, R2.reuse, R30, PT ;  /* 0x0000001e0200720c */ /* 0x040fe20003fa4070 */
[----:B------:R-:W-:Y:S01]  /*dcb0*/  @!P6 IMAD.IADD R29, R29, 0x1, -R2 ;  /* 0x000000011d1de824 */ /* 0x000fe200078e0a02 */
[C---:B------:R-:W-:Y:S01]  /*dcc0*/  ISETP.GT.U32.AND P6, PT, R2.reuse, R31, PT ;  /* 0x0000001f0200720c */ /* 0x040fe20003fc4070 */
[----:B------:R-:W-:Y:S01]  /*dcd0*/  IMAD R4, R2, R36, R4 ;  /* 0x0000002402047224 */ /* 0x000fe200078e0204 */
[----:B------:R-:W-:Y:S01]  /*dce0*/  IABS R33, R158 ;  /* 0x0000009e00217213 */ /* 0x000fe20000000000 */
[----:B------:R-:W-:-:S04]  /*dcf0*/  IMAD.HI.U32 R36, R3, R34, RZ ;  /* 0x0000002203247227 */ /* 0x000fc800078e00ff */
[----:B------:R-:W-:Y:S01]  /*dd00*/  IMAD.MOV.U32 R39, RZ, RZ, R32 ;  /* 0x000000ffff277224 */ /* 0x000fe200078e0020 */
[----:B------:R0:W-:Y:S01]  /*dd10*/  STL [R1+0x334], R37 ;  /* 0x0003342501007387 */ /* 0x0001e20000100800 */
[----:B------:R-:W-:Y:S02]  /*dd20*/  IMAD.MOV R36, RZ, RZ, -R36 ;  /* 0x000000ffff247224 */ /* 0x000fe400078e0a24 */
[----:B------:R-:W-:Y:S01]  /*dd30*/  @!P2 IMAD.MOV R39, RZ, RZ, -R39 ;  /* 0x000000ffff27a224 */ /* 0x000fe200078e0a27 */
[----:B------:R-:W-:Y:S01]  /*dd40*/  ISETP.GT.U32.AND P2, PT, R2, R29, PT ;  /* 0x0000001d0200720c */ /* 0x000fe20003f44070 */
[----:B------:R-:W-:Y:S01]  /*dd50*/  IMAD.HI.U32 R35, R3, R33, RZ ;  /* 0x0000002103237227 */ /* 0x000fe200078e00ff */
[----:B0-----:R-:W-:-:S03]  /*dd60*/  IABS R37, R159 ;  /* 0x0000009f00257213 */ /* 0x001fc60000000000 */
[----:B------:R-:W-:Y:S02]  /*dd70*/  IMAD R34, R2, R36, R34 ;  /* 0x0000002402227224 */ /* 0x000fe400078e0222 */
[----:B------:R-:W-:Y:S02]  /*dd80*/  IMAD.MOV R35, RZ, RZ, -R35 ;  /* 0x000000ffff237224 */ /* 0x000fe400078e0a23 */
[----:B------:R-:W-:Y:S02]  /*dd90*/  IMAD.MOV.U32 R32, RZ, RZ, R37 ;  /* 0x000000ffff207224 */ /* 0x000fe400078e0025 */
[--C-:B------:R-:W-:Y:S02]  /*dda0*/  @!P5 IMAD.IADD R30, R30, 0x1, -R2.reuse ;  /* 0x000000011e1ed824 */ /* 0x100fe400078e0a02 */
[----:B------:R-:W-:Y:S01]  /*ddb0*/  @!P6 IMAD.IADD R31, R31, 0x1, -R2 ;  /* 0x000000011f1fe824 */ /* 0x000fe200078e0a02 */
[C---:B------:R-:W-:Y:S01]  /*ddc0*/  ISETP.GT.U32.AND P6, PT, R2.reuse, R34, PT ;  /* 0x000000220200720c */ /* 0x040fe20003fc4070 */
[----:B------:R-:W-:-:S02]  /*ddd0*/  IMAD R33, R2, R35, R33 ;  /* 0x0000002302217224 */ /* 0x000fc400078e0221 */
[----:B------:R-:W-:Y:S01]  /*dde0*/  IMAD.HI.U32 R35, R3, R32, RZ ;  /* 0x0000002003237227 */ /* 0x000fe200078e00ff */
[----:B------:R-:W-:-:S03]  /*ddf0*/  ISETP.GT.U32.AND P5, PT, R2, R30, PT ;  /* 0x0000001e0200720c */ /* 0x000fc60003fa4070 */
[----:B------:R-:W-:Y:S02]  /*de00*/  IMAD.MOV R35, RZ, RZ, -R35 ;  /* 0x000000ffff237224 */ /* 0x000fe400078e0a23 */
[----:B------:R-:W-:Y:S01]  /*de10*/  @!P2 IMAD.IADD R29, R29, 0x1, -R2 ;  /* 0x000000011d1da824 */ /* 0x000fe200078e0a02 */
[C---:B------:R-:W-:Y:S01]  /*de20*/  ISETP.GT.U32.AND P2, PT, R2.reuse, R33, PT ;  /* 0x000000210200720c */ /* 0x040fe20003f44070 */
[----:B------:R-:W-:Y:S01]  /*de30*/  IMAD R32, R2, R35, R32 ;  /* 0x0000002302207224 */ /* 0x000fe200078e0220 */
[----:B------:R-:W-:Y:S01]  /*de40*/  ISETP.GE.AND P1, PT, R153, RZ, PT ;  /* 0x000000ff9900720c */ /* 0x000fe20003f26270 */
[--C-:B------:R-:W-:Y:S01]  /*de50*/  @!P6 IMAD.IADD R34, R34, 0x1, -R2.reuse ;  /* 0x000000012222e824 */ /* 0x100fe200078e0a02 */
[----:B------:R-:W-:Y:S02]  /*de60*/  ISETP.GE.AND P0, PT, R154, RZ, PT ;  /* 0x000000ff9a00720c */ /* 0x000fe40003f06270 */
[C---:B------:R-:W-:Y:S02]  /*de70*/  ISETP.GT.U32.AND P3, PT, R2.reuse, R4, PT ;  /* 0x000000040200720c */ /* 0x040fe40003f64070 */
[----:B------:R-:W-:Y:S01]  /*de80*/  ISETP.GT.U32.AND P6, PT, R2, R32, PT ;  /* 0x000000200200720c */ /* 0x000fe20003fc4070 */
[--C-:B------:R-:W-:Y:S01]  /*de90*/  @!P5 IMAD.IADD R30, R30, 0x1, -R2.reuse ;  /* 0x000000011e1ed824 */ /* 0x100fe200078e0a02 */
[----:B------:R0:W-:Y:S03]  /*dea0*/  STL [R1+0x330], R39 ;  /* 0x0003302701007387 */ /* 0x0001e60000100800 */
[----:B------:R-:W-:Y:S01]  /*deb0*/  @!P2 IMAD.IADD R33, R33, 0x1, -R2 ;  /* 0x000000012121a824 */ /* 0x000fe200078e0a02 */
[----:B------:R-:W-:Y:S01]  /*dec0*/  ISETP.GT.U32.AND P2, PT, R2, R34, PT ;  /* 0x000000220200720c */ /* 0x000fe20003f44070 */
[----:B------:R-:W-:Y:S01]  /*ded0*/  IMAD.MOV.U32 R38, RZ, RZ, R30 ;  /* 0x000000ffff267224 */ /* 0x000fe200078e001e */
[----:B------:R-:W-:Y:S01]  /*dee0*/  IABS R30, R161 ;  /* 0x000000a1001e7213 */ /* 0x000fe20000000000 */
[----:B0-----:R-:W-:-:S02]  /*def0*/  IMAD.MOV.U32 R39, RZ, RZ, R31 ;  /* 0x000000ffff277224 */ /* 0x001fc400078e001f */
[----:B------:R-:W-:Y:S02]  /*df00*/  @!P1 IMAD.MOV R38, RZ, RZ, -R38 ;  /* 0x000000ffff269224 */ /* 0x000fe400078e0a26 */
[----:B------:R-:W-:Y:S01]  /*df10*/  @!P0 IMAD.MOV R39, RZ, RZ, -R39 ;  /* 0x000000ffff278224 */ /* 0x000fe200078e0a27 */
[----:B------:R-:W-:Y:S01]  /*df20*/  IABS R35, R162 ;  /* 0x000000a200237213 */ /* 0x000fe20000000000 */
[--C-:B------:R-:W-:Y:S01]  /*df30*/  @!P3 IMAD.IADD R4, R4, 0x1, -R2.reuse ;  /* 0x000000010404b824 */ /* 0x100fe200078e0a02 */
[----:B------:R-:W-:Y:S01]  /*df40*/  ISETP.GE.AND P3, PT, R157, RZ, PT ;  /* 0x000000ff9d00720c */ /* 0x000fe20003f66270 */
[--C-:B------:R-:W-:Y:S02]  /*df50*/  @!P6 IMAD.IADD R32, R32, 0x1, -R2.reuse ;  /* 0x000000012020e824 */ /* 0x100fe400078e0a02 */
[----:B------:R-:W-:Y:S01]  /*df60*/  IMAD.HI.U32 R37, R3, R30, RZ ;  /* 0x0000001e03257227 */ /* 0x000fe200078e00ff */
[----:B------:R-:W-:Y:S02]  /*df70*/  STL [R1+0x32c], R38 ;  /* 0x00032c2601007387 */ /* 0x000fe40000100800 */
[----:B------:R-:W-:Y:S01]  /*df80*/  ISETP.GT.U32.AND P6, PT, R2, R32, PT ;  /* 0x000000200200720c */ /* 0x000fe20003fc4070 */
[----:B------:R-:W-:Y:S01]  /*df90*/  IMAD.MOV R37, RZ, RZ, -R37 ;  /* 0x000000ffff257224 */ /* 0x000fe200078e0a25 */
[----:B------:R0:W-:Y:S01]  /*dfa0*/  STL [R1+0x328], R39 ;  /* 0x0003282701007387 */ /* 0x0001e20000100800 */
[----:B------:R-:W-:-:S02]  /*dfb0*/  @!P2 IMAD.IADD R34, R34, 0x1, -R2 ;  /* 0x000000012222a824 */ /* 0x000fc400078e0a02 */
[C---:B------:R-:W-:Y:S01]  /*dfc0*/  IMAD R30, R2.reuse, R37, R30 ;  /* 0x00000025021e7224 */ /* 0x040fe200078e021e */
[----:B------:R-:W-:Y:S01]  /*dfd0*/  ISETP.GT.U32.AND P1, PT, R2, R4, PT ;  /* 0x000000040200720c */ /* 0x000fe20003f24070 */
[----:B------:R-:W-:Y:S02]  /*dfe0*/  IMAD.MOV.U32 R37, RZ, RZ, R34 ;  /* 0x000000ffff257224 */ /* 0x000fe400078e0022 */
[----:B0-----:R-:W-:Y:S02]  /*dff0*/  IMAD.MOV.U32 R39, RZ, RZ, R29 ;  /* 0x000000ffff277224 */ /* 0x001fe400078e001d */
[----:B------:R-:W-:-:S04]  /*e000*/  IMAD.HI.U32 R29, R3, R35, RZ ;  /* 0x00000023031d7227 */ /* 0x000fc800078e00ff */
[----:B------:R-:W-:Y:S01]  /*e010*/  IMAD.MOV R29, RZ, RZ, -R29 ;  /* 0x000000ffff1d7224 */ /* 0x000fe200078e0a1d */
[----:B------:R-:W-:Y:S01]  /*e020*/  ISETP.GE.AND P5, PT, R155, RZ, PT ;  /* 0x000000ff9b00720c */ /* 0x000fe20003fa6270 */
[----:B------:R-:W-:Y:S01]  /*e030*/  @!P3 IMAD.MOV R37, RZ, RZ, -R37 ;  /* 0x000000ffff25b224 */ /* 0x000fe200078e0a25 */
[----:B------:R-:W-:Y:S01]  /*e040*/  ISETP.GE.AND P4, PT, R156, RZ, PT ;  /* 0x000000ff9c00720c */ /* 0x000fe20003f86270 */
[C---:B------:R-:W-:Y:S01]  /*e050*/  IMAD R29, R2.reuse, R29, R35 ;  /* 0x0000001d021d7224 */ /* 0x040fe200078e0223 */
[----:B------:R-:W-:Y:S02]  /*e060*/  IABS R36, R160 ;  /* 0x000000a000247213 */ /* 0x000fe40000000000 */
[----:B------:R-:W-:Y:S01]  /*e070*/  ISETP.GT.U32.AND P3, PT, R2, R30, PT ;  /* 0x0000001e0200720c */ /* 0x000fe20003f64070 */
[----:B------:R-:W-:Y:S01]  /*e080*/  @!P6 IMAD.IADD R32, R32, 0x1, -R2 ;  /* 0x000000012020e824 */ /* 0x000fe200078e0a02 */
[----:B------:R-:W-:Y:S01]  /*e090*/  ISETP.GT.U32.AND P6, PT, R2, R29, PT ;  /* 0x0000001d0200720c */ /* 0x000fe20003fc4070 */
[----:B------:R-:W-:-:S04]  /*e0a0*/  IMAD.HI.U32 R38, R3, R36, RZ ;  /* 0x0000002403267227 */ /* 0x000fc800078e00ff */
[----:B------:R-:W-:Y:S02]  /*e0b0*/  @!P1 IMAD.IADD R4, R4, 0x1, -R2 ;  /* 0x0000000104049824 */ /* 0x000fe400078e0a02 */
[----:B------:R-:W-:Y:S02]  /*e0c0*/  IMAD.MOV R38, RZ, RZ, -R38 ;  /* 0x000000ffff267224 */ /* 0x000fe400078e0a26 */
[----:B------:R-:W-:Y:S01]  /*e0d0*/  @!P5 IMAD.MOV R39, RZ, RZ, -R39 ;  /* 0x000000ffff27d224 */ /* 0x000fe200078e0a27 */
[----:B------:R-:W-:Y:S01]  /*e0e0*/  IABS R35, R164 ;  /* 0x000000a400237213 */ /* 0x000fe20000000000 */
[----:B------:R-:W-:Y:S01]  /*e0f0*/  IMAD R31, R2, R38, R36 ;  /* 0x00000026021f7224 */ /* 0x000fe200078e0224 */
[----:B------:R-:W-:Y:S01]  /*e100*/  IABS R36, R163 ;  /* 0x000000a300247213 */ /* 0x000fe20000000000 */
[----:B------:R-:W-:Y:S02]  /*e110*/  @!P4 IMAD.MOV R4, RZ, RZ, -R4 ;  /* 0x000000ffff04c224 */ /* 0x000fe400078e0a04 */
[--C-:B------:R-:W-:Y:S01]  /*e120*/  @!P3 IMAD.IADD R30, R30, 0x1, -R2.reuse ;  /* 0x000000011e1eb824 */ /* 0x100fe200078e0a02 */
[----:B------:R-:W-:Y:S01]  /*e130*/  STL [R1+0x324], R39 ;  /* 0x0003242701007387 */ /* 0x000fe20000100800 */
[----:B------:R-:W-:Y:S01]  /*e140*/  @!P6 IMAD.IADD R29, R29, 0x1, -R2 ;  /* 0x000000011d1de824 */ /* 0x000fe200078e0a02 */
[C---:B------:R-:W-:Y:S01]  /*e150*/  ISETP.GT.U32.AND P2, PT, R2.reuse, R31, PT ;  /* 0x0000001f0200720c */ /* 0x040fe20003f44070 */
[----:B------:R-:W-:Y:S01]  /*e160*/  IMAD.HI.U32 R38, R3, R35, RZ ;  /* 0x0000002303267227 */ /* 0x000fe200078e00ff */
[----:B------:R0:W-:Y:S01]  /*e170*/  STL [R1+0x320], R4 ;  /* 0x0003200401007387 */ /* 0x0001e20000100800 */
[----:B------:R-:W-:-:S02]  /*e180*/  ISETP.GT.U32.AND P6, PT, R2, R30, PT ;  /* 0x0000001e0200720c */ /* 0x000fc40003fc4070 */
[----:B------:R-:W-:Y:S01]  /*e190*/  ISETP.GT.U32.AND P5, PT, R2, R33, PT ;  /* 0x000000210200720c */ /* 0x000fe20003fa4070 */
[----:B------:R-:W-:Y:S02]  /*e1a0*/  IMAD.MOV R38, RZ, RZ, -R38 ;  /* 0x000000ffff267224 */ /* 0x000fe400078e0a26 */
[----:B0-----:R-:W-:-:S04]  /*e1b0*/  IMAD.HI.U32 R4, R3, R36, RZ ;  /* 0x0000002403047227 */ /* 0x001fc800078e00ff */
[----:B------:R-:W-:Y:S01]  /*e1c0*/  IMAD.MOV R4, RZ, RZ, -R4 ;  /* 0x000000ffff047224 */ /* 0x000fe200078e0a04 */
[----:B------:R-:W-:Y:S01]  /*e1d0*/  ISETP.GE.AND P1, PT, R158, RZ, PT ;  /* 0x000000ff9e00720c */ /* 0x000fe20003f26270 */
[C---:B------:R-:W-:Y:S01]  /*e1e0*/  IMAD R35, R2.reuse, R38, R35 ;  /* 0x0000002602237224 */ /* 0x040fe200078e0223 */
[----:B------:R-:W-:Y:S01]  /*e1f0*/  ISETP.GE.AND P0, PT, R159, RZ, PT ;  /* 0x000000ff9f00720c */ /* 0x000fe20003f06270 */
[----:B------:R-:W-:Y:S01]  /*e200*/  IMAD R4, R2, R4, R36 ;  /* 0x0000000402047224 */ /* 0x000fe200078e0224 */
[----:B------:R-:W-:Y:S01]  /*e210*/  IABS R36, R165 ;  /* 0x000000a500247213 */ /* 0x000fe20000000000 */
[--C-:B------:R-:W-:Y:S02]  /*e220*/  @!P2 IMAD.IADD R31, R31, 0x1, -R2.reuse ;  /* 0x000000011f1fa824 */ /* 0x100fe400078e0a02 */
[--C-:B------:R-:W-:Y:S01]  /*e230*/  @!P6 IMAD.IADD R30, R30, 0x1, -R2.reuse ;  /* 0x000000011e1ee824 */ /* 0x100fe200078e0a02 */
[----:B------:R-:W-:Y:S01]  /*e240*/  ISETP.GT.U32.AND P6, PT, R2, R35, PT ;  /* 0x000000230200720c */ /* 0x000fe20003fc4070 */
[----:B------:R-:W-:-:S02]  /*e250*/  @!P5 IMAD.IADD R33, R33, 0x1, -R2 ;  /* 0x000000012121d824 */ /* 0x000fc400078e0a02 */
[----:B------:R-:W-:Y:S01]  /*e260*/  IMAD.HI.U32 R38, R3, R36, RZ ;  /* 0x0000002403267227 */ /* 0x000fe200078e00ff */
[----:B------:R-:W-:-:S03]  /*e270*/  ISETP.GT.U32.AND P3, PT, R2, R31, PT ;  /* 0x0000001f0200720c */ /* 0x000fc60003f64070 */
[----:B------:R-:W-:Y:S02]  /*e280*/  IMAD.MOV.U32 R39, RZ, RZ, R33 ;  /* 0x000000ffff277224 */ /* 0x000fe400078e0021 */
[----:B------:R-:W-:Y:S02]  /*e290*/  IMAD.MOV R38, RZ, RZ, -R38 ;  /* 0x000000ffff267224 */ /* 0x000fe400078e0a26 */
[----:B------:R-:W-:Y:S01]  /*e2a0*/  @!P1 IMAD.MOV R39, RZ, RZ, -R39 ;  /* 0x000000ffff279224 */ /* 0x000fe200078e0a27 */
[----:B------:R-:W-:Y:S01]  /*e2b0*/  IABS R34, R167 ;  /* 0x000000a700227213 */ /* 0x000fe20000000000 */
[----:B------:R-:W-:Y:S01]  /*e2c0*/  @!P0 IMAD.MOV R32, RZ, RZ, -R32 ;  /* 0x000000ffff208224 */ /* 0x000fe200078e0a20 */
[C---:B------:R-:W-:Y:S01]  /*e2d0*/  ISETP.GT.U32.AND P1, PT, R2.reuse, R29, PT ;  /* 0x0000001d0200720c */ /* 0x040fe20003f24070 */
[C---:B------:R-:W-:Y:S01]  /*e2e0*/  IMAD R36, R2.reuse, R38, R36 ;  /* 0x0000002602247224 */ /* 0x040fe200078e0224 */
[----:B------:R-:W-:Y:S01]  /*e2f0*/  ISETP.GT.U32.AND P0, PT, R2, R4, PT ;  /* 0x000000040200720c */ /* 0x000fe20003f04070 */
[----:B------:R0:W-:Y:S01]  /*e300*/  STL [R1+0x318], R37 ;  /* 0x0003182501007387 */ /* 0x0001e20000100800 */
[----:B------:R-:W-:Y:S01]  /*e310*/  ISETP.GE.AND P4, PT, R160, RZ, PT ;  /* 0x000000ffa000720c */ /* 0x000fe20003f86270 */
[----:B------:R-:W-:Y:S01]  /*e320*/  @!P6 IMAD.IADD R35, R35, 0x1, -R2 ;  /* 0x000000012323e824 */ /* 0x000fe200078e0a02 */
[----:B------:R-:W-:Y:S01]  /*e330*/  ISETP.GE.AND P5, PT, R161, RZ, PT ;  /* 0x000000ffa100720c */ /* 0x000fe20003fa6270 */
[----:B------:R-:W-:Y:S01]  /*e340*/  STL [R1+0x310], R39 ;  /* 0x0003102701007387 */ /* 0x000fe20000100800 */
[----:B------:R-:W-:-:S02]  /*e350*/  ISETP.GE.AND P2, PT, R162, RZ, PT ;  /* 0x000000ffa200720c */ /* 0x000fc40003f46270 */
[----:B------:R-:W-:Y:S01]  /*e360*/  ISETP.GT.U32.AND P6, PT, R2, R36, PT ;  /* 0x000000240200720c */ /* 0x000fe20003fc4070 */
[----:B------:R1:W-:Y:S01]  /*e370*/  STL [R1+0x30c], R32 ;  /* 0x00030c2001007387 */ /* 0x0003e20000100800 */
[----:B------:R-:W-:Y:S01]  /*e380*/  @!P3 IMAD.IADD R31, R31, 0x1, -R2 ;  /* 0x000000011f1fb824 */ /* 0x000fe200078e0a02 */
[----:B0-----:R-:W-:Y:S01]  /*e390*/  IABS R37, R166 ;  /* 0x000000a600257213 */ /* 0x001fe20000000000 */
[----:B-1----:R-:W-:Y:S02]  /*e3a0*/  IMAD.MOV.U32 R32, RZ, RZ, R34 ;  /* 0x000000ffff207224 */ /* 0x002fe400078e0022 */
[----:B------:R-:W-:Y:S02]  /*e3b0*/  IMAD.MOV.U32 R40, RZ, RZ, R31 ;  /* 0x000000ffff287224 */ /* 0x000fe400078e001f */
[----:B------:R-:W-:-:S04]  /*e3c0*/  IMAD.HI.U32 R34, R3, R32, RZ ;  /* 0x0000002003227227 */ /* 0x000fc800078e00ff */
[----:B------:R-:W-:Y:S02]  /*e3d0*/  IMAD.MOV.U32 R39, RZ, RZ, R30 ;  /* 0x000000ffff277224 */ /* 0x000fe400078e001e */
[----:B------:R-:W-:Y:S02]  /*e3e0*/  @!P1 IMAD.IADD R29, R29, 0x1, -R2 ;  /* 0x000000011d1d9824 */ /* 0x000fe400078e0a02 */
[----:B------:R-:W-:Y:S02]  /*e3f0*/  IMAD.MOV R34, RZ, RZ, -R34 ;  /* 0x000000ffff227224 */ /* 0x000fe400078e0a22 */
[----:B------:R-:W-:Y:S02]  /*e400*/  @!P0 IMAD.IADD R4, R4, 0x1, -R2 ;  /* 0x0000000104048824 */ /* 0x000fe400078e0a02 */
[----:B------:R-:W-:Y:S02]  /*e410*/  @!P4 IMAD.MOV R40, RZ, RZ, -R40 ;  /* 0x000000ffff28c224 */ /* 0x000fe400078e0a28 */
[----:B------:R-:W-:-:S02]  /*e420*/  IMAD.MOV.U32 R33, RZ, RZ, R37 ;  /* 0x000000ffff217224 */ /* 0x000fc400078e0025 */
[----:B------:R-:W-:Y:S02]  /*e430*/  @!P5 IMAD.MOV R39, RZ, RZ, -R39 ;  /* 0x000000ffff27d224 */ /* 0x000fe400078e0a27 */
[----:B------:R-:W-:Y:S01]  /*e440*/  IMAD R30, R2, R34, R32 ;  /* 0x00000022021e7224 */ /* 0x000fe200078e0220 */
[----:B------:R-:W-:Y:S01]  /*e450*/  IABS R34, R168 ;  /* 0x000000a800227213 */ /* 0x000fe20000000000 */
[----:B------:R-:W-:Y:S02]  /*e460*/  @!P2 IMAD.MOV R29, RZ, RZ, -R29 ;  /* 0x000000ffff1da224 */ /* 0x000fe400078e0a1d */
[----:B------:R-:W-:Y:S01]  /*e470*/  @!P6 IMAD.IADD R36, R36, 0x1, -R2 ;  /* 0x000000012424e824 */ /* 0x000fe200078e0a02 */
[C---:B------:R-:W-:Y:S01]  /*e480*/  ISETP.GT.U32.AND P4, PT, R2.reuse, R4, PT ;  /* 0x000000040200720c */ /* 0x040fe20003f84070 */
[----:B------:R-:W-:Y:S01]  /*e490*/  IMAD.HI.U32 R37, R3, R33, RZ ;  /* 0x0000002103257227 */ /* 0x000fe200078e00ff */
[----:B------:R-:W-:Y:S02]  /*e4a0*/  STL [R1+0x308], R40 ;  /* 0x0003082801007387 */ /* 0x000fe40000100800 */
[----:B------:R-:W-:-:S02]  /*e4b0*/  ISETP.GT.U32.AND P6, PT, R2, R36, PT ;  /* 0x000000240200720c */ /* 0x000fc40003fc4070 */
[----:B------:R-:W-:Y:S01]  /*e4c0*/  STL [R1+0x300], R39 ;  /* 0x0003002701007387 */ /* 0x000fe20000100800 */
[----:B------:R-:W-:-:S03]  /*e4d0*/  IMAD.MOV R37, RZ, RZ, -R37 ;  /* 0x000000ffff257224 */ /* 0x000fc600078e0a25 */
[----:B------:R0:W-:Y:S01]  /*e4e0*/  STL [R1+0x2fc], R29 ;  /* 0x0002fc1d01007387 */ /* 0x0001e20000100800 */
[----:B------:R-:W-:Y:S02]  /*e4f0*/  IMAD R33, R2, R37, R33 ;  /* 0x0000002502217224 */ /* 0x000fe400078e0221 */
[----:B0-----:R-:W-:-:S04]  /*e500*/  IMAD.HI.U32 R29, R3, R34, RZ ;  /* 0x00000022031d7227 */ /* 0x001fc800078e00ff */
[----:B------:R-:W-:Y:S01]  /*e510*/  IMAD.MOV R29, RZ, RZ, -R29 ;  /* 0x000000ffff1d7224 */ /* 0x000fe200078e0a1d */
[----:B------:R-:W-:Y:S01]  /*e520*/  IABS R37, R170 ;  /* 0x000000aa00257213 */ /* 0x000fe20000000000 */
[----:B------:R-:W-:Y:S02]  /*e530*/  @!P4 IMAD.IADD R4, R4, 0x1, -R2 ;  /* 0x000000010404c824 */ /* 0x000fe400078e0a02 */
[C---:B------:R-:W-:Y:S01]  /*e540*/  IMAD R34, R2.reuse, R29, R34 ;  /* 0x0000001d02227224 */ /* 0x040fe200078e0222 */
[----:B------:R-:W-:Y:S01]  /*e550*/  ISETP.GT.U32.AND P2, PT, R2, R33, PT ;  /* 0x000000210200720c */ /* 0x000fe20003f44070 */
[----:B------:R-:W-:Y:S01]  /*e560*/  @!P6 IMAD.IADD R36, R36, 0x1, -R2 ;  /* 0x000000012424e824 */ /* 0x000fe200078e0a02 */
[C---:B------:R-:W-:Y:S01]  /*e570*/  ISETP.GT.U32.AND P4, PT, R2.reuse, R30, PT ;  /* 0x0000001e0200720c */ /* 0x040fe20003f84070 */
[----:B------:R-:W-:Y:S01]  /*e580*/  IMAD.MOV.U32 R38, RZ, RZ, R4 ;  /* 0x000000ffff267224 */ /* 0x000fe200078e0004 */
[----:B------:R-:W-:Y:S01]  /*e590*/  ISETP.GT.U32.AND P6, PT, R2, R34, PT ;  /* 0x000000220200720c */ /* 0x000fe20003fc4070 */
[----:B------:R-:W-:Y:S01]  /*e5a0*/  IMAD.HI.U32 R4, R3, R37, RZ ;  /* 0x0000002503047227 */ /* 0x000fe200078e00ff */
[----:B------:R-:W-:-:S02]  /*e5b0*/  ISETP.GE.AND P3, PT, R163, RZ, PT ;  /* 0x000000ffa300720c */ /* 0x000fc40003f66270 */
[----:B------:R-:W-:Y:S01]  /*e5c0*/  IABS R31, R169 ;  /* 0x000000a9001f7213 */ /* 0x000fe20000000000 */
[----:B------:R-:W-:Y:S01]  /*e5d0*/  IMAD.MOV R4, RZ, RZ, -R4 ;  /* 0x000000ffff047224 */ /* 0x000fe200078e0a04 */
[----:B------:R-:W-:-:S03]  /*e5e0*/  ISETP.GT.U32.AND P5, PT, R2, R35, PT ;  /* 0x000000230200720c */ /* 0x000fc60003fa4070 */
[----:B------:R-:W-:Y:S02]  /*e5f0*/  IMAD R4, R2, R4, R37 ;  /* 0x0000000402047224 */ /* 0x000fe400078e0225 */
[----:B------:R-:W-:-:S04]  /*e600*/  IMAD.HI.U32 R32, R3, R31, RZ ;  /* 0x0000001f03207227 */ /* 0x000fc800078e00ff */
[--C-:B------:R-:W-:Y:S02]  /*e610*/  @!P2 IMAD.IADD R33, R33, 0x1, -R2.reuse ;  /* 0x000000012121a824 */ /* 0x100fe400078e0a02 */
[--C-:B------:R-:W-:Y:S02]  /*e620*/  @!P4 IMAD.IADD R30, R30, 0x1, -R2.reuse ;  /* 0x000000011e1ec824 */ /* 0x100fe400078e0a02 */
[----:B------:R-:W-:Y:S01]  /*e630*/  @!P6 IMAD.IADD R34, R34, 0x1, -R2 ;  /* 0x000000012222e824 */ /* 0x000fe200078e0a02 */
[C---:B------:R-:W-:Y:S01]  /*e640*/  ISETP.GT.U32.AND P6, PT, R2.reuse, R4, PT ;  /* 0x000000040200720c */ /* 0x040fe20003fc4070 */
[----:B------:R-:W-:Y:S01]  /*e650*/  IMAD.MOV R32, RZ, RZ, -R32 ;  /* 0x000000ffff207224 */ /* 0x000fe200078e0a20 */
[C---:B------:R-:W-:Y:S01]  /*e660*/  ISETP.GT.U32.AND P2, PT, R2.reuse, R33, PT ;  /* 0x000000210200720c */ /* 0x040fe20003f44070 */
[----:B------:R-:W-:Y:S01]  /*e670*/  @!P3 IMAD.MOV R38, RZ, RZ, -R38 ;  /* 0x000000ffff26b224 */ /* 0x000fe200078e0a26 */
[C---:B------:R-:W-:Y:S01]  /*e680*/  ISETP.GT.U32.AND P3, PT, R2.reuse, R30, PT ;  /* 0x0000001e0200720c */ /* 0x040fe20003f64070 */
[----:B------:R-:W-:Y:S01]  /*e690*/  IMAD R31, R2, R32, R31 ;  /* 0x00000020021f7224 */ /* 0x000fe200078e021f */
[----:B------:R-:W-:Y:S01]  /*e6a0*/  ISETP.GE.AND P1, PT, R164, RZ, PT ;  /* 0x000000ffa400720c */ /* 0x000fe20003f26270 */
[----:B------:R-:W-:Y:S01]  /*e6b0*/  @!P5 IMAD.IADD R35, R35, 0x1, -R2 ;  /* 0x000000012323d824 */ /* 0x000fe200078e0a02 */
[----:B------:R-:W-:-:S02]  /*e6c0*/  IABS R32, R171 ;  /* 0x000000ab00207213 */ /* 0x000fc40000000000 */
[----:B------:R-:W-:Y:S02]  /*e6d0*/  ISETP.GE.AND P0, PT, R165, RZ, PT ;  /* 0x000000ffa500720c */ /* 0x000fe40003f06270 */
[----:B------:R-:W-:Y:S02]  /*e6e0*/  ISETP.GE.AND P5, PT, R166, RZ, PT ;  /* 0x000000ffa600720c */ /* 0x000fe40003fa6270 */
[----:B------:R-:W-:Y:S01]  /*e6f0*/  ISETP.GE.AND P4, PT, R167, RZ, PT ;  /* 0x000000ffa700720c */ /* 0x000fe20003f86270 */
[----:B------:R-:W-:Y:S01]  /*e700*/  IMAD.HI.U32 R39, R3, R32, RZ ;  /* 0x0000002003277227 */ /* 0x000fe200078e00ff */
[----:B------:R0:W-:Y:S03]  /*e710*/  STL [R1+0x2e0], R38 ;  /* 0x0002e02601007387 */ /* 0x0001e60000100800 */
[--C-:B------:R-:W-:Y:S02]  /*e720*/  @!P6 IMAD.IADD R4, R4, 0x1, -R2.reuse ;  /* 0x000000010404e824 */ /* 0x100fe400078e0a02 */
[----:B------:R-:W-:Y:S01]  /*e730*/  @!P2 IMAD.IADD R33, R33, 0x1, -R2 ;  /* 0x000000012121a824 */ /* 0x000fe200078e0a02 */
[----:B------:R-:W-:Y:S01]  /*e740*/  ISETP.GT.U32.AND P2, PT, R2, R31, PT ;  /* 0x0000001f0200720c */ /* 0x000fe20003f44070 */
[----:B------:R-:W-:-:S02]  /*e750*/  IMAD.MOV R39, RZ, RZ, -R39 ;  /* 0x000000ffff277224 */ /* 0x000fc400078e0a27 */
[----:B------:R-:W-:Y:S01]  /*e760*/  IMAD.MOV.U32 R41, RZ, RZ, R35 ;  /* 0x000000ffff297224 */ /* 0x000fe200078e0023 */
[----:B0-----:R-:W-:Y:S01]  /*e770*/  IABS R38, R173 ;  /* 0x000000ad00267213 */ /* 0x001fe20000000000 */
[----:B------:R-:W-:Y:S01]  /*e780*/  IMAD.MOV.U32 R40, RZ, RZ, R36 ;  /* 0x000000ffff287224 */ /* 0x000fe200078e0024 */
[----:B------:R-:W-:Y:S01]  /*e790*/  ISETP.GT.U32.AND P6, PT, R2, R4, PT ;  /* 0x000000040200720c */ /* 0x000fe20003fc4070 */
[----:B------:R-:W-:Y:S02]  /*e7a0*/  @!P3 IMAD.IADD R30, R30, 0x1, -R2 ;  /* 0x000000011e1eb824 */ /* 0x000fe400078e0a02 */
[C---:B------:R-:W-:Y:S02]  /*e7b0*/  IMAD R32, R2.reuse, R39, R32 ;  /* 0x0000002702207224 */ /* 0x040fe400078e0220 */
[----:B------:R-:W-:Y:S01]  /*e7c0*/  @!P1 IMAD.MOV R41, RZ, RZ, -R41 ;  /* 0x000000ffff299224 */ /* 0x000fe200078e0a29 */
[----:B------:R-:W-:Y:S01]  /*e7d0*/  ISETP.GT.U32.AND P1, PT, R2, R34, PT ;  /* 0x000000220200720c */ /* 0x000fe20003f24070 */
[----:B------:R-:W-:Y:S01]  /*e7e0*/  IMAD.HI.U32 R35, R3, R38, RZ ;  /* 0x0000002603237227 */ /* 0x000fe200078e00ff */
[----:B------:R-:W-:-:S03]  /*e7f0*/  IABS R29, R172 ;  /* 0x000000ac001d7213 */ /* 0x000fc60000000000 */
[----:B------:R-:W-:Y:S02]  /*e800*/  @!P0 IMAD.MOV R40, RZ, RZ, -R40 ;  /* 0x000000ffff288224 */ /* 0x000fe400078e0a28 */
[----:B------:R-:W-:Y:S02]  /*e810*/  @!P5 IMAD.MOV R33, RZ, RZ, -R33 ;  /* 0x000000ffff21d224 */ /* 0x000fe400078e0a21 */
[----:B------:R-:W-:Y:S01]  /*e820*/  @!P4 IMAD.MOV R30, RZ, RZ, -R30 ;  /* 0x000000ffff1ec224 */ /* 0x000fe200078e0a1e */
[----:B------:R-:W-:Y:S01]  /*e830*/  STL [R1+0x2dc], R41 ;  /* 0x0002dc2901007387 */ /* 0x000fe20000100800 */
[----:B------:R-:W-:Y:S01]  /*e840*/  IMAD.MOV R35, RZ, RZ, -R35 ;  /* 0x000000ffff237224 */ /* 0x000fe200078e0a23 */
[----:B------:R-:W-:Y:S01]  /*e850*/  ISETP.GT.U32.AND P5, PT, R2, R32, PT ;  /* 0x000000200200720c */ /* 0x000fe20003fa4070 */
[----:B------:R-:W-:Y:S01]  /*e860*/  IMAD.HI.U32 R37, R3, R29, RZ ;  /* 0x0000001d03257227 */ /* 0x000fe200078e00ff */
[----:B------:R-:W-:Y:S01]  /*e870*/  STL [R1+0x2d8], R40 ;  /* 0x0002d82801007387 */ /* 0x000fe20000100800 */
[----:B------:R-:W-:-:S03]  /*e880*/  ISETP.GE.AND P3, PT, R168, RZ, PT ;  /* 0x000000ffa800720c */ /* 0x000fc60003f66270 */
[----:B------:R-:W-:Y:S01]  /*e890*/  STL [R1+0x2d0], R33 ;  /* 0x0002d02101007387 */ /* 0x000fe20000100800 */
[----:B------:R-:W-:-:S03]  /*e8a0*/  @!P2 IMAD.IADD R31, R31, 0x1, -R2 ;  /* 0x000000011f1fa824 */ /* 0x000fc600078e0a02 */
[----:B------:R0:W-:Y:S01]  /*e8b0*/  STL [R1+0x2cc], R30 ;  /* 0x0002cc1e01007387 */ /* 0x0001e20000100800 */
[----:B------:R-:W-:Y:S02]  /*e8c0*/  IMAD.MOV R37, RZ, RZ, -R37 ;  /* 0x000000ffff257224 */ /* 0x000fe400078e0a25 */
[--C-:B------:R-:W-:Y:S01]  /*e8d0*/  @!P6 IMAD.IADD R4, R4, 0x1, -R2.reuse ;  /* 0x000000010404e824 */ /* 0x100fe200078e0a02 */
[----:B------:R-:W-:Y:S01]  /*e8e0*/  ISETP.GT.U32.AND P0, PT, R2, R31, PT ;  /* 0x0000001f0200720c */ /* 0x000fe20003f04070 */
[----:B------:R-:W-:Y:S02]  /*e8f0*/  @!P1 IMAD.IADD R34, R34, 0x1, -R2 ;  /* 0x0000000122229824 */ /* 0x000fe400078e0a02 */
[C---:B0-----:R-:W-:Y:S02]  /*e900*/  IMAD R30, R2.reuse, R35, R38 ;  /* 0x00000023021e7224 */ /* 0x041fe400078e0226 */
[----:B------:R-:W-:-:S03]  /*e910*/  IMAD R29, R2, R37, R29 ;  /* 0x00000025021d7224 */ /* 0x000fc600078e021d */
[----:B------:R-:W-:Y:S01]  /*e920*/  ISETP.GT.U32.AND P6, PT, R2, R30, PT ;  /* 0x0000001e0200720c */ /* 0x000fe20003fc4070 */
[----:B------:R-:W-:Y:S01]  /*e930*/  IMAD.MOV.U32 R36, RZ, RZ, R34 ;  /* 0x000000ffff247224 */ /* 0x000fe200078e0022 */
[----:B------:R-:W-:Y:S01]  /*e940*/  IABS R37, R174 ;  /* 0x000000ae00257213 */ /* 0x000fe20000000000 */
[----:B------:R-:W-:Y:S01]  /*e950*/  @!P5 IMAD.IADD R32, R32, 0x1, -R2 ;  /* 0x000000012020d824 */ /* 0x000fe200078e0a02 */
[C---:B------:R-:W-:Y:S01]  /*e960*/  ISETP.GT.U32.AND P1, PT, R2.reuse, R29, PT ;  /* 0x0000001d0200720c */ /* 0x040fe20003f24070 */
[----:B------:R-:W-:Y:S01]  /*e970*/  @!P3 IMAD.MOV R36, RZ, RZ, -R36 ;  /* 0x000000ffff24b224 */ /* 0x000fe200078e0a24 */
[----:B------:R-:W-:Y:S01]  /*e980*/  ISETP.GE.AND P2, PT, R169, RZ, PT ;  /* 0x000000ffa900720c */ /* 0x000fe20003f46270 */
[----:B------:R-:W-:Y:S01]  /*e990*/  IMAD.HI.U32 R33, R3, R37, RZ ;  /* 0x0000002503217227 */ /* 0x000fe200078e00ff */
[----:B------:R-:W-:Y:S02]  /*e9a0*/  ISETP.GT.U32.AND P3, PT, R2, R32, PT ;  /* 0x000000200200720c */ /* 0x000fe40003f64070 */
[----:B------:R-:W-:Y:S01]  /*e9b0*/  IABS R34, R175 ;  /* 0x000000af00227213 */ /* 0x000fe20000000000 */
[----:B------:R-:W-:-:S02]  /*e9c0*/  @!P0 IMAD.IADD R31, R31, 0x1, -R2 ;  /* 0x000000011f1f8824 */ /* 0x000fc400078e0a02 */
[--C-:B------:R-:W-:Y:S01]  /*e9d0*/  @!P6 IMAD.IADD R30, R30, 0x1, -R2.reuse ;  /* 0x000000011e1ee824 */ /* 0x100fe200078e0a02 */
[----:B------:R-:W-:Y:S01]  /*e9e0*/  ISETP.GE.AND P4, PT, R170, RZ, PT ;  /* 0x000000ffaa00720c */ /* 0x000fe20003f86270 */
[----:B------:R-:W-:Y:S01]  /*e9f0*/  IMAD.MOV R33, RZ, RZ, -R33 ;  /* 0x000000ffff217224 */ /* 0x000fe200078e0a21 */
[----:B------:R0:W-:Y:S01]  /*ea00*/  STL [R1+0x2c8], R36 ;  /* 0x0002c82401007387 */ /* 0x0001e20000100800 */
[--C-:B------:R-:W-:Y:S01]  /*ea10*/  @!P1 IMAD.IADD R29, R29, 0x1, -R2.reuse ;  /* 0x000000011d1d9824 */ /* 0x100fe200078e0a02 */
[C---:B------:R-:W-:Y:S01]  /*ea20*/  ISETP.GT.U32.AND P6, PT, R2.reuse, R30, PT ;  /* 0x0000001e0200720c */ /* 0x040fe20003fc4070 */
[----:B------:R-:W-:Y:S02]  /*ea30*/  IMAD R33, R2, R33, R37 ;  /* 0x0000002102217224 */ /* 0x000fe400078e0225 */
[----:B------:R-:W-:Y:S02]  /*ea40*/  @!P3 IMAD.IADD R32, R32, 0x1, -R2 ;  /* 0x000000012020b824 */ /* 0x000fe400078e0a02 */
[----:B0-----:R-:W-:-:S02]  /*ea50*/  IMAD.MOV.U32 R36, RZ, RZ, R31 ;  /* 0x000000ffff247224 */ /* 0x001fc400078e001f */
[----:B------:R-:W-:Y:S01]  /*ea60*/  IMAD.HI.U32 R31, R3, R34, RZ ;  /* 0x00000022031f7227 */ /* 0x000fe200078e00ff */
[----:B------:R-:W-:-:S03]  /*ea70*/  ISETP.GT.U32.AND P3, PT, R2, R33, PT ;  /* 0x000000210200720c */ /* 0x000fc60003f64070 */
[----:B------:R-:W-:Y:S01]  /*ea80*/  @!P2 IMAD.MOV R36, RZ, RZ, -R36 ;  /* 0x000000ffff24a224 */ /* 0x000fe200078e0a24 */
[C---:B------:R-:W-:Y:S01]  /*ea90*/  ISETP.GT.U32.AND P2, PT, R2.reuse, R29, PT ;  /* 0x0000001d0200720c */ /* 0x040fe20003f44070 */
[----:B------:R-:W-:Y:S01]  /*eaa0*/  IMAD.MOV R31, RZ, RZ, -R31 ;  /* 0x000000ffff1f7224 */ /* 0x000fe200078e0a1f */
[----:B------:R-:W-:Y:S01]  /*eab0*/  IABS R35, R176 ;  /* 0x000000b000237213 */ /* 0x000fe20000000000 */
[----:B------:R-:W-:Y:S02]  /*eac0*/  @!P4 IMAD.MOV R4, RZ, RZ, -R4 ;  /* 0x000000ffff04c224 */ /* 0x000fe400078e0a04 */
[----:B------:R-:W-:Y:S01]  /*ead0*/  IMAD R31, R2, R31, R34 ;  /* 0x0000001f021f7224 */ /* 0x000fe200078e0222 */
[----:B------:R-:W-:Y:S01]  /*eae0*/  ISETP.GE.AND P0, PT, R171, RZ, PT ;  /* 0x000000ffab00720c */ /* 0x000fe20003f06270 */
[----:B------:R-:W-:Y:S01]  /*eaf0*/  @!P6 IMAD.IADD R30, R30, 0x1, -R2 ;  /* 0x000000011e1ee824 */ /* 0x000fe200078e0a02 */
[----:B------:R-:W-:Y:S01]  /*eb00*/  ISETP.GE.AND P5, PT, R172, RZ, PT ;  /* 0x000000ffac00720c */ /* 0x000fe20003fa6270 */
[----:B------:R-:W-:Y:S01]  /*eb10*/  STL [R1+0x2c4], R36 ;  /* 0x0002c42401007387 */ /* 0x000fe20000100800 */
[----:B------:R-:W-:-:S03]  /*eb20*/  ISETP.GT.U32.AND P6, PT, R2, R31, PT ;  /* 0x0000001f0200720c */ /* 0x000fc60003fc4070 */
[----:B------:R0:W-:Y:S01]  /*eb30*/  STL [R1+0x2c0], R4 ;  /* 0x0002c00401007387 */ /* 0x0001e20000100800 */
[--C-:B------:R-:W-:Y:S01]  /*eb40*/  @!P3 IMAD.IADD R33, R33, 0x1, -R2.reuse ;  /* 0x000000012121b824 */ /* 0x100fe200078e0a02 */
[----:B------:R-:W-:Y:S01]  /*eb50*/  ISETP.GE.AND P3, PT, R177, RZ, PT ;  /* 0x000000ffb100720c */ /* 0x000fe20003f66270 */
[----:B------:R-:W-:Y:S01]  /*eb60*/  @!P2 IMAD.IADD R29, R29, 0x1, -R2 ;  /* 0x000000011d1da824 */ /* 0x000fe200078e0a02 */
[----:B------:R-:W-:Y:S01]  /*eb70*/  IABS R177, R177 ;  /* 0x000000b100b17213 */ /* 0x000fe20000000000 */
[----:B0-----:R-:W-:-:S04]  /*eb80*/  IMAD.HI.U32 R4, R3, R35, RZ ;  /* 0x0000002303047227 */ /* 0x001fc800078e00ff */
[----:B------:R-:W-:Y:S02]  /*eb90*/  IMAD.MOV R4, RZ, RZ, -R4 ;  /* 0x000000ffff047224 */ /* 0x000fe400078e0a04 */
[----:B------:R-:W-:Y:S01]  /*eba0*/  IMAD.MOV.U32 R36, RZ, RZ, R32 ;  /* 0x000000ffff247224 */ /* 0x000fe200078e0020 */
[----:B------:R-:W-:Y:S01]  /*ebb0*/  ISETP.GE.AND P1, PT, R173, RZ, PT ;  /* 0x000000ffad00720c */ /* 0x000fe20003f26270 */
[----:B------:R-:W-:Y:S02]  /*ebc0*/  IMAD.MOV.U32 R38, RZ, RZ, R29 ;  /* 0x000000ffff267224 */ /* 0x000fe400078e001d */
[----:B------:R-:W-:Y:S02]  /*ebd0*/  IMAD R34, R2, R4, R35 ;  /* 0x0000000402227224 */ /* 0x000fe400078e0223 */
[----:B------:R-:W-:Y:S02]  /*ebe0*/  IMAD.MOV.U32 R35, RZ, RZ, R177 ;  /* 0x000000ffff237224 */ /* 0x000fe400078e00b1 */
[----:B------:R-:W-:Y:S01]  /*ebf0*/  @!P0 IMAD.MOV R36, RZ, RZ, -R36 ;  /* 0x000000ffff248224 */ /* 0x000fe200078e0a24 */
[----:B------:R-:W-:Y:S01]  /*ec00*/  IABS R4, R178 ;  /* 0x000000b200047213 */ /* 0x000fe20000000000 */
[----:B------:R-:W-:-:S02]  /*ec10*/  @!P6 IMAD.IADD R31, R31, 0x1, -R2 ;  /* 0x000000011f1fe824 */ /* 0x000fc400078e0a02 */
[----:B------:R-:W-:Y:S01]  /*ec20*/  @!P5 IMAD.MOV R38, RZ, RZ, -R38 ;  /* 0x000000ffff26d224 */ /* 0x000fe200078e0a26 */
[C---:B------:R-:W-:Y:S01]  /*ec30*/  ISETP.GT.U32.AND P5, PT, R2.reuse, R33, PT ;  /* 0x000000210200720c */ /* 0x040fe20003fa4070 */
[C---:B------:R-:W-:Y:S01]  /*ec40*/  IMAD.HI.U32 R37, R3.reuse, R35, RZ ;  /* 0x0000002303257227 */ /* 0x040fe200078e00ff */
[----:B------:R-:W-:Y:S01]  /*ec50*/  STL [R1+0x2bc], R36 ;  /* 0x0002bc2401007387 */ /* 0x000fe20000100800 */
[----:B------:R-:W-:Y:S02]  /*ec60*/  ISETP.GT.U32.AND P6, PT, R2, R31, PT ;  /* 0x0000001f0200720c */ /* 0x000fe40003fc4070 */
[----:B------:R-:W-:Y:S01]  /*ec70*/  IMAD.HI.U32 R29, R3, R4, RZ ;  /* 0x00000004031d7227 */ /* 0x000fe200078e00ff */
[----:B------:R0:W-:Y:S03]  /*ec80*/  STL [R1+0x2b0], R38 ;  /* 0x0002b02601007387 */ /* 0x0001e60000100800 */
[----:B------:R-:W-:-:S02]  /*ec90*/  IMAD.MOV R37, RZ, RZ, -R37 ;  /* 0x000000ffff257224 */ /* 0x000fc400078e0a25 */
[----:B------:R-:W-:Y:S02]  /*eca0*/  IMAD.MOV R29, RZ, RZ, -R29 ;  /* 0x000000ffff1d7224 */ /* 0x000fe400078e0a1d */
[----:B0-----:R-:W-:Y:S02]  /*ecb0*/  IMAD.MOV.U32 R38, RZ, RZ, R30 ;  /* 0x000000ffff267224 */ /* 0x001fe400078e001e */
[C---:B------:R-:W-:Y:S02]  /*ecc0*/  IMAD R35, R2.reuse, R37, R35 ;  /* 0x0000002502237224 */ /* 0x040fe400078e0223 */
[----:B------:R-:W-:Y:S01]  /*ecd0*/  @!P1 IMAD.MOV R38, RZ, RZ, -R38 ;  /* 0x000000ffff269224 */ /* 0x000fe200078e0a26 */
[C---:B------:R-:W-:Y:S01]  /*ece0*/  ISETP.GT.U32.AND P1, PT, R2.reuse, R34, PT ;  /* 0x000000220200720c */ /* 0x040fe20003f24070 */
[C---:B------:R-:W-:Y:S02]  /*ecf0*/  IMAD R4, R2.reuse, R29, R4 ;  /* 0x0000001d02047224 */ /* 0x040fe400078e0204 */
[--C-:B------:R-:W-:Y:S01]  /*ed00*/  @!P5 IMAD.IADD R33, R33, 0x1, -R2.reuse ;  /* 0x000000012121d824 */ /* 0x100fe200078e0a02 */
[C---:B------:R-:W-:Y:S01]  /*ed10*/  ISETP.GT.U32.AND P5, PT, R2.reuse, R35, PT ;  /* 0x000000230200720c */ /* 0x040fe20003fa4070 */
[----:B------:R-:W-:Y:S01]  /*ed20*/  @!P6 IMAD.IADD R31, R31, 0x1, -R2 ;  /* 0x000000011f1fe824 */ /* 0x000fe200078e0a02 */
[----:B------:R-:W-:-:S02]  /*ed30*/  ISETP.GT.U32.AND P6, PT, R2, R4, PT ;  /* 0x000000040200720c */ /* 0x000fc40003fc4070 */
[----:B------:R-:W-:Y:S02]  /*ed40*/  IABS R32, R179 ;  /* 0x000000b300207213 */ /* 0x000fe40000000000 */
[----:B------:R-:W-:Y:S02]  /*ed50*/  IABS R36, R180 ;  /* 0x000000b400247213 */ /* 0x000fe40000000000 */
[----:B------:R-:W-:Y:S01]  /*ed60*/  ISETP.GE.AND P4, PT, R174, RZ, PT ;  /* 0x000000ffae00720c */ /* 0x000fe20003f86270 */
[----:B------:R-:W-:Y:S01]  /*ed70*/  @!P1 IMAD.IADD R34, R34, 0x1, -R2 ;  /* 0x0000000122229824 */ /* 0x000fe200078e0a02 */
[----:B------:R-:W-:Y:S01]  /*ed80*/  ISETP.GE.AND P0, PT, R175, RZ, PT ;  /* 0x000000ffaf00720c */ /* 0x000fe20003f06270 */
[----:B------:R-:W-:Y:S01]  /*ed90*/  IMAD.HI.U32 R37, R3, R32, RZ ;  /* 0x0000002003257227 */ /* 0x000fe200078e00ff */
[----:B------:R-:W-:-:S03]  /*eda0*/  IABS R29, R181 ;  /* 0x000000b5001d7213 */ /* 0x000fc60000000000 */
[----:B------:R-:W-:Y:S02]  /*edb0*/  IMAD.MOV.U32 R30, RZ, RZ, R36 ;  /* 0x000000ffff1e7224 */ /* 0x000fe400078e0024 */
[----:B------:R-:W-:Y:S01]  /*edc0*/  @!P5 IMAD.IADD R35, R35, 0x1, -R2 ;  /* 0x000000012323d824 */ /* 0x000fe200078e0a02 */
[----:B------:R-:W-:Y:S01]  /*edd0*/  ISETP.GT.U32.AND P5, PT, R2, R34, PT ;  /* 0x000000220200720c */ /* 0x000fe20003fa4070 */
[----:B------:R-:W-:Y:S01]  /*ede0*/  IMAD.MOV R37, RZ, RZ, -R37 ;  /* 0x000000ffff257224 */ /* 0x000fe200078e0a25 */
[----:B------:R0:W-:Y:S01]  /*edf0*/  STL [R1+0x2ac], R38 ;  /* 0x0002ac2601007387 */ /* 0x0001e20000100800 */
[----:B------:R-:W-:-:S04]  /*ee00*/  IMAD.HI.U32 R36, R3, R30, RZ ;  /* 0x0000001e03247227 */ /* 0x000fc800078e00ff */
[----:B------:R-:W-:Y:S01]  /*ee10*/  @!P6 IMAD.IADD R4, R4, 0x1, -R2 ;  /* 0x000000010404e824 */ /* 0x000fe200078e0a02 */
[C---:B------:R-:W-:Y:S01]  /*ee20*/  ISETP.GT.U32.AND P6, PT, R2.reuse, R35, PT ;  /* 0x000000230200720c */ /* 0x040fe20003fc4070 */
[----:B------:R-:W-:Y:S02]  /*ee30*/  IMAD R32, R2, R37, R32 ;  /* 0x0000002502207224 */ /* 0x000fe400078e0220 */
[----:B0-----:R-:W-:Y:S02]  /*ee40*/  IMAD.MOV.U32 R38, RZ, RZ, R33 ;  /* 0x000000ffff267224 */ /* 0x001fe400078e0021 */
[----:B------:R-:W-:Y:S02]  /*ee50*/  IMAD.MOV R36, RZ, RZ, -R36 ;  /* 0x000000ffff247224 */ /* 0x000fe400078e0a24 */
[----:B------:R-:W-:-:S04]  /*ee60*/  IMAD.HI.U32 R37, R3, R29, RZ ;  /* 0x0000001d03257227 */ /* 0x000fc800078e00ff */
[----:B------:R-:W-:Y:S02]  /*ee70*/  @!P4 IMAD.MOV R38, RZ, RZ, -R38 ;  /* 0x000000ffff26c224 */ /* 0x000fe400078e0a26 */
[----:B------:R-:W-:Y:S02]  /*ee80*/  @!P0 IMAD.MOV R31, RZ, RZ, -R31 ;  /* 0x000000ffff1f8224 */ /* 0x000fe400078e0a1f */
[----:B------:R-:W-:Y:S02]  /*ee90*/  IMAD R30, R2, R36, R30 ;  /* 0x00000024021e7224 */ /* 0x000fe400078e021e */
[----:B------:R-:W-:Y:S01]  /*eea0*/  IMAD.MOV R37, RZ, RZ, -R37 ;  /* 0x000000ffff257224 */ /* 0x000fe200078e0a25 */
[----:B------:R-:W-:Y:S01]  /*eeb0*/  STL [R1+0x2a8], R38 ;  /* 0x0002a82601007387 */ /* 0x000fe20000100800 */
[--C-:B------:R-:W-:Y:S01]  /*eec0*/  @!P5 IMAD.IADD R34, R34, 0x1, -R2.reuse ;  /* 0x000000012222d824 */ /* 0x100fe200078e0a02 */
[C---:B------:R-:W-:Y:S02]  /*eed0*/  ISETP.GT.U32.AND P5, PT, R2.reuse, R30, PT ;  /* 0x0000001e0200720c */ /* 0x040fe40003fa4070 */
[----:B------:R0:W-:Y:S01]  /*eee0*/  STL [R1+0x2a0], R31 ;  /* 0x0002a01f01007387 */ /* 0x0001e20000100800 */
[C---:B------:R-:W-:Y:S01]  /*eef0*/  ISETP.GT.U32.AND P0, PT, R2.reuse, R32, PT ;  /* 0x000000200200720c */ /* 0x040fe20003f04070 */
[----:B------:R-:W-:Y:S01]  /*ef00*/  @!P6 IMAD.IADD R35, R35, 0x1, -R2 ;  /* 0x000000012323e824 */ /* 0x000fe200078e0a02 */
[C---:B------:R-:W-:Y:S01]  /*ef10*/  ISETP.GT.U32.AND P4, PT, R2.reuse, R4, PT ;  /* 0x000000040200720c */ /* 0x040fe20003f84070 */
[----:B0-----:R-:W-:Y:S01]  /*ef20*/  IMAD R31, R2, R37, R29 ;  /* 0x00000025021f7224 */ /* 0x001fe200078e021d */
[----:B------:R-:W-:-:S02]  /*ef30*/  ISETP.GE.AND P2, PT, R176, RZ, PT ;  /* 0x000000ffb000720c */ /* 0x000fc40003f46270 */
[----:B------:R-:W-:Y:S02]  /*ef40*/  IABS R36, R182 ;  /* 0x000000b600247213 */ /* 0x000fe40000000000 */
[----:B------:R-:W-:Y:S02]  /*ef50*/  ISETP.GT.U32.AND P6, PT, R2, R31, PT ;  /* 0x0000001f0200720c */ /* 0x000fe40003fc4070 */
[----:B------:R-:W-:Y:S01]  /*ef60*/  ISETP.GE.AND P1, PT, R178, RZ, PT ;  /* 0x000000ffb200720c */ /* 0x000fe20003f26270 */
[----:B------:R-:W-:Y:S01]  /*ef70*/  IMAD.HI.U32 R29, R3, R36, RZ ;  /* 0x00000024031d7227 */ /* 0x000fe200078e00ff */
[----:B------:R-:W-:-:S03]  /*ef80*/  IABS R33, R183 ;  /* 0x000000b700217213 */ /* 0x000fc60000000000 */
[--C-:B------:R-:W-:Y:S02]  /*ef90*/  @!P5 IMAD.IADD R30, R30, 0x1, -R2.reuse ;  /* 0x000000011e1ed824 */ /* 0x100fe400078e0a02 */
[----:B------:R-:W-:Y:S02]  /*efa0*/  IMAD.MOV R29, RZ, RZ, -R29 ;  /* 0x000000ffff1d7224 */ /* 0x000fe400078e0a1d */
[----:B------:R-:W-:Y:S02]  /*efb0*/  @!P0 IMAD.IADD R32, R32, 0x1, -R2 ;  /* 0x0000000120208824 */ /* 0x000fe400078e0a02 */
[----:B------:R-:W-:Y:S02]  /*efc0*/  IMAD.MOV.U32 R39, RZ, RZ, R34 ;  /* 0x000000ffff277224 */ /* 0x000fe400078e0022 */
[----:B------:R-:W-:Y:S02]  /*efd0*/  IMAD.MOV.U32 R38, RZ, RZ, R35 ;  /* 0x000000ffff267224 */ /* 0x000fe400078e0023 */
[----:B------:R-:W-:-:S02]  /*efe0*/  @!P4 IMAD.IADD R4, R4, 0x1, -R2 ;  /* 0x000000010404c824 */ /* 0x000fc400078e0a02 */
[----:B------:R-:W-:Y:S01]  /*eff0*/  @!P6 IMAD.IADD R31, R31, 0x1, -R2 ;  /* 0x000000011f1fe824 */ /* 0x000fe200078e0a02 */
[C---:B------:R-:W-:Y:S01]  /*f000*/  ISETP.GT.U32.AND P6, PT, R2.reuse, R30, PT ;  /* 0x0000001e0200720c */ /* 0x040fe20003fc4070 */
[----:B------:R-:W-:Y:S01]  /*f010*/  IMAD.HI.U32 R37, R3, R33, RZ ;  /* 0x0000002103257227 */ /* 0x000fe200078e00ff */
[----:B------:R-:W-:-:S03]  /*f020*/  ISETP.GT.U32.AND P5, PT, R2, R32, PT ;  /* 0x000000200200720c */ /* 0x000fc60003fa4070 */
[C---:B------:R-:W-:Y:S02]  /*f030*/  IMAD R29, R2.reuse, R29, R36 ;  /* 0x0000001d021d7224 */ /* 0x040fe400078e0224 */
[----:B------:R-:W-:Y:S02]  /*f040*/  @!P2 IMAD.MOV R39, RZ, RZ, -R39 ;  /* 0x000000ffff27a224 */ /* 0x000fe400078e0a27 */
[----:B------:R-:W-:Y:S02]  /*f050*/  @!P3 IMAD.MOV R38, RZ, RZ, -R38 ;  /* 0x000000ffff26b224 */ /* 0x000fe400078e0a26 */
[----:B------:R-:W-:Y:S01]  /*f060*/  @!P1 IMAD.MOV R4, RZ, RZ, -R4 ;  /* 0x000000ffff049224 */ /* 0x000fe200078e0a04 */
[----:B------:R-:W-:Y:S01]  /*f070*/  STL [R1+0x294], R39 ;  /* 0x0002942701007387 */ /* 0x000fe20000100800 */
[----:B------:R-:W-:Y:S01]  /*f080*/  IMAD.MOV R37, RZ, RZ, -R37 ;  /* 0x000000ffff257224 */ /* 0x000fe200078e0a25 */
[----:B------:R-:W-:Y:S02]  /*f090*/  ISETP.GT.U32.AND P1, PT, R2, R29, PT ;  /* 0x0000001d0200720c */ /* 0x000fe40003f24070 */
[----:B------:R-:W-:Y:S01]  /*f0a0*/  STL [R1+0x290], R38 ;  /* 0x0002902601007387 */ /* 0x000fe20000100800 */
[----:B------:R-:W-:-:S03]  /*f0b0*/  ISETP.GE.AND P4, PT, R179, RZ, PT ;  /* 0x000000ffb300720c */ /* 0x000fc60003f86270 */
[----:B------:R0:W-:Y:S01]  /*f0c0*/  STL [R1+0x28c], R4 ;  /* 0x00028c0401007387 */ /* 0x0001e20000100800 */
[----:B------:R-:W-:Y:S02]  /*f0d0*/  IABS R36, R184 ;  /* 0x000000b800247213 */ /* 0x000fe40000000000 */
[----:B------:R-:W-:Y:S01]  /*f0e0*/  ISETP.GT.U32.AND P2, PT, R2, R31, PT ;  /* 0x0000001f0200720c */ /* 0x000fe20003f44070 */
[--C-:B------:R-:W-:Y:S02]  /*f0f0*/  @!P6 IMAD.IADD R30, R30, 0x1, -R2.reuse ;  /* 0x000000011e1ee824 */ /* 0x100fe400078e0a02 */
[----:B0-----:R-:W-:Y:S02]  /*f100*/  IMAD R4, R2, R37, R33 ;  /* 0x0000002502047224 */ /* 0x001fe400078e0221 */
[----:B------:R-:W-:Y:S02]  /*f110*/  @!P5 IMAD.IADD R32, R32, 0x1, -R2 ;  /* 0x000000012020d824 */ /* 0x000fe400078e0a02 */
[----:B------:R-:W-:Y:S01]  /*f120*/  IMAD.HI.U32 R33, R3, R36, RZ ;  /* 0x0000002403217227 */ /* 0x000fe200078e00ff */
[----:B------:R-:W-:-:S02]  /*f130*/  ISETP.GT.U32.AND P6, PT, R2, R4, PT ;  /* 0x000000040200720c */ /* 0x000fc40003fc4070 */
[----:B------:R-:W-:Y:S01]  /*f140*/  ISETP.GE.AND P0, PT, R180, RZ, PT ;  /* 0x000000ffb400720c */ /* 0x000fe20003f06270 */
[----:B------:R-:W-:Y:S01]  /*f150*/  IMAD.MOV R33, RZ, RZ, -R33 ;  /* 0x000000ffff217224 */ /* 0x000fe200078e0a21 */
[----:B------:R-:W-:Y:S01]  /*f160*/  ISETP.GE.AND P3, PT, R181, RZ, PT ;  /* 0x000000ffb500720c */ /* 0x000fe20003f66270 */
[----:B------:R-:W-:Y:S01]  /*f170*/  @!P1 IMAD.IADD R29, R29, 0x1, -R2 ;  /* 0x000000011d1d9824 */ /* 0x000fe200078e0a02 */
[----:B------:R-:W-:Y:S01]  /*f180*/  IABS R35, R185 ;  /* 0x000000b900237213 */ /* 0x000fe20000000000 */
[----:B------:R-:W-:Y:S01]  /*f190*/  IMAD.MOV.U32 R40, RZ, RZ, R32 ;  /* 0x000000ffff287224 */ /* 0x000fe200078e0020 */
[----:B------:R-:W-:Y:S01]  /*f1a0*/  IABS R34, R186 ;  /* 0x000000ba00227213 */ /* 0x000fe20000000000 */
[----:B------:R-:W-:Y:S02]  /*f1b0*/  @!P2 IMAD.IADD R31, R31, 0x1, -R2 ;  /* 0x000000011f1fa824 */ /* 0x000fe400078e0a02 */
[C---:B------:R-:W-:Y:S02]  /*f1c0*/  IMAD R33, R2.reuse, R33, R36 ;  /* 0x0000002102217224 */ /* 0x040fe400078e0224 */
[----:B------:R-:W-:Y:S01]  /*f1d0*/  @!P4 IMAD.MOV R40, RZ, RZ, -R40 ;  /* 0x000000ffff28c224 */ /* 0x000fe200078e0a28 */
[----:B------:R-:W-:Y:S01]  /*f1e0*/  ISETP.GT.U32.AND P4, PT, R2, R29, PT ;  /* 0x0000001d0200720c */ /* 0x000fe20003f84070 */
[----:B------:R-:W-:-:S04]  /*f1f0*/  IMAD.HI.U32 R38, R3, R35, RZ ;  /* 0x0000002303267227 */ /* 0x000fc800078e00ff */
[----:B------:R-:W-:Y:S02]  /*f200*/  IMAD.MOV.U32 R39, RZ, RZ, R30 ;  /* 0x000000ffff277224 */ /* 0x000fe400078e001e */
[----:B------:R-:W-:Y:S01]  /*f210*/  @!P6 IMAD.IADD R4, R4, 0x1, -R2 ;  /* 0x000000010404e824 */ /* 0x000fe200078e0a02 */
[----:B------:R-:W-:Y:S01]  /*f220*/  ISETP.GT.U32.AND P6, PT, R2, R33, PT ;  /* 0x000000210200720c */ /* 0x000fe20003fc4070 */
[----:B------:R-:W-:Y:S02]  /*f230*/  IMAD.MOV.U32 R30, RZ, RZ, R31 ;  /* 0x000000ffff1e7224 */ /* 0x000fe400078e001f */
[----:B------:R-:W-:-:S04]  /*f240*/  IMAD.HI.U32 R36, R3, R34, RZ ;  /* 0x0000002203247227 */ /* 0x000fc800078e00ff */
[----:B------:R-:W-:Y:S02]  /*f250*/  IMAD.MOV R38, RZ, RZ, -R38 ;  /* 0x000000ffff267224 */ /* 0x000fe400078e0a26 */
[----:B------:R-:W-:Y:S02]  /*f260*/  @!P0 IMAD.MOV R39, RZ, RZ, -R39 ;  /* 0x000000ffff278224 */ /* 0x000fe400078e0a27 */
[----:B------:R-:W-:Y:S01]  /*f270*/  @!P3 IMAD.MOV R30, RZ, RZ, -R30 ;  /* 0x000000ffff1eb224 */ /* 0x000fe200078e0a1e */
[----:B------:R-:W-:Y:S01]  /*f280*/  ISETP.GE.AND P5, PT, R182, RZ, PT ;  /* 0x000000ffb600720c */ /* 0x000fe20003fa6270 */
[----:B------:R-:W-:Y:S01]  /*f290*/  IMAD.MOV R36, RZ, RZ, -R36 ;  /* 0x000000ffff247224 */ /* 0x000fe200078e0a24 */
[----:B------:R-:W-:Y:S01]  /*f2a0*/  STL [R1+0x288], R40 ;  /* 0x0002882801007387 */ /* 0x000fe20000100800 */
[C---:B------:R-:W-:Y:S01]  /*f2b0*/  IMAD R31, R2.reuse, R38, R35 ;  /* 0x00000026021f7224 */ /* 0x040fe200078e0223 */
[----:B------:R-:W-:Y:S02]  /*f2c0*/  IABS R37, R187 ;  /* 0x000000bb00257213 */ /* 0x000fe40000000000 */
[----:B------:R-:W-:Y:S01]  /*f2d0*/  STL [R1+0x284], R39 ;  /* 0x0002842701007387 */ /* 0x000fe20000100800 */
[----:B------:R-:W-:Y:S01]  /*f2e0*/  ISETP.GT.U32.AND P0, PT, R2, R4, PT ;  /* 0x000000040200720c */ /* 0x000fe20003f04070 */
[----:B------:R-:W-:-:S02]  /*f2f0*/  @!P4 IMAD.IADD R29, R29, 0x1, -R2 ;  /* 0x000000011d1dc824 */ /* 0x000fc400078e0a02 */
[----:B------:R0:W-:Y:S01]  /*f300*/  STL [R1+0x280], R30 ;  /* 0x0002801e01007387 */ /* 0x0001e20000100800 */
[C---:B------:R-:W-:Y:S01]  /*f310*/  ISETP.GT.U32.AND P4, PT, R2.reuse, R31, PT ;  /* 0x0000001f0200720c */ /* 0x040fe20003f84070 */
[----:B------:R-:W-:Y:S02]  /*f320*/  IMAD.MOV.U32 R32, RZ, RZ, R37 ;  /* 0x000000ffff207224 */ /* 0x000fe400078e0025 */
[----:B------:R-:W-:Y:S02]  /*f330*/  @!P6 IMAD.IADD R33, R33, 0x1, -R2 ;  /* 0x000000012121e824 */ /* 0x000fe400078e0a02 */
[----:B0-----:R-:W-:Y:S01]  /*f340*/  IMAD R30, R2, R36, R34 ;  /* 0x00000024021e7224 */ /* 0x001fe200078e0222 */
[----:B------:R-:W-:Y:S01]  /*f350*/  ISETP.GE.AND P2, PT, R183, RZ, PT ;  /* 0x000000ffb700720c */ /* 0x000fe20003f46270 */
[----:B------:R-:W-:-:S03]  /*f360*/  IMAD.MOV.U32 R39, RZ, RZ, R29 ;  /* 0x000000ffff277224 */ /* 0x000fc600078e001d */
[----:B------:R-:W-:Y:S01]  /*f370*/  ISETP.GT.U32.AND P6, PT, R2, R30, PT ;  /* 0x0000001e0200720c */ /* 0x000fe20003fc4070 */
[----:B------:R-:W-:-:S04]  /*f380*/  IMAD.HI.U32 R35, R3, R32, RZ ;  /* 0x0000002003237227 */ /* 0x000fc800078e00ff */
[----:B------:R-:W-:Y:S02]  /*f390*/  @!P5 IMAD.MOV R39, RZ, RZ, -R39 ;  /* 0x000000ffff27d224 */ /* 0x000fe400078e0a27 */
[----:B------:R-:W-:Y:S02]  /*f3a0*/  IMAD.MOV R35, RZ, RZ, -R35 ;  /* 0x000000ffff237224 */ /* 0x000fe400078e0a23 */
[--C-:B------:R-:W-:Y:S01]  /*f3b0*/  @!P0 IMAD.IADD R4, R4, 0x1, -R2.reuse ;  /* 0x0000000104048824 */ /* 0x100fe200078e0a02 */
[----:B------:R-:W-:Y:S01]  /*f3c0*/  IABS R37, R188 ;  /* 0x000000bc00257213 */ /* 0x000fe20000000000 */
[----:B------:R-:W-:Y:S01]  /*f3d0*/  @!P4 IMAD.IADD R31, R31, 0x1, -R2 ;  /* 0x000000011f1fc824 */ /* 0x000fe200078e0a02 */
[----:B------:R0:W-:Y:S01]  /*f3e0*/  STL [R1+0x27c], R39 ;  /* 0x00027c2701007387 */ /* 0x0001e20000100800 */
[----:B------:R-:W-:Y:S01]  /*f3f0*/  IMAD R32, R2, R35, R32 ;  /* 0x0000002302207224 */ /* 0x000fe200078e0220 */
[----:B------:R-:W-:Y:S01]  /*f400*/  IABS R34, R189 ;  /* 0x000000bd00227213 */ /* 0x000fe20000000000 */
[----:B------:R-:W-:Y:S01]  /*f410*/  @!P6 IMAD.IADD R30, R30, 0x1, -R2 ;  /* 0x000000011e1ee824 */ /* 0x000fe200078e0a02 */
[----:B------:R-:W-:Y:S01]  /*f420*/  ISETP.GT.U32.AND P6, PT, R2, R31, PT ;  /* 0x0000001f0200720c */ /* 0x000fe20003fc4070 */
[----:B------:R-:W-:-:S04]  /*f430*/  IMAD.HI.U32 R38, R3, R37, RZ ;  /* 0x0000002503267227 */ /* 0x000fc800078e00ff */
[----:B0-----:R-:W-:-:S04]  /*f440*/  IMAD.MOV.U32 R39, RZ, RZ, R4 ;  /* 0x000000ffff277224 */ /* 0x001fc800078e0004 */
[----:B------:R-:W-:Y:S01]  /*f450*/  @!P2 IMAD.MOV R39, RZ, RZ, -R39 ;  /* 0x000000ffff27a224 */ /* 0x000fe200078e0a27 */
[----:B------:R-:W-:Y:S01]  /*f460*/  ISETP.GT.U32.AND P2, PT, R2, R32, PT ;  /* 0x000000200200720c */ /* 0x000fe20003f44070 */
[----:B------:R-:W-:-:S04]  /*f470*/  IMAD.HI.U32 R29, R3, R34, RZ ;  /* 0x00000022031d7227 */ /* 0x000fc800078e00ff */
[----:B------:R-:W-:Y:S02]  /*f480*/  IMAD.MOV R38, RZ, RZ, -R38 ;  /* 0x000000ffff267224 */ /* 0x000fe400078e0a26 */
[----:B------:R-:W-:Y:S01]  /*f490*/  IMAD.MOV R4, RZ, RZ, -R29 ;  /* 0x000000ffff047224 */ /* 0x000fe200078e0a1d */
[C---:B------:R-:W-:Y:S01]  /*f4a0*/  ISETP.GT.U32.AND P4, PT, R2.reuse, R33, PT ;  /* 0x000000210200720c */ /* 0x040fe20003f84070 */
[----:B------:R-:W-:Y:S02]  /*f4b0*/  IMAD R29, R2, R38, R37 ;  /* 0x00000026021d7224 */ /* 0x000fe400078e0225 */
[--C-:B------:R-:W-:Y:S02]  /*f4c0*/  @!P6 IMAD.IADD R31, R31, 0x1, -R2.reuse ;  /* 0x000000011f1fe824 */ /* 0x100fe400078e0a02 */
[----:B------:R-:W-:Y:S01]  /*f4d0*/  @!P2 IMAD.IADD R32, R32, 0x1, -R2 ;  /* 0x000000012020a824 */ /* 0x000fe200078e0a02 */
[----:B------:R-:W-:Y:S02]  /*f4e0*/  ISETP.GT.U32.AND P6, PT, R2, R29, PT ;  /* 0x0000001d0200720c */ /* 0x000fe40003fc4070 */
[----:B------:R-:W-:-:S02]  /*f4f0*/  ISETP.GE.AND P3, PT, R185, RZ, PT ;  /* 0x000000ffb900720c */ /* 0x000fc40003f66270 */
[C---:B------:R-:W-:Y:S02]  /*f500*/  ISETP.GT.U32.AND P5, PT, R2.reuse, R30, PT ;  /* 0x0000001e0200720c */ /* 0x040fe40003fa4070 */
[C---:B------:R-:W-:Y:S01]  /*f510*/  ISETP.GT.U32.AND P2, PT, R2.reuse, R32, PT ;  /* 0x000000200200720c */ /* 0x040fe20003f44070 */
[----:B------:R-:W-:Y:S01]  /*f520*/  @!P4 IMAD.IADD R33, R33, 0x1, -R2 ;  /* 0x000000012121c824 */ /* 0x000fe200078e0a02 */
[----:B------:R-:W-:Y:S01]  /*f530*/  IABS R35, R191 ;  /* 0x000000bf00237213 */ /* 0x000fe20000000000 */
[----:B------:R0:W-:Y:S01]  /*f540*/  STL [R1+0x278], R39 ;  /* 0x0002782701007387 */ /* 0x0001e20000100800 */
[----:B------:R-:W-:Y:S01]  /*f550*/  IMAD R4, R2, R4, R34 ;  /* 0x0000000402047224 */ /* 0x000fe200078e0222 */
[----:B------:R-:W-:Y:S01]  /*f560*/  ISETP.GE.AND P4, PT, R187, RZ, PT ;  /* 0x000000ffbb00720c */ /* 0x000fe20003f86270 */
[----:B------:R-:W-:Y:S02]  /*f570*/  IMAD.MOV.U32 R38, RZ, RZ, R31 ;  /* 0x000000ffff267224 */ /* 0x000fe400078e001f */
[----:B------:R-:W-:-:S02]  /*f580*/  @!P6 IMAD.IADD R29, R29, 0x1, -R2 ;  /* 0x000000011d1de824 */ /* 0x000fc400078e0a02 */
[----:B------:R-:W-:-:S04]  /*f590*/  IMAD.HI.U32 R34, R3, R35, RZ ;  /* 0x0000002303227227 */ /* 0x000fc800078e00ff */
[----:B0-----:R-:W-:Y:S01]  /*f5a0*/  IMAD.MOV.U32 R39, RZ, RZ, R33 ;  /* 0x000000ffff277224 */ /* 0x001fe200078e0021 */
[----:B------:R-:W-:Y:S01]  /*f5b0*/  IABS R33, R192 ;  /* 0x000000c000217213 */ /* 0x000fe20000000000 */
[----:B------:R-:W-:Y:S01]  /*f5c0*/  @!P3 IMAD.MOV R38, RZ, RZ, -R38 ;  /* 0x000000ffff26b224 */ /* 0x000fe200078e0a26 */
[----:B------:R-:W-:Y:S01]  /*f5d0*/  ISETP.GT.U32.AND P3, PT, R2, R29, PT ;  /* 0x0000001d0200720c */ /* 0x000fe20003f64070 */
[----:B------:R-:W-:Y:S01]  /*f5e0*/  IMAD.MOV R34, RZ, RZ, -R34 ;  /* 0x000000ffff227224 */ /* 0x000fe200078e0a22 */
[----:B------:R-:W-:Y:S01]  /*f5f0*/  IABS R36, R190 ;  /* 0x000000be00247213 */ /* 0x000fe20000000000 */
[----:B------:R-:W-:Y:S01]  /*f600*/  @!P5 IMAD.IADD R30, R30, 0x1, -R2 ;  /* 0x000000011e1ed824 */ /* 0x000fe200078e0a02 */
[----:B------:R-:W-:Y:S01]  /*f610*/  ISETP.GT.U32.AND P5, PT, R2, R4, PT ;  /* 0x000000040200720c */ /* 0x000fe20003fa4070 */
[----:B------:R-:W-:Y:S01]  /*f620*/  IMAD.HI.U32 R31, R3, R33, RZ ;  /* 0x00000021031f7227 */ /* 0x000fe200078e00ff */
[----:B------:R-:W-:-:S03]  /*f630*/  ISETP.GE.AND P1, PT, R184, RZ, PT ;  /* 0x000000ffb800720c */ /* 0x000fc60003f26270 */
[----:B------:R-:W-:Y:S01]  /*f640*/  @!P2 IMAD.IADD R32, R32, 0x1, -R2 ;  /* 0x000000012020a824 */ /* 0x000fe200078e0a02 */
[----:B------:R-:W-:Y:S01]  /*f650*/  ISETP.GE.AND P0, PT, R186, RZ, PT ;  /* 0x000000ffba00720c */ /* 0x000fe20003f06270 */
[----:B------:R-:W-:Y:S02]  /*f660*/  IMAD R35, R2, R34, R35 ;  /* 0x0000002202237224 */ /* 0x000fe400078e0223 */
[----:B------:R-:W-:Y:S02]  /*f670*/  IMAD.MOV R31, RZ, RZ, -R31 ;  /* 0x000000ffff1f7224 */ /* 0x000fe400078e0a1f */
[----:B------:R-:W-:Y:S02]  /*f680*/  IMAD.MOV.U32 R34, RZ, RZ, R32 ;  /* 0x000000ffff227224 */ /* 0x000fe400078e0020 */
[----:B------:R-:W-:-:S04]  /*f690*/  IMAD.HI.U32 R37, R3, R36, RZ ;  /* 0x0000002403257227 */ /* 0x000fc800078e00ff */
[C---:B------:R-:W-:Y:S02]  /*f6a0*/  IMAD R33, R2.reuse, R31, R33 ;  /* 0x0000001f02217224 */ /* 0x040fe400078e0221 */
[----:B------:R-:W-:Y:S01]  /*f6b0*/  @!P4 IMAD.MOV R34, RZ, RZ, -R34 ;  /* 0x000000ffff22c224 */ /* 0x000fe200078e0a22 */
[C---:B------:R-:W-:Y:S01]  /*f6c0*/  ISETP.GT.U32.AND P4, PT, R2.reuse, R35, PT ;  /* 0x000000230200720c */ /* 0x040fe20003f84070 */
[----:B------:R-:W-:Y:S02]  /*f6d0*/  IMAD.MOV R37, RZ, RZ, -R37 ;  /* 0x000000ffff257224 */ /* 0x000fe400078e0a25 */
[----:B------:R-:W-:Y:S01]  /*f6e0*/  @!P3 IMAD.IADD R29, R29, 0x1, -R2 ;  /* 0x000000011d1db824 */ /* 0x000fe200078e0a02 */
[C---:B------:R-:W-:Y:S01]  /*f6f0*/  ISETP.GT.U32.AND P3, PT, R2.reuse, R33, PT ;  /* 0x000000210200720c */ /* 0x040fe20003f64070 */
[----:B------:R-:W-:Y:S02]  /*f700*/  IMAD R36, R2, R37, R36 ;  /* 0x0000002502247224 */ /* 0x000fe400078e0224 */
[----:B------:R-:W-:-:S02]  /*f710*/  @!P5 IMAD.IADD R4, R4, 0x1, -R2 ;  /* 0x000000010404d824 */ /* 0x000fc400078e0a02 */
[----:B------:R-:W-:Y:S02]  /*f720*/  @!P1 IMAD.MOV R39, RZ, RZ, -R39 ;  /* 0x000000ffff279224 */ /* 0x000fe400078e0a27 */
[----:B------:R-:W-:Y:S01]  /*f730*/  @!P0 IMAD.MOV R30, RZ, RZ, -R30 ;  /* 0x000000ffff1e8224 */ /* 0x000fe200078e0a1e */
[C---:B------:R-:W-:Y:S02]  /*f740*/  ISETP.GT.U32.AND P5, PT, R2.reuse, R4, PT ;  /* 0x000000040200720c */ /* 0x040fe40003fa4070 */
[----:B------:R-:W-:Y:S01]  /*f750*/  ISETP.GT.U32.AND P2, PT, R2, R36, PT ;  /* 0x000000240200720c */ /* 0x000fe20003f44070 */
[----:B------:R-:W-:Y:S01]  /*f760*/  STL [R1+0x270], R39 ;  /* 0x0002702701007387 */ /* 0x000fe20000100800 */
[----:B------:R-:W-:-:S03]  /*f770*/  @!P4 IMAD.IADD R35, R35, 0x1, -R2 ;  /* 0x000000012323c824 */ /* 0x000fc600078e0a02 */
[----:B------:R-:W-:Y:S04]  /*f780*/  STL [R1+0x264], R38 ;  /* 0x0002642601007387 */ /* 0x000fe80000100800 */
[----:B------:R0:W-:Y:S01]  /*f790*/  STL [R1+0x260], R30 ;  /* 0x0002601e01007387 */ /* 0x0001e20000100800 */
[----:B------:R-:W-:Y:S01]  /*f7a0*/  ISETP.GE.AND P1, PT, R188, RZ, PT ;  /* 0x000000ffbc00720c */ /* 0x000fe20003f26270 */
[--C-:B------:R-:W-:Y:S01]  /*f7b0*/  @!P3 IMAD.IADD R33, R33, 0x1, -R2.reuse ;  /* 0x000000012121b824 */ /* 0x100fe200078e0a02 */
[----:B------:R-:W-:Y:S02]  /*f7c0*/  ISETP.GE.AND P6, PT, R189, RZ, PT ;  /* 0x000000ffbd00720c */ /* 0x000fe40003fc6270 */
[----:B------:R-:W-:Y:S02]  /*f7d0*/  ISETP.GT.U32.AND P3, PT, R2, R35, PT ;  /* 0x000000230200720c */ /* 0x000fe40003f64070 */
[----:B0-----:R-:W-:Y:S01]  /*f7e0*/  IABS R30, R193 ;  /* 0x000000c1001e7213 */ /* 0x001fe20000000000 */
[----:B------:R-:W-:-:S04]  /*f7f0*/  @!P5 IMAD.IADD R4, R4, 0x1, -R2 ;  /* 0x000000010404d824 */ /* 0x000fc800078e0a02 */
[----:B------:R-:W-:-:S04]  /*f800*/  IMAD.HI.U32 R32, R3, R30, RZ ;  /* 0x0000001e03207227 */ /* 0x000fc800078e00ff */
[----:B------:R-:W-:Y:S02]  /*f810*/  @!P2 IMAD.IADD R36, R36, 0x1, -R2 ;  /* 0x000000012424a824 */ /* 0x000fe400078e0a02 */
[----:B------:R-:W-:Y:S02]  /*f820*/  IMAD.MOV R32, RZ, RZ, -R32 ;  /* 0x000000ffff207224 */ /* 0x000fe400078e0a20 */
[----:B------:R-:W-:Y:S01]  /*f830*/  IMAD.MOV.U32 R37, RZ, RZ, R29 ;  /* 0x000000ffff257224 */ /* 0x000fe200078e001d */
[C---:B------:R-:W-:Y:S01]  /*f840*/  ISETP.GT.U32.AND P4, PT, R2.reuse, R36, PT ;  /* 0x000000240200720c */ /* 0x040fe20003f84070 */
[----:B------:R-:W-:Y:S02]  /*f850*/  IMAD.MOV.U32 R29, RZ, RZ, R4 ;  /* 0x000000ffff1d7224 */ /* 0x000fe400078e0004 */
[----:B------:R-:W-:Y:S02]  /*f860*/  IMAD R30, R2, R32, R30 ;  /* 0x00000020021e7224 */ /* 0x000fe400078e021e */
[----:B------:R-:W-:Y:S01]  /*f870*/  @!P1 IMAD.MOV R37, RZ, RZ, -R37 ;  /* 0x000000ffff259224 */ /* 0x000fe200078e0a25 */
[----:B------:R-:W-:Y:S01]  /*f880*/  IABS R31, R194 ;  /* 0x000000c2001f7213 */ /* 0x000fe20000000000 */
[----:B------:R-:W-:-:S02]  /*f890*/  @!P6 IMAD.MOV R29, RZ, RZ, -R29 ;  /* 0x000000ffff1de224 */ /* 0x000fc400078e0a1d */
[----:B------:R-:W-:Y:S01]  /*f8a0*/  @!P3 IMAD.IADD R35, R35, 0x1, -R2 ;  /* 0x000000012323b824 */ /* 0x000fe200078e0a02 */
[----:B------:R-:W-:Y:S01]  /*f8b0*/  ISETP.GT.U32.AND P3, PT, R2, R30, PT ;  /* 0x0000001e0200720c */ /* 0x000fe20003f64070 */
[----:B------:R0:W-:Y:S01]  /*f8c0*/  STL [R1+0x258], R34 ;  /* 0x0002582201007387 */ /* 0x0001e20000100800 */
[----:B------:R-:W-:-:S03]  /*f8d0*/  ISETP.GE.AND P0, PT, R190, RZ, PT ;  /* 0x000000ffbe00720c */ /* 0x000fc60003f06270 */
[----:B------:R-:W-:Y:S04]  /*f8e0*/  STL [R1+0x254], R37 ;  /* 0x0002542501007387 */ /* 0x000fe80000100800 */
[----:B------:R1:W-:Y:S01]  /*f8f0*/  STL [R1+0x24c], R29 ;  /* 0x00024c1d01007387 */ /* 0x0003e20000100800 */
[----:B0-----:R-:W-:Y:S01]  /*f900*/  IABS R34, R195 ;  /* 0x000000c300227213 */ /* 0x001fe20000000000 */
[----:B------:R-:W-:Y:S01]  /*f910*/  @!P4 IMAD.IADD R36, R36, 0x1, -R2 ;  /* 0x000000012424c824 */ /* 0x000fe200078e0a02 */
[----:B------:R-:W-:Y:S01]  /*f920*/  ISETP.GE.AND P5, PT, R191, RZ, PT ;  /* 0x000000ffbf00720c */ /* 0x000fe20003fa6270 */
[----:B-1----:R-:W-:-:S04]  /*f930*/  IMAD.HI.U32 R29, R3, R31, RZ ;  /* 0x0000001f031d7227 */ /* 0x002fc800078e00ff */
[----:B------:R-:W-:Y:S02]  /*f940*/  IMAD.MOV.U32 R4, RZ, RZ, R34 ;  /* 0x000000ffff047224 */ /* 0x000fe400078e0022 */
[----:B------:R-:W-:Y:S02]  /*f950*/  IMAD.MOV R29, RZ, RZ, -R29 ;  /* 0x000000ffff1d7224 */ /* 0x000fe400078e0a1d */
[----:B------:R-:W-:-:S04]  /*f960*/  IMAD.HI.U32 R34, R3, R4, RZ ;  /* 0x0000000403227227 */ /* 0x000fc800078e00ff */
[----:B------:R-:W-:Y:S02]  /*f970*/  IMAD R29, R2, R29, R31 ;  /* 0x0000001d021d7224 */ /* 0x000fe400078e021f */
[----:B------:R-:W-:Y:S02]  /*f980*/  IMAD.MOV.U32 R39, RZ, RZ, R36 ;  /* 0x000000ffff277224 */ /* 0x000fe400078e0024 */
[----:B------:R-:W-:Y:S02]  /*f990*/  @!P3 IMAD.IADD R30, R30, 0x1, -R2 ;  /* 0x000000011e1eb824 */ /* 0x000fe400078e0a02 */
[----:B------:R-:W-:Y:S02]  /*f9a0*/  IMAD.MOV R34, RZ, RZ, -R34 ;  /* 0x000000ffff227224 */ /* 0x000fe400078e0a22 */
[----:B------:R-:W-:Y:S01]  /*f9b0*/  @!P0 IMAD.MOV R39, RZ, RZ, -R39 ;  /* 0x000000ffff278224 */ /* 0x000fe200078e0a27 */
[C---:B------:R-:W-:Y:S02]  /*f9c0*/  ISETP.GT.U32.AND P3, PT, R2.reuse, R30, PT ;  /* 0x0000001e0200720c */ /* 0x040fe40003f64070 */
[----:B------:R-:W-:-:S02]  /*f9d0*/  ISETP.GT.U32.AND P0, PT, R2, R29, PT ;  /* 0x0000001d0200720c */ /* 0x000fc40003f04070 */
[C---:B------:R-:W-:Y:S01]  /*f9e0*/  ISETP.GT.U32.AND P1, PT, R2.reuse, R33, PT ;  /* 0x000000210200720c */ /* 0x040fe20003f24070 */
[----:B------:R-:W-:Y:S01]  /*f9f0*/  IMAD R4, R2, R34, R4 ;  /* 0x0000002202047224 */ /* 0x000fe200078e0204 */
[----:B------:R-:W-:Y:S01]  /*fa00*/  IABS R34, R197 ;  /* 0x000000c500227213 */ /* 0x000fe20000000000 */
[----:B------:R-:W-:Y:S01]  /*fa10*/  @!P5 IMAD.MOV R35, RZ, RZ, -R35 ;  /* 0x000000ffff23d224 */ /* 0x000fe200078e0a23 */
[----:B------:R-:W-:Y:S02]  /*fa20*/  ISETP.GE.AND P2, PT, R192, RZ, PT ;  /* 0x000000ffc000720c */ /* 0x000fe40003f46270 */
[----:B------:R-:W-:Y:S01]  /*fa30*/  IABS R32, R199 ;  /* 0x000000c700207213 */ /* 0x000fe20000000000 */
[----:B------:R-:W-:Y:S01]  /*fa40*/  IMAD.HI.U32 R36, R3, R34, RZ ;  /* 0x0000002203247227 */ /* 0x000fe200078e00ff */
[----:B------:R-:W-:Y:S01]  /*fa50*/  ISETP.GE.AND P6, PT, R193, RZ, PT ;  /* 0x000000ffc100720c */ /* 0x000fe20003fc6270 */
[----:B------:R-:W-:Y:S01]  /*fa60*/  STL [R1+0x248], R39 ;  /* 0x0002482701007387 */ /* 0x000fe20000100800 */
[----:B------:R-:W-:Y:S01]  /*fa70*/  IABS R37, R196 ;  /* 0x000000c400257213 */ /* 0x000fe20000000000 */
[----:B------:R-:W-:-:S02]  /*fa80*/  @!P3 IMAD.IADD R30, R30, 0x1, -R2 ;  /* 0x000000011e1eb824 */ /* 0x000fc400078e0a02 */
[----:B------:R0:W-:Y:S01]  /*fa90*/  STL [R1+0x244], R35 ;  /* 0x0002442301007387 */ /* 0x0001e20000100800 */
[--C-:B------:R-:W-:Y:S01]  /*faa0*/  @!P0 IMAD.IADD R29, R29, 0x1, -R2.reuse ;  /* 0x000000011d1d8824 */ /* 0x100fe200078e0a02 */
[----:B------:R-:W-:Y:S01]  /*fab0*/  ISETP.GT.U32.AND P5, PT, R2, R4, PT ;  /* 0x000000040200720c */ /* 0x000fe20003fa4070 */
[----:B------:R-:W-:Y:S02]  /*fac0*/  @!P1 IMAD.IADD R33, R33, 0x1, -R2 ;  /* 0x0000000121219824 */ /* 0x000fe400078e0a02 */
[----:B------:R-:W-:-:S04]  /*fad0*/  IMAD.HI.U32 R38, R3, R37, RZ ;  /* 0x0000002503267227 */ /* 0x000fc800078e00ff */
[----:B0-----:R-:W-:Y:S02]  /*fae0*/  IMAD.MOV.U32 R35, RZ, RZ, R32 ;  /* 0x000000ffff237224 */ /* 0x001fe400078e0020 */
[----:B------:R-:W-:Y:S01]  /*faf0*/  IMAD.MOV R32, RZ, RZ, -R36 ;  /* 0x000000ffff207224 */ /* 0x000fe200078e0a24 */
[C---:B------:R-:W-:Y:S01]  /*fb00*/  ISETP.GT.U32.AND P0, PT, R2.reuse, R29, PT ;  /* 0x0000001d0200720c */ /* 0x040fe20003f04070 */
[----:B------:R-:W-:Y:S02]  /*fb10*/  IMAD.MOV.U32 R39, RZ, RZ, R30 ;  /* 0x000000ffff277224 */ /* 0x000fe400078e001e */
[----:B------:R-:W-:Y:S02]  /*fb20*/  IMAD R32, R2, R32, R34 ;  /* 0x0000002002207224 */ /* 0x000fe400078e0222 */
[----:B------:R-:W-:Y:S01]  /*fb30*/  @!P2 IMAD.MOV R33, RZ, RZ, -R33 ;  /* 0x000000ffff21a224 */ /* 0x000fe200078e0a21 */
[----:B------:R-:W-:Y:S01]  /*fb40*/  IABS R31, R198 ;  /* 0x000000c6001f7213 */ /* 0x000fe20000000000 */
[----:B------:R-:W-:-:S02]  /*fb50*/  IMAD.MOV R38, RZ, RZ, -R38 ;  /* 0x000000ffff267224 */ /* 0x000fc400078e0a26 */
[----:B------:R-:W-:Y:S01]  /*fb60*/  @!P6 IMAD.MOV R39, RZ, RZ, -R39 ;  /* 0x000000ffff27e224 */ /* 0x000fe200078e0a27 */
[----:B------:R-:W-:Y:S01]  /*fb70*/  ISETP.GT.U32.AND P6, PT, R2, R32, PT ;  /* 0x000000200200720c */ /* 0x000fe20003fc4070 */
[----:B------:R0:W-:Y:S01]  /*fb80*/  STL [R1+0x208], R33 ;  /* 0x0002082101007387 */ /* 0x0001e20000100800 */
[----:B------:R-:W-:Y:S01]  /*fb90*/  ISETP.GE.AND P4, PT, R194, RZ, PT ;  /* 0x000000ffc200720c */ /* 0x000fe20003f86270 */
[----:B------:R-:W-:-:S04]  /*fba0*/  IMAD.HI.U32 R36, R3, R31, RZ ;  /* 0x0000001f03247227 */ /* 0x000fc800078e00ff */
[----:B------:R-:W-:Y:S02]  /*fbb0*/  @!P5 IMAD.IADD R4, R4, 0x1, -R2 ;  /* 0x000000010404d824 */ /* 0x000fe400078e0a02 */
[----:B0-----:R-:W-:Y:S02]  /*fbc0*/  IMAD R33, R2, R38, R37 ;  /* 0x0000002602217224 */ /* 0x001fe400078e0225 */
[----:B------:R-:W-:-:S03]  /*fbd0*/  IMAD.MOV R36, RZ, RZ, -R36 ;  /* 0x000000ffff247224 */ /* 0x000fc600078e0a24 */
[C---:B------:R-:W-:Y:S01]  /*fbe0*/  ISETP.GT.U32.AND P3, PT, R2.reuse, R33, PT ;  /* 0x000000210200720c */ /* 0x040fe20003f64070 */
[----:B------:R-:W-:Y:S01]  /*fbf0*/  IMAD.HI.U32 R34, R3, R35, RZ ;  /* 0x0000002303227227 */ /* 0x000fe200078e00ff */
[----:B------:R-:W-:-:S03]  /*fc00*/  ISETP.GT.U32.AND P5, PT, R2, R4, PT ;  /* 0x000000040200720c */ /* 0x000fc60003fa4070 */
[----:B------:R-:W-:Y:S02]  /*fc10*/  @!P0 IMAD.IADD R29, R29, 0x1, -R2 ;  /* 0x000000011d1d8824 */ /* 0x000fe400078e0a02 */
[----:B------:R-:W-:Y:S02]  /*fc20*/  IMAD R31, R2, R36, R31 ;  /* 0x00000024021f7224 */ /* 0x000fe400078e021f */
[----:B------:R-:W-:Y:S02]  /*fc30*/  IMAD.MOV R34, RZ, RZ, -R34 ;  /* 0x000000ffff227224 */ /* 0x000fe400078e0a22 */
[----:B------:R-:W-:Y:S02]  /*fc40*/  IMAD.MOV.U32 R36, RZ, RZ, R29 ;  /* 0x000000ffff247224 */ /* 0x000fe400078e001d */
[----:B------:R-:W-:Y:S02]  /*fc50*/  @!P6 IMAD.IADD R32, R32, 0x1, -R2 ;  /* 0x000000012020e824 */ /* 0x000fe400078e0a02 */
[C---:B------:R-:W-:Y:S01]  /*fc60*/  IMAD R30, R2.reuse, R34, R35 ;  /* 0x00000022021e7224 */ /* 0x040fe200078e0223 */
[----:B------:R-:W-:Y:S01]  /*fc70*/  IABS R35, R200 ;  /* 0x000000c800237213 */ /* 0x000fe20000000000 */
[----:B------:R-:W-:Y:S01]  /*fc80*/  @!P4 IMAD.MOV R36, RZ, RZ, -R36 ;  /* 0x000000ffff24c224 */ /* 0x000fe200078e0a24 */
[C---:B------:R-:W-:Y:S01]  /*fc90*/  ISETP.GT.U32.AND P4, PT, R2.reuse, R32, PT ;  /* 0x000000200200720c */ /* 0x040fe20003f84070 */
[--C-:B------:R-:W-:Y:S01]  /*fca0*/  @!P3 IMAD.IADD R33, R33, 0x1, -R2.reuse ;  /* 0x000000012121b824 */ /* 0x100fe200078e0a02 */
[----:B------:R-:W-:Y:S01]  /*fcb0*/  ISETP.GT.U32.AND P0, PT, R2, R31, PT ;  /* 0x0000001f0200720c */ /* 0x000fe20003f04070 */
[----:B------:R-:W-:Y:S01]  /*fcc0*/  @!P5 IMAD.IADD R4, R4, 0x1, -R2 ;  /* 0x000000010404d824 */ /* 0x000fe200078e0a02 */
[----:B------:R-:W-:Y:S01]  /*fcd0*/  IABS R34, R201 ;  /* 0x000000c900227213 */ /* 0x000fe20000000000 */
[----:B------:R-:W-:Y:S01]  /*fce0*/  IMAD.HI.U32 R29, R3, R35, RZ ;  /* 0x00000023031d7227 */ /* 0x000fe200078e00ff */
[----:B------:R-:W-:Y:S01]  /*fcf0*/  ISETP.GE.AND P1, PT, R195, RZ, PT ;  /* 0x000000ffc300720c */ /* 0x000fe20003f26270 */
[----:B------:R-:W-:Y:S01]  /*fd00*/  STL [R1+0x200], R39 ;  /* 0x0002002701007387 */ /* 0x000fe20000100800 */
[----:B------:R-:W-:-:S02]  /*fd10*/  ISETP.GT.U32.AND P5, PT, R2, R30, PT ;  /* 0x0000001e0200720c */ /* 0x000fc40003fa4070 */
[----:B------:R-:W-:Y:S01]  /*fd20*/  ISETP.GT.U32.AND P3, PT, R2, R33, PT ;  /* 0x000000210200720c */ /* 0x000fe20003f64070 */
[----:B------:R0:W-:Y:S01]  /*fd30*/  STL [R1+0x1fc], R36 ;  /* 0x0001fc2401007387 */ /* 0x0001e20000100800 */
[----:B------:R-:W-:Y:S01]  /*fd40*/  ISETP.GE.AND P6, PT, R197, RZ, PT ;  /* 0x000000ffc500720c */ /* 0x000fe20003fc6270 */
[----:B------:R-:W-:Y:S02]  /*fd50*/  IMAD.MOV R29, RZ, RZ, -R29 ;  /* 0x000000ffff1d7224 */ /* 0x000fe400078e0a1d */
[----:B------:R-:W-:Y:S02]  /*fd60*/  @!P4 IMAD.IADD R32, R32, 0x1, -R2 ;  /* 0x000000012020c824 */ /* 0x000fe400078e0a02 */
[----:B------:R-:W-:Y:S02]  /*fd70*/  IMAD R29, R2, R29, R35 ;  /* 0x0000001d021d7224 */ /* 0x000fe400078e0223 */
[----:B0-----:R-:W-:Y:S01]  /*fd80*/  IMAD.HI.U32 R36, R3, R34, RZ ;  /* 0x0000002203247227 */ /* 0x001fe200078e00ff */
[----:B------:R-:W-:-:S03]  /*fd90*/  ISETP.GE.AND P2, PT, R196, RZ, PT ;  /* 0x000000ffc400720c */ /* 0x000fc60003f46270 */
[----:B------:R-:W-:Y:S02]  /*fda0*/  IMAD.MOV R36, RZ, RZ, -R36 ;  /* 0x000000ffff247224 */ /* 0x000fe400078e0a24 */
[----:B------:R-:W-:Y:S02]  /*fdb0*/  @!P0 IMAD.IADD R31, R31, 0x1, -R2 ;  /* 0x000000011f1f8824 */ /* 0x000fe400078e0a02 */
[----:B------:R-:W-:Y:S01]  /*fdc0*/  IMAD.MOV.U32 R37, RZ, RZ, R4 ;  /* 0x000000ffff257224 */ /* 0x000fe200078e0004 */
[C---:B------:R-:W-:Y:S01]  /*fdd0*/  ISETP.GT.U32.AND P4, PT, R2.reuse, R29, PT ;  /* 0x0000001d0200720c */ /* 0x040fe20003f84070 */
[----:B------:R-:W-:Y:S02]  /*fde0*/  IMAD R4, R2, R36, R34 ;  /* 0x0000002402047224 */ /* 0x000fe400078e0222 */
[----:B------:R-:W-:Y:S02]  /*fdf0*/  IMAD.MOV.U32 R35, RZ, RZ, R32 ;  /* 0x000000ffff237224 */ /* 0x000fe400078e0020 */
[----:B------:R-:W-:-:S02]  /*fe00*/  @!P5 IMAD.IADD R30, R30, 0x1, -R2 ;  /* 0x000000011e1ed824 */ /* 0x000fc400078e0a02 */
[----:B------:R-:W-:Y:S01]  /*fe10*/  @!P1 IMAD.MOV R37, RZ, RZ, -R37 ;  /* 0x000000ffff259224 */ /* 0x000fe200078e0a25 */
[C---:B------:R-:W-:Y:S01]  /*fe20*/  ISETP.GT.U32.AND P1, PT, R2.reuse, R31, PT ;  /* 0x0000001f0200720c */ /* 0x040fe20003f24070 */
[----:B------:R-:W-:Y:S02]  /*fe30*/  @!P3 IMAD.IADD R33, R33, 0x1, -R2 ;  /* 0x000000012121b824 */ /* 0x000fe400078e0a02 */
[----:B------:R-:W-:Y:S01]  /*fe40*/  @!P6 IMAD.MOV R35, RZ, RZ, -R35 ;  /* 0x000000ffff23e224 */ /* 0x000fe200078e0a23 */
[C---:B------:R-:W-:Y:S01]  /*fe50*/  ISETP.GT.U32.AND P6, PT, R2.reuse, R4, PT ;  /* 0x000000040200720c */ /* 0x040fe20003fc4070 */
[----:B------:R-:W-:Y:S01]  /*fe60*/  IMAD.MOV.U32 R34, RZ, RZ, R33 ;  /* 0x000000ffff227224 */ /* 0x000fe200078e0021 */
[----:B------:R-:W-:Y:S02]  /*fe70*/  ISETP.GT.U32.AND P5, PT, R2, R30, PT ;  /* 0x0000001e0200720c */ /* 0x000fe40003fa4070 */
[----:B------:R-:W-:Y:S01]  /*fe80*/  ISETP.GE.AND P3, PT, R198, RZ, PT ;  /* 0x000000ffc600720c */ /* 0x000fe20003f66270 */
[----:B------:R-:W-:Y:S01]  /*fe90*/  @!P2 IMAD.MOV R34, RZ, RZ, -R34 ;  /* 0x000000ffff22a224 */ /* 0x000fe200078e0a22 */
[----:B------:R-:W-:Y:S01]  /*fea0*/  IABS R33, R202 ;  /* 0x000000ca00217213 */ /* 0x000fe20000000000 */
[--C-:B------:R-:W-:Y:S01]  /*feb0*/  @!P4 IMAD.IADD R29, R29, 0x1, -R2.reuse ;  /* 0x000000011d1dc824 */ /* 0x100fe200078e0a02 */
[----:B------:R-:W-:Y:S01]  /*fec0*/  ISETP.GE.AND P0, PT, R199, RZ, PT ;  /* 0x000000ffc700720c */ /* 0x000fe20003f06270 */
[----:B------:R-:W-:Y:S01]  /*fed0*/  STL [R1+0x1ec], R37 ;  /* 0x0001ec2501007387 */ /* 0x000fe20000100800 */
[----:B------:R-:W-:-:S02]  /*fee0*/  @!P1 IMAD.IADD R31, R31, 0x1, -R2 ;  /* 0x000000011f1f9824 */ /* 0x000fc400078e0a02 */
[----:B------:R-:W-:Y:S01]  /*fef0*/  IMAD.MOV.U32 R32, RZ, RZ, R33 ;  /* 0x000000ffff207224 */ /* 0x000fe200078e0021 */
[----:B------:R0:W-:Y:S01]  /*ff00*/  STL [R1+0x1e0], R34 ;  /* 0x0001e02201007387 */ /* 0x0001e20000100800 */
[--C-:B------:R-:W-:Y:S01]  /*ff10*/  @!P6 IMAD.IADD R4, R4, 0x1, -R2.reuse ;  /* 0x000000010404e824 */ /* 0x100fe200078e0a02 */
[----:B------:R-:W-:Y:S01]  /*ff20*/  ISETP.GT.U32.AND P6, PT, R2, R29, PT ;  /* 0x0000001d0200720c */ /* 0x000fe20003fc4070 */
[----:B------:R-:W-:Y:S02]  /*ff30*/  @!P5 IMAD.IADD R30, R30, 0x1, -R2 ;  /* 0x000000011e1ed824 */ /* 0x000fe400078e0a02 */
[----:B------:R-:W-:Y:S01]  /*ff40*/  IMAD.HI.U32 R36, R3, R32, RZ ;  /* 0x0000002003247227 */ /* 0x000fe200078e00ff */
[----:B0-----:R-:W-:-:S03]  /*ff50*/  IABS R34, R203 ;  /* 0x000000cb00227213 */ /* 0x001fc60000000000 */
[----:B------:R-:W-:Y:S01]  /*ff60*/  IMAD.MOV.U32 R38, RZ, RZ, R31 ;  /* 0x000000ffff267224 */ /* 0x000fe200078e001f */
[----:B------:R0:W-:Y:S01]  /*ff70*/  STL [R1+0x1dc], R35 ;  /* 0x0001dc2301007387 */ /* 0x0001e20000100800 */
[----:B------:R-:W-:Y:S02]  /*ff80*/  IMAD.MOV R36, RZ, RZ, -R36 ;  /* 0x000000ffff247224 */ /* 0x000fe400078e0a24 */
[----:B------:R-:W-:Y:S01]  /*ff90*/  IMAD.MOV.U32 R33, RZ, RZ, R34 ;  /* 0x000000ffff217224 */ /* 0x000fe200078e0022 */
[----:B------:R-:W-:Y:S01]  /*ffa0*/  IABS R34, R204 ;  /* 0x000000cc00227213 */ /* 0x000fe20000000000 */
[----:B------:R-:W-:Y:S02]  /*ffb0*/  IMAD.MOV.U32 R37, RZ, RZ, R30 ;  /* 0x000000ffff257224 */ /* 0x000fe400078e001e */
[----:B------:R-:W-:Y:S01]  /*ffc0*/  @!P3 IMAD.MOV R38, RZ, RZ, -R38 ;  /* 0x000000ffff26b224 */ /* 0x000fe200078e0a26 */
[----:B------:R-:W-:Y:S01]  /*ffd0*/  ISETP.GT.U32.AND P3, PT, R2, R4, PT ;  /* 0x000000040200720c */ /* 0x000fe20003f64070 */
[----:B0-----:R-:W-:-:S04]  /*ffe0*/  IMAD.HI.U32 R35, R3, R33, RZ ;  /* 0x0000002103237227 */ /* 0x001fc800078e00ff */
[----:B------:R-:W-:Y:S02]  /*fff0*/  @!P0 IMAD.MOV R37, RZ, RZ, -R37 ;  /* 0x000000ffff258224 */ /* 0x000fe400078e0a25 */
[C---:B------:R-:W-:Y:S02]  /*10000*/  IMAD R32, R2.reuse, R36, R32 ;  /* 0x0000002402207224 */ /* 0x040fe400078e0220 */
[----:B------:R-:W-:Y:S02]  /*10010*/  IMAD.MOV R35, RZ, RZ, -R35 ;  /* 0x000000ffff237224 */ /* 0x000fe400078e0a23 */
[----:B------:R-:W-:Y:S01]  /*10020*/  IMAD.MOV.U32 R30, RZ, RZ, R34 ;  /* 0x000000ffff1e7224 */ /* 0x000fe200078e0022 */
[----:B------:R-:W-:Y:S01]  /*10030*/  STL [R1+0x1d4], R38 ;  /* 0x0001d42601007387 */ /* 0x000fe20000100800 */
[--C-:B------:R-:W-:Y:S01]  /*10040*/  @!P6 IMAD.IADD R29, R29, 0x1, -R2.reuse ;  /* 0x000000011d1de824 */ /* 0x100fe200078e0a02 */
[C---:B------:R-:W-:Y:S01]  /*10050*/  ISETP.GT.U32.AND P6, PT, R2.reuse, R32, PT ;  /* 0x000000200200720c */ /* 0x040fe20003fc4070 */
[----:B------:R-:W-:Y:S01]  /*10060*/  IMAD R31, R2, R35, R33 ;  /* 0x00000023021f7224 */ /* 0x000fe200078e0221 */
[----:B------:R0:W-:Y:S01]  /*10070*/  STL [R1+0x1cc], R37 ;  /* 0x0001cc2501007387 */ /* 0x0001e20000100800 */
[----:B------:R-:W-:-:S03]  /*10080*/  @!P3 IMAD.IADD R4, R4, 0x1, -R2 ;  /* 0x000000010404b824 */ /* 0x000fc600078e0a02 */
[----:B------:R-:W-:Y:S01]  /*10090*/  ISETP.GT.U32.AND P3, PT, R2, R31, PT ;  /* 0x0000001f0200720c */ /* 0x000fe20003f64070 */
[----:B0-----:R-:W-:-:S04]  /*100a0*/  IMAD.HI.U32 R37, R3, R30, RZ ;  /* 0x0000001e03257227 */ /* 0x001fc800078e00ff */
[----:B------:R-:W-:-:S04]  /*100b0*/  IMAD.MOV R37, RZ, RZ, -R37 ;  /* 0x000000ffff257224 */ /* 0x000fc800078e0a25 */
[----:B------:R-:W-:Y:S02]  /*100c0*/  IMAD R30, R2, R37, R30 ;  /* 0x00000025021e7224 */ /* 0x000fe400078e021e */
[----:B------:R-:W-:-:S03]  /*100d0*/  @!P6 IMAD.IADD R32, R32, 0x1, -R2 ;  /* 0x000000012020e824 */ /* 0x000fc600078e0a02 */
[----:B------:R-:W-:Y:S02]  /*100e0*/  ISETP.GT.U32.AND P6, PT, R2, R30, PT ;  /* 0x0000001e0200720c */ /* 0x000fe40003fc4070 */
[----:B------:R-:W-:Y:S01]  /*100f0*/  ISETP.GE.AND P2, PT, R200, RZ, PT ;  /* 0x000000ffc800720c */ /* 0x000fe20003f46270 */
[----:B------:R-:W-:Y:S01]  /*10100*/  @!P3 IMAD.IADD R31, R31, 0x1, -R2 ;  /* 0x000000011f1fb824 */ /* 0x000fe200078e0a02 */
[----:B------:R-:W-:Y:S02]  /*10110*/  ISETP.GE.AND P1, PT, R201, RZ, PT ;  /* 0x000000ffc900720c */ /* 0x000fe40003f26270 */
[----:B------:R-:W-:Y:S02]  /*10120*/  ISETP.GT.U32.AND P3, PT, R2, R32, PT ;  /* 0x000000200200720c */ /* 0x000fe40003f64070 */
[----:B------:R-:W-:Y:S01]  /*10130*/  IABS R35, R207 ;  /* 0x000000cf00237213 */ /* 0x000fe20000000000 */
[----:B------:R-:W-:Y:S01]  /*10140*/  IMAD.MOV.U32 R42, RZ, RZ, R29 ;  /* 0x000000ffff2a7224 */ /* 0x000fe200078e001d */
[----:B------:R-:W-:Y:S01]  /*10150*/  ISETP.GE.AND P5, PT, R202, RZ, PT ;  /* 0x000000ffca00720c */ /* 0x000fe20003fa6270 */
[----:B------:R-:W-:Y:S01]  /*10160*/  IMAD.MOV.U32 R41, RZ, RZ, R4 ;  /* 0x000000ffff297224 */ /* 0x000fe200078e0004 */
[----:B------:R-:W-:Y:S01]  /*10170*/  IABS R33, R208 ;  /* 0x000000d000217213 */ /* 0x000fe20000000000 */
[----:B------:R-:W-:-:S02]  /*10180*/  @!P6 IMAD.IADD R30, R30, 0x1, -R2 ;  /* 0x000000011e1ee824 */ /* 0x000fc400078e0a02 */
[----:B------:R-:W-:-:S04]  /*10190*/  IMAD.HI.U32 R38, R3, R35, RZ ;  /* 0x0000002303267227 */ /* 0x000fc800078e00ff */
[----:B------:R-:W-:Y:S01]  /*101a0*/  @!P2 IMAD.MOV R42, RZ, RZ, -R42 ;  /* 0x000000ffff2aa224 */ /* 0x000fe200078e0a2a */
[----:B------:R-:W-:Y:S01]  /*101b0*/  ISETP.GT.U32.AND P6, PT, R2, R30, PT ;  /* 0x0000001e0200720c */ /* 0x000fe20003fc4070 */
[----:B------:R-:W-:Y:S01]  /*101c0*/  @!P1 IMAD.MOV R41, RZ, RZ, -R41 ;  /* 0x000000ffff299224 */ /* 0x000fe200078e0a29 */
[----:B------:R-:W-:Y:S01]  /*101d0*/  IABS R34, R206 ;  /* 0x000000ce00227213 */ /* 0x000fe20000000000 */
[----:B------:R-:W-:Y:S01]  /*101e0*/  IMAD.HI.U32 R37, R3, R33, RZ ;  /* 0x0000002103257227 */ /* 0x000fe200078e00ff */
[----:B------:R-:W-:Y:S03]  /*101f0*/  STL [R1+0x1c8], R42 ;  /* 0x0001c82a01007387 */ /* 0x000fe60000100800 */
[----:B------:R-:W-:Y:S02]  /*10200*/  IMAD.MOV R38, RZ, RZ, -R38 ;  /* 0x000000ffff267224 */ /* 0x000fe400078e0a26 */
[----:B------:R-:W-:Y:S01]  /*10210*/  @!P3 IMAD.IADD R32, R32, 0x1, -R2 ;  /* 0x000000012020b824 */ /* 0x000fe200078e0a02 */
[----:B------:R0:W-:Y:S01]  /*10220*/  STL [R1+0x1bc], R41 ;  /* 0x0001bc2901007387 */ /* 0x0001e20000100800 */
[----:B------:R-:W-:Y:S01]  /*10230*/  IMAD.MOV R37, RZ, RZ, -R37 ;  /* 0x000000ffff257224 */ /* 0x000fe200078e0a25 */
[C---:B------:R-:W-:Y:S01]  /*10240*/  ISETP.GT.U32.AND P2, PT, R2.reuse, R31, PT ;  /* 0x0000001f0200720c */ /* 0x040fe20003f44070 */
[----:B------:R-:W-:-:S02]  /*10250*/  IMAD R35, R2, R38, R35 ;  /* 0x0000002602237224 */ /* 0x000fc400078e0223 */
[----:B------:R-:W-:-:S04]  /*10260*/  IMAD.HI.U32 R39, R3, R34, RZ ;  /* 0x0000002203277227 */ /* 0x000fc800078e00ff */
[----:B0-----:R-:W-:Y:S02]  /*10270*/  IMAD.MOV.U32 R41, RZ, RZ, R32 ;  /* 0x000000ffff297224 */ /* 0x001fe400078e0020 */
[C---:B------:R-:W-:Y:S02]  /*10280*/  IMAD R33, R2.reuse, R37, R33 ;  /* 0x0000002502217224 */ /* 0x040fe400078e0221 */
[----:B------:R-:W-:Y:S01]  /*10290*/  @!P5 IMAD.MOV R41, RZ, RZ, -R41 ;  /* 0x000000ffff29d224 */ /* 0x000fe200078e0a29 */
[----:B------:R-:W-:Y:S01]  /*102a0*/  ISETP.GT.U32.AND P5, PT, R2, R35, PT ;  /* 0x000000230200720c */ /* 0x000fe20003fa4070 */
[----:B------:R-:W-:Y:S01]  /*102b0*/  IMAD.MOV R39, RZ, RZ, -R39 ;  /* 0x000000ffff277224 */ /* 0x000fe200078e0a27 */
[----:B------:R-:W-:Y:S01]  /*102c0*/  IABS R36, R205 ;  /* 0x000000cd00247213 */ /* 0x000fe20000000000 */
[----:B------:R-:W-:Y:S01]  /*102d0*/  @!P6 IMAD.IADD R30, R30, 0x1, -R2 ;  /* 0x000000011e1ee824 */ /* 0x000fe200078e0a02 */
[C---:B------:R-:W-:Y:S01]  /*102e0*/  ISETP.GT.U32.AND P6, PT, R2.reuse, R33, PT ;  /* 0x000000210200720c */ /* 0x040fe20003fc4070 */
[----:B------:R-:W-:-:S02]  /*102f0*/  IMAD R34, R2, R39, R34 ;  /* 0x0000002702227224 */ /* 0x000fc400078e0222 */
[----:B------:R-:W-:-:S04]  /*10300*/  IMAD.HI.U32 R40, R3, R36, RZ ;  /* 0x0000002403287227 */ /* 0x000fc800078e00ff */
[----:B------:R-:W-:Y:S01]  /*10310*/  @!P2 IMAD.IADD R31, R31, 0x1, -R2 ;  /* 0x000000011f1fa824 */ /* 0x000fe200078e0a02 */
[C---:B------:R-:W-:Y:S01]  /*10320*/  ISETP.GT.U32.AND P2, PT, R2.reuse, R34, PT ;  /* 0x000000220200720c */ /* 0x040fe20003f44070 */
[----:B------:R-:W-:Y:S01]  /*10330*/  IMAD.MOV R29, RZ, RZ, -R40 ;  /* 0x000000ffff1d7224 */ /* 0x000fe200078e0a28 */
[----:B------:R-:W-:Y:S01]  /*10340*/  IABS R32, R210 ;  /* 0x000000d200207213 */ /* 0x000fe20000000000 */
[----:B------:R-:W-:Y:S02]  /*10350*/  @!P5 IMAD.IADD R35, R35, 0x1, -R2 ;  /* 0x000000012323d824 */ /* 0x000fe400078e0a02 */
[C---:B------:R-:W-:Y:S02]  /*10360*/  IMAD R29, R2.reuse, R29, R36 ;  /* 0x0000001d021d7224 */ /* 0x040fe400078e0224 */
[----:B------:R-:W-:Y:S01]  /*10370*/  @!P6 IMAD.IADD R33, R33, 0x1, -R2 ;  /* 0x000000012121e824 */ /* 0x000fe200078e0a02 */
[C---:B------:R-:W-:Y:S01]  /*10380*/  ISETP.GT.U32.AND P6, PT, R2.reuse, R35, PT ;  /* 0x000000230200720c */ /* 0x040fe20003fc4070 */
[----:B------:R-:W-:Y:S01]  /*10390*/  IMAD.MOV.U32 R36, RZ, RZ, R30 ;  /* 0x000000ffff247224 */ /* 0x000fe200078e001e */
[----:B------:R-:W-:Y:S01]  /*103a0*/  ISETP.GT.U32.AND P3, PT, R2, R29, PT ;  /* 0x0000001d0200720c */ /* 0x000fe20003f64070 */
[----:B------:R-:W-:Y:S01]  /*103b0*/  IMAD.HI.U32 R30, R3, R32, RZ ;  /* 0x00000020031e7227 */ /* 0x000fe200078e00ff */
[----:B------:R-:W-:-:S03]  /*103c0*/  IABS R4, R209 ;  /* 0x000000d100047213 */ /* 0x000fc60000000000 */
[----:B------:R-:W-:Y:S02]  /*103d0*/  @!P2 IMAD.IADD R34, R34, 0x1, -R2 ;  /* 0x000000012222a824 */ /* 0x000fe400078e0a02 */
[----:B------:R-:W-:Y:S01]  /*103e0*/  IMAD.MOV R30, RZ, RZ, -R30 ;  /* 0x000000ffff1e7224 */ /* 0x000fe200078e0a1e */
[----:B------:R-:W-:Y:S01]  /*103f0*/  ISETP.GE.AND P4, PT, R203, RZ, PT ;  /* 0x000000ffcb00720c */ /* 0x000fe20003f86270 */
[----:B------:R-:W-:Y:S01]  /*10400*/  IMAD.MOV.U32 R40, RZ, RZ, R31 ;  /* 0x000000ffff287224 */ /* 0x000fe200078e001f */
[----:B------:R-:W-:Y:S01]  /*10410*/  ISETP.GE.AND P0, PT, R204, RZ, PT ;  /* 0x000000ffcc00720c */ /* 0x000fe20003f06270 */
[C---:B------:R-:W-:Y:S01]  /*10420*/  IMAD R30, R2.reuse, R30, R32 ;  /* 0x0000001e021e7224 */ /* 0x040fe200078e0220 */
[----:B------:R-:W-:Y:S01]  /*10430*/  ISETP.GT.U32.AND P5, PT, R2, R34, PT ;  /* 0x000000220200720c */ /* 0x000fe20003fa4070 */
[----:B------:R-:W-:-:S04]  /*10440*/  IMAD.HI.U32 R31, R3, R4, RZ ;  /* 0x00000004031f7227 */ /* 0x000fc800078e00ff */
[--C-:B------:R-:W-:Y:S01]  /*10450*/  @!P6 IMAD.IADD R35, R35, 0x1, -R2.reuse ;  /* 0x000000012323e824 */ /* 0x100fe200078e0a02 */
[----:B------:R-:W-:Y:S01]  /*10460*/  ISETP.GT.U32.AND P6, PT, R2, R30, PT ;  /* 0x0000001e0200720c */ /* 0x000fe20003fc4070 */
[----:B------:R-:W-:Y:S02]  /*10470*/  @!P3 IMAD.IADD R29, R29, 0x1, -R2 ;  /* 0x000000011d1db824 */ /* 0x000fe400078e0a02 */
[----:B------:R-:W-:-:S03]  /*10480*/  IMAD.MOV R31, RZ, RZ, -R31 ;  /* 0x000000ffff1f7224 */ /* 0x000fc600078e0a1f */
[C---:B------:R-:W-:Y:S01]  /*10490*/  ISETP.GT.U32.AND P2, PT, R2.reuse, R29, PT ;  /* 0x0000001d0200720c */ /* 0x040fe20003f44070 */
[----:B------:R-:W-:Y:S02]  /*104a0*/  IMAD R31, R2, R31, R4 ;  /* 0x0000001f021f7224 */ /* 0x000fe400078e0204 */
[----:B------:R-:W-:Y:S02]  /*104b0*/  @!P4 IMAD.MOV R40, RZ, RZ, -R40 ;  /* 0x000000ffff28c224 */ /* 0x000fe400078e0a28 */
[----:B------:R-:W-:Y:S01]  /*104c0*/  @!P0 IMAD.MOV R36, RZ, RZ, -R36 ;  /* 0x000000ffff248224 */ /* 0x000fe200078e0a24 */
[----:B------:R-:W-:Y:S01]  /*104d0*/  IABS R4, R211 ;  /* 0x000000d300047213 */ /* 0x000fe20000000000 */
[--C-:B------:R-:W-:Y:S01]  /*104e0*/  @!P5 IMAD.IADD R34, R34, 0x1, -R2.reuse ;  /* 0x000000012222d824 */ /* 0x100fe200078e0a02 */
[----:B------:R-:W-:Y:S01]  /*104f0*/  ISETP.GT.U32.AND P5, PT, R2, R31, PT ;  /* 0x0000001f0200720c */ /* 0x000fe20003fa4070 */
[----:B------:R-:W-:Y:S01]  /*10500*/  STL [R1+0x1b8], R41 ;  /* 0x0001b82901007387 */ /* 0x000fe20000100800 */
[----:B------:R-:W-:Y:S01]  /*10510*/  @!P6 IMAD.IADD R30, R30, 0x1, -R2 ;  /* 0x000000011e1ee824 */ /* 0x000fe200078e0a02 */
[----:B------:R-:W-:-:S02]  /*10520*/  ISETP.GE.AND P1, PT, R205, RZ, PT ;  /* 0x000000ffcd00720c */ /* 0x000fc40003f26270 */
[----:B------:R-:W-:Y:S01]  /*10530*/  STL [R1+0x1b4], R40 ;  /* 0x0001b42801007387 */ /* 0x000fe20000100800 */
[----:B------:R-:W-:Y:S01]  /*10540*/  ISETP.GE.AND P4, PT, R206, RZ, PT ;  /* 0x000000ffce00720c */ /* 0x000fe20003f86270 */
[----:B------:R-:W-:Y:S02]  /*10550*/  IMAD.HI.U32 R37, R3, R4, RZ ;  /* 0x0000000403257227 */ /* 0x000fe400078e00ff */
[----:B------:R0:W-:Y:S01]  /*10560*/  STL [R1+0x1b0], R36 ;  /* 0x0001b02401007387 */ /* 0x0001e20000100800 */
[----:B------:R-:W-:Y:S01]  /*10570*/  ISETP.GT.U32.AND P6, PT, R2, R30, PT ;  /* 0x0000001e0200720c */ /* 0x000fe20003fc4070 */
[----:B------:R-:W-:Y:S02]  /*10580*/  @!P2 IMAD.IADD R29, R29, 0x1, -R2 ;  /* 0x000000011d1da824 */ /* 0x000fe400078e0a02 */
[----:B------:R-:W-:Y:S01]  /*10590*/  IMAD.MOV R37, RZ, RZ, -R37 ;  /* 0x000000ffff257224 */ /* 0x000fe200078e0a25 */
[----:B0-----:R-:W-:Y:S01]  /*105a0*/  IABS R36, R212 ;  /* 0x000000d400247213 */ /* 0x001fe20000000000 */
[----:B------:R-:W-:-:S04]  /*105b0*/  IMAD.MOV.U32 R39, RZ, RZ, R29 ;  /* 0x000000ffff277224 */ /* 0x000fc800078e001d */
[----:B------:R-:W-:Y:S01]  /*105c0*/  IMAD.HI.U32 R38, R3, R36, RZ ;  /* 0x0000002403267227 */ /* 0x000fe200078e00ff */
[----:B------:R-:W-:-:S03]  /*105d0*/  ISETP.GE.AND P3, PT, R207, RZ, PT ;  /* 0x000000ffcf00720c */ /* 0x000fc60003f66270 */
[----:B------:R-:W-:Y:S02]  /*105e0*/  @!P5 IMAD.IADD R31, R31, 0x1, -R2 ;  /* 0x000000011f1fd824 */ /* 0x000fe400078e0a02 */
[C---:B------:R-:W-:Y:S02]  /*105f0*/  IMAD R4, R2.reuse, R37, R4 ;  /* 0x0000002502047224 */ /* 0x040fe400078e0204 */
[----:B------:R-:W-:Y:S02]  /*10600*/  IMAD.MOV R29, RZ, RZ, -R38 ;  /* 0x000000ffff1d7224 */ /* 0x000fe400078e0a26 */
[----:B------:R-:W-:Y:S01]  /*10610*/  @!P1 IMAD.MOV R39, RZ, RZ, -R39 ;  /* 0x000000ffff279224 */ /* 0x000fe200078e0a27 */
[C---:B------:R-:W-:Y:S01]  /*10620*/  ISETP.GT.U32.AND P1, PT, R2.reuse, R31, PT ;  /* 0x0000001f0200720c */ /* 0x040fe20003f24070 */
[----:B------:R-:W-:Y:S01]  /*10630*/  @!P4 IMAD.MOV R34, RZ, RZ, -R34 ;  /* 0x000000ffff22c224 */ /* 0x000fe200078e0a22 */
[C---:B------:R-:W-:Y:S01]  /*10640*/  ISETP.GT.U32.AND P4, PT, R2.reuse, R4, PT ;  /* 0x000000040200720c */ /* 0x040fe20003f84070 */
[C---:B------:R-:W-:Y:S01]  /*10650*/  IMAD R29, R2.reuse, R29, R36 ;  /* 0x0000001d021d7224 */ /* 0x040fe200078e0224 */
[----:B------:R-:W-:Y:S01]  /*10660*/  ISETP.GT.U32.AND P0, PT, R2, R33, PT ;  /* 0x000000210200720c */ /* 0x000fe20003f04070 */
[----:B------:R-:W-:-:S03]  /*10670*/  @!P6 IMAD.IADD R30, R30, 0x1, -R2 ;  /* 0x000000011e1ee824 */ /* 0x000fc600078e0a02 */
[----:B------:R-:W-:Y:S02]  /*10680*/  ISETP.GT.U32.AND P6, PT, R2, R29, PT ;  /* 0x0000001d0200720c */ /* 0x000fe40003fc4070 */
[----:B------:R-:W-:Y:S01]  /*10690*/  ISETP.GE.AND P2, PT, R208, RZ, PT ;  /* 0x000000ffd000720c */ /* 0x000fe20003f46270 */
[----:B------:R-:W-:Y:S01]  /*106a0*/  @!P3 IMAD.MOV R35, RZ, RZ, -R35 ;  /* 0x000000ffff23b224 */ /* 0x000fe200078e0a23 */
[----:B------:R-:W-:Y:S01]  /*106b0*/  IABS R32, R213 ;  /* 0x000000d500207213 */ /* 0x000fe20000000000 */
[--C-:B------:R-:W-:Y:S01]  /*106c0*/  @!P1 IMAD.IADD R31, R31, 0x1, -R2.reuse ;  /* 0x000000011f1f9824 */ /* 0x100fe200078e0a02 */
[----:B------:R-:W-:Y:S01]  /*106d0*/  STL [R1+0x1ac], R39 ;  /* 0x0001ac2701007387 */ /* 0x000fe20000100800 */
[----:B------:R-:W-:-:S03]  /*106e0*/  @!P4 IMAD.IADD R4, R4, 0x1, -R2 ;  /* 0x000000010404c824 */ /* 0x000fc600078e0a02 */
[----:B------:R-:W-:Y:S01]  /*106f0*/  STL [R1+0x1a8], R34 ;  /* 0x0001a82201007387 */ /* 0x000fe20000100800 */
[--C-:B------:R-:W-:Y:S01]  /*10700*/  @!P0 IMAD.IADD R33, R33, 0x1, -R2.reuse ;  /* 0x0000000121218824 */ /* 0x100fe200078e0a02 */
[----:B------:R-:W-:Y:S01]  /*10710*/  ISETP.GT.U32.AND P4, PT, R2, R4, PT ;  /* 0x000000040200720c */ /* 0x000fe20003f84070 */
[----:B------:R-:W-:Y:S01]  /*10720*/  @!P6 IMAD.IADD R29, R29, 0x1, -R2 ;  /* 0x000000011d1de824 */ /* 0x000fe200078e0a02 */
[----:B------:R0:W-:Y:S01]  /*10730*/  STL [R1+0x198], R35 ;  /* 0x0001982301007387 */ /* 0x0001e20000100800 */
[----:B------:R-:W-:-:S03]  /*10740*/  IMAD.HI.U32 R37, R3, R32, RZ ;  /* 0x0000002003257227 */ /* 0x000fc600078e00ff */
[----:B------:R-:W-:Y:S01]  /*10750*/  ISETP.GT.U32.AND P6, PT, R2, R29, PT ;  /* 0x0000001d0200720c */ /* 0x000fe20003fc4070 */
[----:B------:R-:W-:Y:S02]  /*10760*/  @!P2 IMAD.MOV R33, RZ, RZ, -R33 ;  /* 0x000000ffff21a224 */ /* 0x000fe400078e0a21 */
[----:B0-----:R-:W-:Y:S01]  /*10770*/  IMAD.MOV.U32 R35, RZ, RZ, R31 ;  /* 0x000000ffff237224 */ /* 0x001fe200078e001f */
[----:B------:R-:W-:Y:S01]  /*10780*/  IABS R31, R214 ;  /* 0x000000d6001f7213 */ /* 0x000fe20000000000 */
[----:B------:R-:W-:Y:S02]  /*10790*/  IMAD.MOV.U32 R34, RZ, RZ, R30 ;  /* 0x000000ffff227224 */ /* 0x000fe400078e001e */
[----:B------:R-:W-:Y:S02]  /*107a0*/  IMAD.MOV R37, RZ, RZ, -R37 ;  /* 0x000000ffff257224 */ /* 0x000fe400078e0a25 */
[----:B------:R-:W-:Y:S01]  /*107b0*/  IMAD.HI.U32 R30, R3, R31, RZ ;  /* 0x0000001f031e7227 */ /* 0x000fe200078e00ff */
[----:B------:R0:W-:Y:S01]  /*107c0*/  STL [R1+0x194], R33 ;  /* 0x0001942101007387 */ /* 0x0001e20000100800 */
[----:B------:R-:W-:-:S02]  /*107d0*/  ISETP.GE.AND P0, PT, R209, RZ, PT ;  /* 0x000000ffd100720c */ /* 0x000fc40003f06270 */
[----:B------:R-:W-:Y:S02]  /*107e0*/  IMAD.MOV R30, RZ, RZ, -R30 ;  /* 0x000000ffff1e7224 */ /* 0x000fe400078e0a1e */
[----:B------:R-:W-:Y:S02]  /*107f0*/  @!P4 IMAD.IADD R4, R4, 0x1, -R2 ;  /* 0x000000010404c824 */ /* 0x000fe400078e0a02 */
[C---:B0-----:R-:W-:Y:S02]  /*10800*/  IMAD R33, R2.reuse, R37, R32 ;  /* 0x0000002502217224 */ /* 0x041fe400078e0220 */
[----:B------:R-:W-:-:S03]  /*10810*/  IMAD R31, R2, R30, R31 ;  /* 0x0000001e021f7224 */ /* 0x000fc600078e021f */
[C---:B------:R-:W-:Y:S01]  /*10820*/  ISETP.GT.U32.AND P4, PT, R2.reuse, R33, PT ;  /* 0x000000210200720c */ /* 0x040fe20003f84070 */
[--C-:B------:R-:W-:Y:S01]  /*10830*/  @!P6 IMAD.IADD R29, R29, 0x1, -R2.reuse ;  /* 0x000000011d1de824 */ /* 0x100fe200078e0a02 */
[----:B------:R-:W-:Y:S02]  /*10840*/  ISETP.GT.U32.AND P6, PT, R2, R31, PT ;  /* 0x0000001f0200720c */ /* 0x000fe40003fc4070 */
[----:B------:R-:W-:Y:S01]  /*10850*/  ISETP.GE.AND P5, PT, R210, RZ, PT ;  /* 0x000000ffd200720c */ /* 0x000fe20003fa6270 */
[----:B------:R-:W-:Y:S01]  /*10860*/  @!P0 IMAD.MOV R35, RZ, RZ, -R35 ;  /* 0x000000ffff238224 */ /* 0x000fe200078e0a23 */
[----:B------:R-:W-:Y:S02]  /*10870*/  ISETP.GE.AND P3, PT, R211, RZ, PT ;  /* 0x000000ffd300720c */ /* 0x000fe40003f66270 */
[----:B------:R-:W-:Y:S02]  /*10880*/  IABS R36, R215 ;  /* 0x000000d700247213 */ /* 0x000fe40000000000 */
[----:B------:R-:W-:Y:S01]  /*10890*/  ISETP.GE.AND P2, PT, R212, RZ, PT ;  /* 0x000000ffd400720c */ /* 0x000fe20003f46270 */
[----:B------:R0:W-:Y:S01]  /*108a0*/  STL [R1+0x190], R35 ;  /* 0x0001902301007387 */ /* 0x0001e20000100800 */
[----:B------:R-:W-:Y:S01]  /*108b0*/  IABS R37, R216 ;  /* 0x000000d800257213 */ /* 0x000fe20000000000 */
[----:B------:R-:W-:-:S02]  /*108c0*/  @!P4 IMAD.IADD R33, R33, 0x1, -R2 ;  /* 0x000000012121c824 */ /* 0x000fc400078e0a02 */
[----:B------:R-:W-:Y:S01]  /*108d0*/  IMAD.HI.U32 R39, R3, R36, RZ ;  /* 0x0000002403277227 */ /* 0x000fe200078e00ff */
[----:B0-----:R-:W-:-:S03]  /*108e0*/  IABS R35, R217 ;  /* 0x000000d900237213 */ /* 0x001fc60000000000 */
[----:B------:R-:W-:Y:S01]  /*108f0*/  @!P6 IMAD.IADD R31, R31, 0x1, -R2 ;  /* 0x000000011f1fe824 */ /* 0x000fe200078e0a02 */
[----:B------:R-:W-:Y:S01]  /*10900*/  ISETP.GT.U32.AND P6, PT, R2, R33, PT ;  /* 0x000000210200720c */ /* 0x000fe20003fc4070 */
[----:B------:R-:W-:Y:S02]  /*10910*/  @!P5 IMAD.MOV R34, RZ, RZ, -R34 ;  /* 0x000000ffff22d224 */ /* 0x000fe400078e0a22 */
[----:B------:R-:W-:-:S04]  /*10920*/  IMAD.HI.U32 R38, R3, R37, RZ ;  /* 0x0000002503267227 */ /* 0x000fc800078e00ff */
[----:B------:R-:W-:-:S04]  /*10930*/  IMAD.HI.U32 R32, R3, R35, RZ ;  /* 0x0000002303207227 */ /* 0x000fc800078e00ff */
[----:B------:R-:W-:Y:S02]  /*10940*/  IMAD.MOV R39, RZ, RZ, -R39 ;  /* 0x000000ffff277224 */ /* 0x000fe400078e0a27 */
[----:B------:R-:W-:Y:S01]  /*10950*/  IMAD.MOV.U32 R40, RZ, RZ, R4 ;  /* 0x000000ffff287224 */ /* 0x000fe200078e0004 */
[----:B------:R0:W-:Y:S01]  /*10960*/  STL [R1+0x180], R34 ;  /* 0x0001802201007387 */ /* 0x0001e20000100800 */
[----:B------:R-:W-:Y:S02]  /*10970*/  IMAD.MOV R38, RZ, RZ, -R38 ;  /* 0x000000ffff267224 */ /* 0x000fe400078e0a26 */
[----:B------:R-:W-:Y:S02]  /*10980*/  IMAD.MOV R32, RZ, RZ, -R32 ;  /* 0x000000ffff207224 */ /* 0x000fe400078e0a20 */
[C---:B------:R-:W-:Y:S02]  /*10990*/  IMAD R36, R2.reuse, R39, R36 ;  /* 0x0000002702247224 */ /* 0x040fe400078e0224 */
[----:B------:R-:W-:Y:S01]  /*109a0*/  @!P3 IMAD.MOV R40, RZ, RZ, -R40 ;  /* 0x000000ffff28b224 */ /* 0x000fe200078e0a28 */
[----:B------:R-:W-:-:S02]  /*109b0*/  ISETP.GT.U32.AND P3, PT, R2, R31, PT ;  /* 0x0000001f0200720c */ /* 0x000fc40003f64070 */
[----:B0-----:R-:W-:Y:S01]  /*109c0*/  IABS R34, R218 ;  /* 0x000000da00227213 */ /* 0x001fe20000000000 */
[C---:B------:R-:W-:Y:S01]  /*109d0*/  IMAD R37, R2.reuse, R38, R37 ;  /* 0x0000002602257224 */ /* 0x040fe200078e0225 */
[----:B------:R-:W-:Y:S01]  /*109e0*/  IABS R38, R221 ;  /* 0x000000dd00267213 */ /* 0x000fe20000000000 */
[----:B------:R-:W-:Y:S01]  /*109f0*/  @!P2 IMAD.MOV R29, RZ, RZ, -R29 ;  /* 0x000000ffff1da224 */ /* 0x000fe200078e0a1d */
[C---:B------:R-:W-:Y:S01]  /*10a00*/  ISETP.GT.U32.AND P2, PT, R2.reuse, R36, PT ;  /* 0x000000240200720c */ /* 0x040fe20003f44070 */
[C---:B------:R-:W-:Y:S01]  /*10a10*/  IMAD R35, R2.reuse, R32, R35 ;  /* 0x0000002002237224 */ /* 0x040fe200078e0223 */
[----:B------:R-:W-:Y:S01]  /*10a20*/  IABS R32, R219 ;  /* 0x000000db00207213 */ /* 0x000fe20000000000 */
[----:B------:R-:W-:Y:S01]  /*10a30*/  IMAD.HI.U32 R30, R3, R34, RZ ;  /* 0x00000022031e7227 */ /* 0x000fe200078e00ff */
[----:B------:R-:W-:Y:S03]  /*10a40*/  STL [R1+0x17c], R40 ;  /* 0x00017c2801007387 */ /* 0x000fe60000100800 */
[----:B------:R-:W-:Y:S01]  /*10a50*/  @!P6 IMAD.IADD R33, R33, 0x1, -R2 ;  /* 0x000000012121e824 */ /* 0x000fe200078e0a02 */
[----:B------:R0:W-:Y:S01]  /*10a60*/  STL [R1+0x178], R29 ;  /* 0x0001781d01007387 */ /* 0x0001e20000100800 */
[----:B------:R-:W-:Y:S01]  /*10a70*/  ISETP.GT.U32.AND P6, PT, R2, R37, PT ;  /* 0x000000250200720c */ /* 0x000fe20003fc4070 */
[----:B------:R-:W-:-:S02]  /*10a80*/  IMAD.MOV R30, RZ, RZ, -R30 ;  /* 0x000000ffff1e7224 */ /* 0x000fc400078e0a1e */
[----:B------:R-:W-:Y:S02]  /*10a90*/  @!P3 IMAD.IADD R31, R31, 0x1, -R2 ;  /* 0x000000011f1fb824 */ /* 0x000fe400078e0a02 */
[----:B0-----:R-:W-:Y:S02]  /*10aa0*/  IMAD.MOV.U32 R29, RZ, RZ, R38 ;  /* 0x000000ffff1d7224 */ /* 0x001fe400078e0026 */
[----:B------:R-:W-:Y:S01]  /*10ab0*/  IMAD.HI.U32 R38, R3, R32, RZ ;  /* 0x0000002003267227 */ /* 0x000fe200078e00ff */
[----:B------:R-:W-:-:S03]  /*10ac0*/  ISETP.GT.U32.AND P3, PT, R2, R35, PT ;  /* 0x000000230200720c */ /* 0x000fc60003f64070 */
[----:B------:R-:W-:Y:S02]  /*10ad0*/  IMAD R34, R2, R30, R34 ;  /* 0x0000001e02227224 */ /* 0x000fe400078e0222 */
[----:B------:R-:W-:Y:S02]  /*10ae0*/  IMAD.MOV R38, RZ, RZ, -R38 ;  /* 0x000000ffff267224 */ /* 0x000fe400078e0a26 */
[----:B------:R-:W-:Y:S01]  /*10af0*/  @!P2 IMAD.IADD R36, R36, 0x1, -R2 ;  /* 0x000000012424a824 */ /* 0x000fe200078e0a02 */
[C---:B------:R-:W-:Y:S01]  /*10b00*/  ISETP.GT.U32.AND P2, PT, R2.reuse, R34, PT ;  /* 0x000000220200720c */ /* 0x040fe20003f44070 */
[C---:B------:R-:W-:Y:S02]  /*10b10*/  IMAD R32, R2.reuse, R38, R32 ;  /* 0x0000002602207224 */ /* 0x040fe400078e0220 */
[--C-:B------:R-:W-:Y:S01]  /*10b20*/  @!P6 IMAD.IADD R37, R37, 0x1, -R2.reuse ;  /* 0x000000012525e824 */ /* 0x100fe200078e0a02 */
[----:B------:R-:W-:Y:S02]  /*10b30*/  IABS R30, R220 ;  /* 0x000000dc001e7213 */ /* 0x000fe40000000000 */
[C---:B------:R-:W-:Y:S01]  /*10b40*/  ISETP.GT.U32.AND P6, PT, R2.reuse, R32, PT ;  /* 0x000000200200720c */ /* 0x040fe20003fc4070 */
[----:B------:R-:W-:Y:S01]  /*10b50*/  @!P3 IMAD.IADD R35, R35, 0x1, -R2 ;  /* 0x000000012323b824 */ /* 0x000fe200078e0a02 */
[----:B------:R-:W-:Y:S01]  /*10b60*/  ISETP.GE.AND P1, PT, R213, RZ, PT ;  /* 0x000000ffd500720c */ /* 0x000fe20003f26270 */
[----:B------:R-:W-:Y:S01]  /*10b70*/  IMAD.HI.U32 R40, R3, R30, RZ ;  /* 0x0000001e03287227 */ /* 0x000fe200078e00ff */
[----:B------:R-:W-:-:S02]  /*10b80*/  ISETP.GT.U32.AND P3, PT, R2, R36, PT ;  /* 0x000000240200720c */ /* 0x000fc40003f64070 */
[----:B------:R-:W-:Y:S01]  /*10b90*/  IABS R4, R222 ;  /* 0x000000de00047213 */ /* 0x000fe20000000000 */
[----:B------:R-:W-:Y:S01]  /*10ba0*/  @!P2 IMAD.IADD R34, R34, 0x1, -R2 ;  /* 0x000000012222a824 */ /* 0x000fe200078e0a02 */
[----:B------:R-:W-:Y:S01]  /*10bb0*/  ISETP.GE.AND P0, PT, R214, RZ, PT ;  /* 0x000000ffd600720c */ /* 0x000fe20003f06270 */
[----:B------:R-:W-:Y:S01]  /*10bc0*/  IMAD.MOV R40, RZ, RZ, -R40 ;  /* 0x000000ffff287224 */ /* 0x000fe200078e0a28 */
[----:B------:R-:W-:Y:S01]  /*10bd0*/  ISETP.GT.U32.AND P2, PT, R2, R37, PT ;  /* 0x000000250200720c */ /* 0x000fe20003f44070 */
[----:B------:R-:W-:-:S04]  /*10be0*/  IMAD.HI.U32 R38, R3, R4, RZ ;  /* 0x0000000403267227 */ /* 0x000fc800078e00ff */
[----:B------:R-:W-:Y:S01]  /*10bf0*/  @!P6 IMAD.IADD R32, R32, 0x1, -R2 ;  /* 0x000000012020e824 */ /* 0x000fe200078e0a02 */
[C---:B------:R-:W-:Y:S01]  /*10c00*/  ISETP.GT.U32.AND P6, PT, R2.reuse, R34, PT ;  /* 0x000000220200720c */ /* 0x040fe20003fc4070 */
[----:B------:R-:W-:Y:S02]  /*10c10*/  IMAD R30, R2, R40, R30 ;  /* 0x00000028021e7224 */ /* 0x000fe400078e021e */
[----:B------:R-:W-:Y:S02]  /*10c20*/  IMAD.MOV.U32 R41, RZ, RZ, R33 ;  /* 0x000000ffff297224 */ /* 0x000fe400078e0021 */
[----:B------:R-:W-:-:S04]  /*10c30*/  IMAD.HI.U32 R39, R3, R29, RZ ;  /* 0x0000001d03277227 */ /* 0x000fc800078e00ff */
[----:B------:R-:W-:Y:S02]  /*10c40*/  IMAD.MOV R38, RZ, RZ, -R38 ;  /* 0x000000ffff267224 */ /* 0x000fe400078e0a26 */
[----:B------:R-:W-:Y:S01]  /*10c50*/  @!P1 IMAD.MOV R41, RZ, RZ, -R41 ;  /* 0x000000ffff299224 */ /* 0x000fe200078e0a29 */
[----:B------:R-:W-:Y:S01]  /*10c60*/  ISETP.GT.U32.AND P1, PT, R2, R35, PT ;  /* 0x000000230200720c */ /* 0x000fe20003f24070 */
[----:B------:R-:W-:Y:S01]  /*10c70*/  @!P3 IMAD.IADD R36, R36, 0x1, -R2 ;  /* 0x000000012424b824 */ /* 0x000fe200078e0a02 */
[C---:B------:R-:W-:Y:S01]  /*10c80*/  ISETP.GT.U32.AND P3, PT, R2.reuse, R30, PT ;  /* 0x0000001e0200720c */ /* 0x040fe20003f64070 */
[----:B------:R-:W-:Y:S02]  /*10c90*/  IMAD.MOV R39, RZ, RZ, -R39 ;  /* 0x000000ffff277224 */ /* 0x000fe400078e0a27 */
[C---:B------:R-:W-:Y:S02]  /*10ca0*/  IMAD R4, R2.reuse, R38, R4 ;  /* 0x0000002602047224 */ /* 0x040fe400078e0204 */
[----:B------:R-:W-:-:S02]  /*10cb0*/  IMAD R29, R2, R39, R29 ;  /* 0x00000027021d7224 */ /* 0x000fc400078e021d */
[----:B------:R-:W-:Y:S01]  /*10cc0*/  @!P0 IMAD.MOV R31, RZ, RZ, -R31 ;  /* 0x000000ffff1f8224 */ /* 0x000fe200078e0a1f */
[----:B------:R-:W-:Y:S01]  /*10cd0*/  IABS R33, R223 ;  /* 0x000000df00217213 */ /* 0x000fe20000000000 */
[--C-:B------:R-:W-:Y:S01]  /*10ce0*/  @!P6 IMAD.IADD R34, R34, 0x1, -R2.reuse ;  /* 0x000000012222e824 */ /* 0x100fe200078e0a02 */
[C---:B------:R-:W-:Y:S01]  /*10cf0*/  ISETP.GT.U32.AND P0, PT, R2.reuse, R32, PT ;  /* 0x000000200200720c */ /* 0x040fe20003f04070 */
[----:B------:R-:W-:Y:S01]  /*10d00*/  STL [R1+0x174], R41 ;  /* 0x0001742901007387 */ /* 0x000fe20000100800 */
[----:B------:R-:W-:Y:S01]  /*10d10*/  @!P2 IMAD.IADD R37, R37, 0x1, -R2 ;  /* 0x000000012525a824 */ /* 0x000fe200078e0a02 */
[C---:B------:R-:W-:Y:S02]  /*10d20*/  ISETP.GT.U32.AND P6, PT, R2.reuse, R4, PT ;  /* 0x000000040200720c */ /* 0x040fe40003fc4070 */
[----:B------:R0:W-:Y:S01]  /*10d30*/  STL [R1+0x170], R31 ;  /* 0x0001701f01007387 */ /* 0x0001e20000100800 */
[----:B------:R-:W-:Y:S01]  /*10d40*/  ISETP.GT.U32.AND P2, PT, R2, R29, PT ;  /* 0x0000001d0200720c */ /* 0x000fe20003f44070 */
[----:B------:R-:W-:Y:S01]  /*10d50*/  IMAD.HI.U32 R39, R3, R33, RZ ;  /* 0x0000002103277227 */ /* 0x000fe200078e00ff */
[----:B------:R-:W-:-:S02]  /*10d60*/  ISETP.GE.AND P4, PT, R216, RZ, PT ;  /* 0x000000ffd800720c */ /* 0x000fc40003f86270 */
[----:B------:R-:W-:Y:S01]  /*10d70*/  ISETP.GE.AND P5, PT, R215, RZ, PT ;  /* 0x000000ffd700720c */ /* 0x000fe20003fa6270 */
[--C-:B------:R-:W-:Y:S01]  /*10d80*/  @!P1 IMAD.IADD R35, R35, 0x1, -R2.reuse ;  /* 0x0000000123239824 */ /* 0x100fe200078e0a02 */
[----:B0-----:R-:W-:Y:S01]  /*10d90*/  IABS R31, R224 ;  /* 0x000000e0001f7213 */ /* 0x001fe20000000000 */
[----:B------:R-:W-:Y:S01]  /*10da0*/  @!P3 IMAD.IADD R30, R30, 0x1, -R2 ;  /* 0x000000011e1eb824 */ /* 0x000fe200078e0a02 */
[----:B------:R-:W-:Y:S01]  /*10db0*/  ISETP.GE.AND P1, PT, R217, RZ, PT ;  /* 0x000000ffd900720c */ /* 0x000fe20003f26270 */
[----:B------:R-:W-:Y:S01]  /*10dc0*/  IMAD.MOV R39, RZ, RZ, -R39 ;  /* 0x000000ffff277224 */ /* 0x000fe200078e0a27 */
[----:B------:R-:W-:Y:S01]  /*10dd0*/  ISETP.GE.AND P3, PT, R219, RZ, PT ;  /* 0x000000ffdb00720c */ /* 0x000fe20003f66270 */
[----:B------:R-:W-:-:S04]  /*10de0*/  IMAD.HI.U32 R38, R3, R31, RZ ;  /* 0x0000001f03267227 */ /* 0x000fc800078e00ff */
[----:B------:R-:W-:Y:S02]  /*10df0*/  @!P0 IMAD.IADD R32, R32, 0x1, -R2 ;  /* 0x0000000120208824 */ /* 0x000fe400078e0a02 */
[----:B------:R-:W-:Y:S02]  /*10e00*/  IMAD.MOV R40, RZ, RZ, -R38 ;  /* 0x000000ffff287224 */ /* 0x000fe400078e0a26 */
[----:B------:R-:W-:Y:S02]  /*10e10*/  IMAD R33, R2, R39, R33 ;  /* 0x0000002702217224 */ /* 0x000fe400078e0221 */
[----:B------:R-:W-:Y:S02]  /*10e20*/  IMAD.MOV.U32 R41, RZ, RZ, R37 ;  /* 0x000000ffff297224 */ /* 0x000fe400078e0025 */
[----:B------:R-:W-:Y:S01]  /*10e30*/  @!P6 IMAD.IADD R4, R4, 0x1, -R2 ;  /* 0x000000010404e824 */ /* 0x000fe200078e0a02 */
[----:B------:R-:W-:Y:S01]  /*10e40*/  ISETP.GT.U32.AND P6, PT, R2, R30, PT ;  /* 0x0000001e0200720c */ /* 0x000fe20003fc4070 */
[----:B------:R-:W-:-:S02]  /*10e50*/  IMAD.MOV.U32 R37, RZ, RZ, R35 ;  /* 0x000000ffff257224 */ /* 0x000fc400078e0023 */
[----:B------:R-:W-:Y:S02]  /*10e60*/  @!P2 IMAD.IADD R29, R29, 0x1, -R2 ;  /* 0x000000011d1da824 */ /* 0x000fe400078e0a02 */
[----:B------:R-:W-:Y:S02]  /*10e70*/  IMAD.MOV.U32 R42, RZ, RZ, R36 ;  /* 0x000000ffff2a7224 */ /* 0x000fe400078e0024 */
[----:B------:R-:W-:Y:S01]  /*10e80*/  IMAD.MOV.U32 R35, RZ, RZ, R34 ;  /* 0x000000ffff237224 */ /* 0x000fe200078e0022 */
[----:B------:R-:W-:Y:S01]  /*10e90*/  ISETP.GE.AND P0, PT, R218, RZ, PT ;  /* 0x000000ffda00720c */ /* 0x000fe20003f06270 */
[C---:B------:R-:W-:Y:S02]  /*10ea0*/  IMAD R31, R2.reuse, R40, R31 ;  /* 0x00000028021f7224 */ /* 0x040fe400078e021f */
[----:B------:R-:W-:Y:S01]  /*10eb0*/  @!P4 IMAD.MOV R41, RZ, RZ, -R41 ;  /* 0x000000ffff29c224 */ /* 0x000fe200078e0a29 */
[C---:B------:R-:W-:Y:S01]  /*10ec0*/  ISETP.GT.U32.AND P4, PT, R2.reuse, R33, PT ;  /* 0x000000210200720c */ /* 0x040fe20003f84070 */
[----:B------:R-:W-:Y:S01]  /*10ed0*/  IMAD.MOV.U32 R34, RZ, RZ, R32 ;  /* 0x000000ffff227224 */ /* 0x000fe200078e0020 */
[----:B------:R-:W-:Y:S01]  /*10ee0*/  IABS R38, R225 ;  /* 0x000000e100267213 */ /* 0x000fe20000000000 */
[----:B------:R-:W-:Y:S01]  /*10ef0*/  @!P5 IMAD.MOV R42, RZ, RZ, -R42 ;  /* 0x000000ffff2ad224 */ /* 0x000fe200078e0a2a */
[C---:B------:R-:W-:Y:S01]  /*10f00*/  ISETP.GT.U32.AND P5, PT, R2.reuse, R29, PT ;  /* 0x0000001d0200720c */ /* 0x040fe20003fa4070 */
[----:B------:R-:W-:Y:S01]  /*10f10*/  @!P1 IMAD.MOV R37, RZ, RZ, -R37 ;  /* 0x000000ffff259224 */ /* 0x000fe200078e0a25 */
[C---:B------:R-:W-:Y:S01]  /*10f20*/  ISETP.GT.U32.AND P1, PT, R2.reuse, R4, PT ;  /* 0x000000040200720c */ /* 0x040fe20003f24070 */
[----:B------:R-:W-:Y:S01]  /*10f30*/  @!P3 IMAD.MOV R34, RZ, RZ, -R34 ;  /* 0x000000ffff22b224 */ /* 0x000fe200078e0a22 */
[----:B------:R-:W-:Y:S01]  /*10f40*/  ISETP.GT.U32.AND P3, PT, R2, R31, PT ;  /* 0x0000001f0200720c */ /* 0x000fe20003f64070 */
[----:B------:R-:W-:-:S02]  /*10f50*/  IMAD.MOV.U32 R36, RZ, RZ, R38 ;  /* 0x000000ffff247224 */ /* 0x000fc400078e0026 */
[--C-:B------:R-:W-:Y:S01]  /*10f60*/  @!P6 IMAD.IADD R30, R30, 0x1, -R2.reuse ;  /* 0x000000011e1ee824 */ /* 0x100fe200078e0a02 */
[----:B------:R-:W-:Y:S01]  /*10f70*/  ISETP.GE.AND P6, PT, R222, RZ, PT ;  /* 0x000000ffde00720c */ /* 0x000fe20003fc6270 */
[----:B------:R-:W-:Y:S01]  /*10f80*/  IMAD.HI.U32 R32, R3, R36, RZ ;  /* 0x0000002403207227 */ /* 0x000fe200078e00ff */
[----:B------:R-:W-:Y:S01]  /*10f90*/  ISETP.GE.AND P2, PT, R220, RZ, PT ;  /* 0x000000ffdc00720c */ /* 0x000fe20003f46270 */
[----:B------:R-:W-:Y:S02]  /*10fa0*/  STL [R1+0x168], R42 ;  /* 0x0001682a01007387 */ /* 0x000fe40000100800 */
[----:B------:R-:W-:Y:S02]  /*10fb0*/  @!P0 IMAD.MOV R35, RZ, RZ, -R35 ;  /* 0x000000ffff238224 */ /* 0x000fe400078e0a23 */
[--C-:B------:R-:W-:Y:S01]  /*10fc0*/  @!P4 IMAD.IADD R33, R33, 0x1, -R2.reuse ;  /* 0x000000012121c824 */ /* 0x100fe200078e0a02 */
[----:B------:R-:W-:Y:S01]  /*10fd0*/  STL [R1+0x160], R41 ;  /* 0x0001602901007387 */ /* 0x000fe20000100800 */
[----:B------:R-:W-:Y:S01]  /*10fe0*/  @!P5 IMAD.IADD R29, R29, 0x1, -R2 ;  /* 0x000000011d1dd824 */ /* 0x000fe200078e0a02 */
[----:B------:R-:W-:Y:S01]  /*10ff0*/  ISETP.GE.AND P0, PT, R221, RZ, PT ;  /* 0x000000ffdd00720c */ /* 0x000fe20003f06270 */
[----:B------:R-:W-:Y:S01]  /*11000*/  IMAD.MOV R32, RZ, RZ, -R32 ;  /* 0x000000ffff207224 */ /* 0x000fe200078e0a20 */
[----:B------:R0:W-:Y:S01]  /*11010*/  STL [R1+0x158], R37 ;  /* 0x0001582501007387 */ /* 0x0001e20000100800 */
[----:B------:R-:W-:-:S02]  /*11020*/  @!P1 IMAD.IADD R4, R4, 0x1, -R2 ;  /* 0x0000000104049824 */ /* 0x000fc400078e0a02 */
[----:B------:R-:W-:Y:S01]  /*11030*/  @!P3 IMAD.IADD R31, R31, 0x1, -R2 ;  /* 0x000000011f1fb824 */ /* 0x000fe200078e0a02 */
[----:B------:R1:W-:Y:S01]  /*11040*/  STL [R1+0x154], R35 ;  /* 0x0001542301007387 */ /* 0x0003e20000100800 */
[C---:B------:R-:W-:Y:S01]  /*11050*/  ISETP.GT.U32.AND P3, PT, R2.reuse, R33, PT ;  /* 0x000000210200720c */ /* 0x040fe20003f64070 */
[C---:B------:R-:W-:Y:S02]  /*11060*/  IMAD R36, R2.reuse, R32, R36 ;  /* 0x0000002002247224 */ /* 0x040fe400078e0224 */
[----:B------:R4:W-:Y:S01]  /*11070*/  STL [R1+0x150], R34 ;  /* 0x0001502201007387 */ /* 0x0009e20000100800 */
[----:B------:R-:W-:Y:S01]  /*11080*/  IMAD.MOV.U32 R32, RZ, RZ, R4 ;  /* 0x000000ffff207224 */ /* 0x000fe200078e0004 */
[----:B0-----:R-:W-:Y:S01]  /*11090*/  IABS R37, R226 ;  /* 0x000000e200257213 */ /* 0x001fe20000000000 */
[----:B-1----:R-:W-:Y:S02]  /*110a0*/  IMAD.MOV.U32 R35, RZ, RZ, R30 ;  /* 0x000000ffff237224 */ /* 0x002fe400078e001e */
[----:B----4-:R-:W-:Y:S01]  /*110b0*/  IMAD.MOV.U32 R34, RZ, RZ, R29 ;  /* 0x000000ffff227224 */ /* 0x010fe200078e001d */
[----:B------:R-:W-:Y:S01]  /*110c0*/  IABS R29, R227 ;  /* 0x000000e3001d7213 */ /* 0x000fe20000000000 */
[----:B------:R-:W-:Y:S01]  /*110d0*/  @!P6 IMAD.MOV R32, RZ, RZ, -R32 ;  /* 0x000000ffff20e224 */ /* 0x000fe200078e0a20 */
[----:B------:R-:W-:Y:S01]  /*110e0*/  ISETP.GE.AND P5, PT, R223, RZ, PT ;  /* 0x000000ffdf00720c */ /* 0x000fe20003fa6270 */
[----:B------:R-:W-:Y:S01]  /*110f0*/  @!P2 IMAD.MOV R35, RZ, RZ, -R35 ;  /* 0x000000ffff23a224 */ /* 0x000fe200078e0a23 */
[C---:B------:R-:W-:Y:S01]  /*11100*/  ISETP.GT.U32.AND P6, PT, R2.reuse, R36, PT ;  /* 0x000000240200720c */ /* 0x040fe20003fc4070 */
[----:B------:R-:W-:Y:S01]  /*11110*/  IMAD.MOV.U32 R4, RZ, RZ, R29 ;  /* 0x000000ffff047224 */ /* 0x000fe200078e001d */
[----:B------:R-:W-:Y:S01]  /*11120*/  IABS R30, R228 ;  /* 0x000000e4001e7213 */ /* 0x000fe20000000000 */
[----:B------:R-:W-:Y:S01]  /*11130*/  IMAD.HI.U32 R29, R3, R37, RZ ;  /* 0x00000025031d7227 */ /* 0x000fe200078e00ff */
[----:B------:R-:W-:Y:S01]  /*11140*/  ISETP.GT.U32.AND P2, PT, R2, R31, PT ;  /* 0x0000001f0200720c */ /* 0x000fe20003f44070 */
[----:B------:R0:W-:Y:S02]  /*11150*/  STL [R1+0x148], R35 ;  /* 0x0001482301007387 */ /* 0x0001e40000100800 */
[----:B------:R-:W-:-:S02]  /*11160*/  @!P0 IMAD.MOV R34, RZ, RZ, -R34 ;  /* 0x000000ffff228224 */ /* 0x000fc400078e0a22 */
[----:B------:R-:W-:Y:S02]  /*11170*/  @!P3 IMAD.IADD R33, R33, 0x1, -R2 ;  /* 0x000000012121b824 */ /* 0x000fe400078e0a02 */
[----:B------:R-:W-:Y:S01]  /*11180*/  IMAD.MOV R29, RZ, RZ, -R29 ;  /* 0x000000ffff1d7224 */ /* 0x000fe200078e0a1d */
[----:B------:R1:W-:Y:S01]  /*11190*/  STL [R1+0x140], R34 ;  /* 0x0001402201007387 */ /* 0x0003e20000100800 */
[----:B0-----:R-:W-:Y:S01]  /*111a0*/  IMAD.HI.U32 R35, R3, R30, RZ ;  /* 0x0000001e03237227 */ /* 0x001fe200078e00ff */
[----:B------:R-:W-:Y:S02]  /*111b0*/  ISETP.GE.AND P1, PT, R224, RZ, PT ;  /* 0x000000ffe000720c */ /* 0x000fe40003f26270 */
[----:B------:R0:W-:Y:S01]  /*111c0*/  STL [R1+0x134], R32 ;  /* 0x0001342001007387 */ /* 0x0001e20000100800 */
[----:B------:R-:W-:Y:S02]  /*111d0*/  IMAD R37, R2, R29, R37 ;  /* 0x0000001d02257224 */ /* 0x000fe400078e0225 */
[----:B------:R-:W-:Y:S01]  /*111e0*/  IMAD.MOV.U32 R39, RZ, RZ, R33 ;  /* 0x000000ffff277224 */ /* 0x000fe200078e0021 */
[----:B-1----:R-:W-:Y:S01]  /*111f0*/  IABS R34, R229 ;  /* 0x000000e500227213 */ /* 0x002fe20000000000 */
[----:B------:R-:W-:-:S02]  /*11200*/  IMAD.MOV R29, RZ, RZ, -R35 ;  /* 0x000000ffff1d7224 */ /* 0x000fc400078e0a23 */
[----:B------:R-:W-:Y:S02]  /*11210*/  @!P6 IMAD.IADD R36, R36, 0x1, -R2 ;  /* 0x000000012424e824 */ /* 0x000fe400078e0a02 */
[----:B0-----:R-:W-:-:S04]  /*11220*/  IMAD.HI.U32 R32, R3, R4, RZ ;  /* 0x0000000403207227 */ /* 0x001fc800078e00ff */
[----:B------:R-:W-:Y:S01]  /*11230*/  @!P5 IMAD.MOV R39, RZ, RZ, -R39 ;  /* 0x000000ffff27d224 */ /* 0x000fe200078e0a27 */
[C---:B------:R-:W-:Y:S01]  /*11240*/  ISETP.GT.U32.AND P5, PT, R2.reuse, R37, PT ;  /* 0x000000250200720c */ /* 0x040fe20003fa4070 */
[C---:B------:R-:W-:Y:S02]  /*11250*/  IMAD R30, R2.reuse, R29, R30 ;  /* 0x0000001d021e7224 */ /* 0x040fe400078e021e */
[----:B------:R-:W-:Y:S02]  /*11260*/  @!P2 IMAD.IADD R31, R31, 0x1, -R2 ;  /* 0x000000011f1fa824 */ /* 0x000fe400078e0a02 */
[----:B------:R-:W-:Y:S02]  /*11270*/  IMAD.MOV R32, RZ, RZ, -R32 ;  /* 0x000000ffff207224 */ /* 0x000fe400078e0a20 */
[----:B------:R-:W-:Y:S01]  /*11280*/  IMAD.HI.U32 R29, R3, R34, RZ ;  /* 0x00000022031d7227 */ /* 0x000fe200078e00ff */
[----:B------:R-:W-:-:S03]  /*11290*/  ISETP.GT.U32.AND P6, PT, R2, R36, PT ;  /* 0x000000240200720c */ /* 0x000fc60003fc4070 */
[C---:B------:R-:W-:Y:S02]  /*112a0*/  IMAD R4, R2.reuse, R32, R4 ;  /* 0x0000002002047224 */ /* 0x040fe400078e0204 */
[----:B------:R-:W-:Y:S02]  /*112b0*/  IMAD.MOV.U32 R38, RZ, RZ, R31 ;  /* 0x000000ffff267224 */ /* 0x000fe400078e001f */
[----:B------:R-:W-:Y:S02]  /*112c0*/  IMAD.MOV R29, RZ, RZ, -R29 ;  /* 0x000000ffff1d7224 */ /* 0x000fe400078e0a1d */
[----:B------:R-:W-:Y:S01]  /*112d0*/  @!P1 IMAD.MOV R38, RZ, RZ, -R38 ;  /* 0x000000ffff269224 */ /* 0x000fe200078e0a26 */
[C---:B------:R-:W-:Y:S01]  /*112e0*/  ISETP.GT.U32.AND P1, PT, R2.reuse, R4, PT ;  /* 0x000000040200720c */ /* 0x040fe20003f24070 */
[----:B------:R-:W-:Y:S01]  /*112f0*/  IMAD R34, R2, R29, R34 ;  /* 0x0000001d02227224 */ /* 0x000fe200078e0222 */
[----:B------:R-:W-:Y:S01]  /*11300*/  ISETP.GE.AND P4, PT, R225, RZ, PT ;  /* 0x000000ffe100720c */ /* 0x000fe20003f86270 */
[----:B------:R-:W-:-:S03]  /*11310*/  @!P5 IMAD.IADD R37, R37, 0x1, -R2 ;  /* 0x000000012525d824 */ /* 0x000fc600078e0a02 */
        /* <DEDUP_REMOVED lines=15> */
[----:B------:R-:W-:Y:S01]  /*11410*/  IABS R33, R230 ;  /* 0x000000e600217213 */ /* 0x000fe20000000000 */
[C---:B------:R-:W-:Y:S01]  /*11420*/  IMAD R31, R2.reuse, R35, R31 ;  /* 0x00000023021f7224 */ /* 0x040fe200078e021f */
[C---:B------:R-:W-:Y:S01]  /*11430*/  ISETP.GT.U32.AND P5, PT, R2.reuse, R34, PT ;  /* 0x000000220200720c */ /* 0x040fe20003fa4070 */
[----:B------:R-:W-:Y:S01]  /*11440*/  IMAD.HI.U32 R35, R3, R29, RZ ;  /* 0x0000001d03237227 */ /* 0x000fe200078e00ff */
[----:B------:R-:W-:-:S03]  /*11450*/  ISETP.GT.U32.AND P6, PT, R2, R30, PT ;  /* 0x0000001e0200720c */ /* 0x000fc60003fc4070 */
[----:B------:R-:W-:Y:S01]  /*11460*/  IMAD.HI.U32 R32, R3, R33, RZ ;  /* 0x0000002103207227 */ /* 0x000fe200078e00ff */
[----:B------:R-:W-:-:S03]  /*11470*/  ISETP.GT.U32.AND P1, PT, R2, R37, PT ;  /* 0x000000250200720c */ /* 0x000fc60003f24070 */
[----:B------:R-:W-:Y:S02]  /*11480*/  IMAD.MOV R35, RZ, RZ, -R35 ;  /* 0x000000ffff237224 */ /* 0x000fe400078e0a23 */
[----:B------:R-:W-:Y:S02]  /*11490*/  IMAD.MOV R32, RZ, RZ, -R32 ;  /* 0x000000ffff207224 */ /* 0x000fe400078e0a20 */
[--C-:B------:R-:W-:Y:S01]  /*114a0*/  @!P4 IMAD.IADD R4, R4, 0x1, -R2.reuse ;  /* 0x000000010404c824 */ /* 0x100fe200078e0a02 */
[C---:B------:R-:W-:Y:S01]  /*114b0*/  ISETP.GT.U32.AND P4, PT, R2.reuse, R31, PT ;  /* 0x0000001f0200720c */ /* 0x040fe20003f84070 */
[C---:B------:R-:W-:Y:S02]  /*114c0*/  IMAD R29, R2.reuse, R35, R29 ;  /* 0x00000023021d7224 */ /* 0x040fe400078e021d */
[----:B------:R-:W-:Y:S01]  /*114d0*/  IMAD R33, R2, R32, R33 ;  /* 0x0000002002217224 */ /* 0x000fe200078e0221 */
[----:B------:R-:W-:Y:S01]  /*114e0*/  IABS R32, R233 ;  /* 0x000000e900207213 */ /* 0x000fe20000000000 */
[--C-:B------:R-:W-:Y:S01]  /*114f0*/  @!P5 IMAD.IADD R34, R34, 0x1, -R2.reuse ;  /* 0x000000012222d824 */ /* 0x100fe200078e0a02 */
[----:B------:R-:W-:Y:S01]  /*11500*/  ISETP.GT.U32.AND P5, PT, R2, R29, PT ;  /* 0x0000001d0200720c */ /* 0x000fe20003fa4070 */
[----:B------:R-:W-:Y:S01]  /*11510*/  @!P6 IMAD.IADD R30, R30, 0x1, -R2 ;  /* 0x000000011e1ee824 */ /* 0x000fe200078e0a02 */
[----:B------:R-:W-:Y:S01]  /*11520*/  ISETP.GE.AND P0, PT, R226, RZ, PT ;  /* 0x000000ffe200720c */ /* 0x000fe20003f06270 */
[----:B------:R0:W-:Y:S01]  /*11530*/  STL [R1+0x120], R38 ;  /* 0x0001202601007387 */ /* 0x0001e20000100800 */
[----:B------:R-:W-:-:S02]  /*11540*/  ISETP.GE.AND P3, PT, R227, RZ, PT ;  /* 0x000000ffe300720c */ /* 0x000fc40003f66270 */
[----:B------:R-:W-:Y:S02]  /*11550*/  ISETP.GE.AND P2, PT, R228, RZ, PT ;  /* 0x000000ffe400720c */ /* 0x000fe40003f46270 */
[----:B------:R-:W-:Y:S01]  /*11560*/  ISETP.GE.AND P6, PT, R229, RZ, PT ;  /* 0x000000ffe500720c */ /* 0x000fe20003fc6270 */
[----:B------:R-:W-:Y:S02]  /*11570*/  @!P1 IMAD.IADD R37, R37, 0x1, -R2 ;  /* 0x0000000125259824 */ /* 0x000fe400078e0a02 */
[----:B0-----:R-:W-:Y:S01]  /*11580*/  IMAD.HI.U32 R38, R3, R32, RZ ;  /* 0x0000002003267227 */ /* 0x001fe200078e00ff */
[----:B------:R-:W-:Y:S02]  /*11590*/  ISETP.GT.U32.AND P1, PT, R2, R33, PT ;  /* 0x000000210200720c */ /* 0x000fe40003f24070 */
[----:B------:R-:W-:Y:S01]  /*115a0*/  IABS R36, R234 ;  /* 0x000000ea00247213 */ /* 0x000fe20000000000 */
[----:B------:R-:W-:Y:S02]  /*115b0*/  IMAD.MOV R38, RZ, RZ, -R38 ;  /* 0x000000ffff267224 */ /* 0x000fe400078e0a26 */
[----:B------:R-:W-:-:S02]  /*115c0*/  @!P4 IMAD.IADD R31, R31, 0x1, -R2 ;  /* 0x000000011f1fc824 */ /* 0x000fc400078e0a02 */
[----:B------:R-:W-:Y:S02]  /*115d0*/  IMAD.MOV.U32 R40, RZ, RZ, R37 ;  /* 0x000000ffff287224 */ /* 0x000fe400078e0025 */
[----:B------:R-:W-:Y:S01]  /*115e0*/  IMAD.MOV.U32 R39, RZ, RZ, R4 ;  /* 0x000000ffff277224 */ /* 0x000fe200078e0004 */
[----:B------:R-:W-:Y:S01]  /*115f0*/  IABS R35, R235 ;  /* 0x000000eb00237213 */ /* 0x000fe20000000000 */
[C---:B------:R-:W-:Y:S02]  /*11600*/  IMAD R32, R2.reuse, R38, R32 ;  /* 0x0000002602207224 */ /* 0x040fe400078e0220 */
[----:B------:R-:W-:Y:S01]  /*11610*/  @!P5 IMAD.IADD R29, R29, 0x1, -R2 ;  /* 0x000000011d1dd824 */ /* 0x000fe200078e0a02 */
[----:B------:R-:W-:Y:S01]  /*11620*/  ISETP.GT.U32.AND P5, PT, R2, R31, PT ;  /* 0x0000001f0200720c */ /* 0x000fe20003fa4070 */
[----:B------:R-:W-:Y:S02]  /*11630*/  IMAD.MOV.U32 R4, RZ, RZ, R34 ;  /* 0x000000ffff047224 */ /* 0x000fe400078e0022 */
[----:B------:R-:W-:-:S04]  /*11640*/  IMAD.HI.U32 R38, R3, R36, RZ ;  /* 0x0000002403267227 */ /* 0x000fc800078e00ff */
[----:B------:R-:W-:Y:S02]  /*11650*/  @!P0 IMAD.MOV R40, RZ, RZ, -R40 ;  /* 0x000000ffff288224 */ /* 0x000fe400078e0a28 */
[----:B------:R-:W-:Y:S02]  /*11660*/  @!P3 IMAD.MOV R39, RZ, RZ, -R39 ;  /* 0x000000ffff27b224 */ /* 0x000fe400078e0a27 */
[----:B------:R-:W-:Y:S02]  /*11670*/  @!P2 IMAD.MOV R30, RZ, RZ, -R30 ;  /* 0x000000ffff1ea224 */ /* 0x000fe400078e0a1e */
[----:B------:R-:W-:Y:S01]  /*11680*/  @!P6 IMAD.MOV R4, RZ, RZ, -R4 ;  /* 0x000000ffff04e224 */ /* 0x000fe200078e0a04 */
[----:B------:R-:W-:Y:S01]  /*11690*/  ISETP.GT.U32.AND P6, PT, R2, R32, PT ;  /* 0x000000200200720c */ /* 0x000fe20003fc4070 */
[----:B------:R-:W-:Y:S01]  /*116a0*/  IMAD.HI.U32 R37, R3, R35, RZ ;  /* 0x0000002303257227 */ /* 0x000fe200078e00ff */
[----:B------:R-:W-:Y:S03]  /*116b0*/  STL [R1+0x118], R40 ;  /* 0x0001182801007387 */ /* 0x000fe60000100800 */
[----:B------:R-:W-:Y:S01]  /*116c0*/  IMAD.MOV R38, RZ, RZ, -R38 ;  /* 0x000000ffff267224 */ /* 0x000fe200078e0a26 */
[----:B------:R-:W-:Y:S01]  /*116d0*/  STL [R1+0x110], R39 ;  /* 0x0001102701007387 */ /* 0x000fe20000100800 */
[----:B------:R-:W-:-:S02]  /*116e0*/  @!P1 IMAD.IADD R33, R33, 0x1, -R2 ;  /* 0x0000000121219824 */ /* 0x000fc400078e0a02 */
[----:B------:R-:W-:Y:S01]  /*116f0*/  IMAD.MOV R37, RZ, RZ, -R37 ;  /* 0x000000ffff257224 */ /* 0x000fe200078e0a25 */
[----:B------:R0:W-:Y:S01]  /*11700*/  STL [R1+0x10c], R30 ;  /* 0x00010c1e01007387 */ /* 0x0001e20000100800 */
[----:B------:R-:W-:Y:S01]  /*11710*/  @!P5 IMAD.IADD R31, R31, 0x1, -R2 ;  /* 0x000000011f1fd824 */ /* 0x000fe200078e0a02 */
[C---:B------:R-:W-:Y:S02]  /*11720*/  ISETP.GT.U32.AND P0, PT, R2.reuse, R33, PT ;  /* 0x000000210200720c */ /* 0x040fe40003f04070 */
[----:B------:R1:W-:Y:S01]  /*11730*/  STL [R1+0x100], R4 ;  /* 0x0001000401007387 */ /* 0x0003e20000100800 */
[C---:B0-----:R-:W-:Y:S02]  /*11740*/  IMAD R30, R2.reuse, R38, R36 ;  /* 0x00000026021e7224 */ /* 0x041fe400078e0224 */
[----:B-1----:R-:W-:-:S03]  /*11750*/  IMAD R4, R2, R37, R35 ;  /* 0x0000002502047224 */ /* 0x002fc600078e0223 */
[----:B------:R-:W-:Y:S01]  /*11760*/  ISETP.GT.U32.AND P5, PT, R2, R30, PT ;  /* 0x0000001e0200720c */ /* 0x000fe20003fa4070 */
[--C-:B------:R-:W-:Y:S01]  /*11770*/  @!P6 IMAD.IADD R32, R32, 0x1, -R2.reuse ;  /* 0x000000012020e824 */ /* 0x100fe200078e0a02 */
[----:B------:R-:W-:Y:S02]  /*11780*/  ISETP.GT.U32.AND P6, PT, R2, R4, PT ;  /* 0x000000040200720c */ /* 0x000fe40003fc4070 */
[----:B------:R-:W-:Y:S02]  /*11790*/  ISETP.GE.AND P1, PT, R230, RZ, PT ;  /* 0x000000ffe600720c */ /* 0x000fe40003f26270 */
[----:B------:R-:W-:Y:S01]  /*117a0*/  ISETP.GE.AND P4, PT, R231, RZ, PT ;  /* 0x000000ffe700720c */ /* 0x000fe20003f86270 */
[----:B------:R-:W-:Y:S01]  /*117b0*/  @!P0 IMAD.IADD R33, R33, 0x1, -R2 ;  /* 0x0000000121218824 */ /* 0x000fe200078e0a02 */
[----:B------:R-:W-:-:S05]  /*117c0*/  IABS R35, R237 ;  /* 0x000000ed00237213 */ /* 0x000fca0000000000 */
[--C-:B------:R-:W-:Y:S02]  /*117d0*/  @!P5 IMAD.IADD R30, R30, 0x1, -R2.reuse ;  /* 0x000000011e1ed824 */ /* 0x100fe400078e0a02 */
[----:B------:R-:W-:Y:S02]  /*117e0*/  IMAD.MOV.U32 R40, RZ, RZ, R33 ;  /* 0x000000ffff287224 */ /* 0x000fe400078e0021 */
[----:B------:R-:W-:Y:S01]  /*117f0*/  @!P6 IMAD.IADD R4, R4, 0x1, -R2 ;  /* 0x000000010404e824 */ /* 0x000fe200078e0a02 */
[----:B------:R-:W-:Y:S01]  /*11800*/  ISETP.GT.U32.AND P6, PT, R2, R30, PT ;  /* 0x0000001e0200720c */ /* 0x000fe20003fc4070 */
[----:B------:R-:W-:-:S04]  /*11810*/  IMAD.HI.U32 R36, R3, R35, RZ ;  /* 0x0000002303247227 */ /* 0x000fc800078e00ff */
[----:B------:R-:W-:Y:S02]  /*11820*/  @!P1 IMAD.MOV R40, RZ, RZ, -R40 ;  /* 0x000000ffff289224 */ /* 0x000fe400078e0a28 */
[----:B------:R-:W-:Y:S02]  /*11830*/  @!P4 IMAD.MOV R31, RZ, RZ, -R31 ;  /* 0x000000ffff1fc224 */ /* 0x000fe400078e0a1f */
[----:B------:R-:W-:Y:S01]  /*11840*/  IMAD.MOV R36, RZ, RZ, -R36 ;  /* 0x000000ffff247224 */ /* 0x000fe200078e0a24 */
[----:B------:R-:W-:Y:S01]  /*11850*/  IABS R39, R236 ;  /* 0x000000ec00277213 */ /* 0x000fe20000000000 */
[----:B------:R-:W-:Y:S01]  /*11860*/  STL [R1+0xfc], R40 ;  /* 0x0000fc2801007387 */ /* 0x000fe20000100800 */
[----:B------:R-:W-:-:S03]  /*11870*/  ISETP.GT.U32.AND P3, PT, R2, R29, PT ;  /* 0x0000001d0200720c */ /* 0x000fc60003f64070 */
[----:B------:R0:W-:Y:S01]  /*11880*/  STL [R1+0xf8], R31 ;  /* 0x0000f81f01007387 */ /* 0x0001e20000100800 */
[----:B------:R-:W-:Y:S01]  /*11890*/  IMAD.HI.U32 R33, R3, R39, RZ ;  /* 0x0000002703217227 */ /* 0x000fe200078e00ff */
[----:B------:R-:W-:-:S03]  /*118a0*/  ISETP.GE.AND P2, PT, R232, RZ, PT ;  /* 0x000000ffe800720c */ /* 0x000fc60003f46270 */
[----:B------:R-:W-:Y:S02]  /*118b0*/  @!P6 IMAD.IADD R30, R30, 0x1, -R2 ;  /* 0x000000011e1ee824 */ /* 0x000fe400078e0a02 */
[C---:B0-----:R-:W-:Y:S01]  /*118c0*/  IMAD R31, R2.reuse, R36, R35 ;  /* 0x00000024021f7224 */ /* 0x041fe200078e0223 */
[C---:B------:R-:W-:Y:S01]  /*118d0*/  ISETP.GT.U32.AND P5, PT, R2.reuse, R32, PT ;  /* 0x000000200200720c */ /* 0x040fe20003fa4070 */
[----:B------:R-:W-:Y:S01]  /*118e0*/  IMAD.MOV R33, RZ, RZ, -R33 ;  /* 0x000000ffff217224 */ /* 0x000fe200078e0a21 */
[----:B------:R-:W-:Y:S02]  /*118f0*/  IABS R34, R238 ;  /* 0x000000ee00227213 */ /* 0x000fe40000000000 */
[C---:B------:R-:W-:Y:S01]  /*11900*/  ISETP.GT.U32.AND P6, PT, R2.reuse, R31, PT ;  /* 0x0000001f0200720c */ /* 0x040fe20003fc4070 */
[C---:B------:R-:W-:Y:S01]  /*11910*/  IMAD R39, R2.reuse, R33, R39 ;  /* 0x0000002102277224 */ /* 0x040fe200078e0227 */
[----:B------:R-:W-:Y:S01]  /*11920*/  ISETP.GT.U32.AND P4, PT, R2, R4, PT ;  /* 0x000000040200720c */ /* 0x000fe20003f84070 */
[----:B------:R-:W-:Y:S01]  /*11930*/  IMAD.HI.U32 R33, R3, R34, RZ ;  /* 0x0000002203217227 */ /* 0x000fe200078e00ff */
[----:B------:R-:W-:-:S03]  /*11940*/  ISETP.GE.AND P0, PT, R233, RZ, PT ;  /* 0x000000ffe900720c */ /* 0x000fc60003f06270 */
[--C-:B------:R-:W-:Y:S02]  /*11950*/  @!P3 IMAD.IADD R29, R29, 0x1, -R2.reuse ;  /* 0x000000011d1db824 */ /* 0x100fe400078e0a02 */
[----:B------:R-:W-:Y:S02]  /*11960*/  IMAD.MOV R33, RZ, RZ, -R33 ;  /* 0x000000ffff217224 */ /* 0x000fe400078e0a21 */
[----:B------:R-:W-:Y:S01]  /*11970*/  @!P2 IMAD.MOV R29, RZ, RZ, -R29 ;  /* 0x000000ffff1da224 */ /* 0x000fe200078e0a1d */
[----:B------:R-:W-:Y:S01]  /*11980*/  ISETP.GE.AND P3, PT, R234, RZ, PT ;  /* 0x000000ffea00720c */ /* 0x000fe20003f66270 */
[--C-:B------:R-:W-:Y:S01]  /*11990*/  @!P6 IMAD.IADD R31, R31, 0x1, -R2.reuse ;  /* 0x000000011f1fe824 */ /* 0x100fe200078e0a02 */
[----:B------:R-:W-:Y:S01]  /*119a0*/  IABS R38, R239 ;  /* 0x000000ef00267213 */ /* 0x000fe20000000000 */
[----:B------:R-:W-:Y:S02]  /*119b0*/  @!P5 IMAD.IADD R32, R32, 0x1, -R2 ;  /* 0x000000012020d824 */ /* 0x000fe400078e0a02 */
[C---:B------:R-:W-:Y:S01]  /*119c0*/  IMAD R34, R2.reuse, R33, R34 ;  /* 0x0000002102227224 */ /* 0x040fe200078e0222 */
[----:B------:R0:W-:Y:S01]  /*119d0*/  STL [R1+0xd4], R29 ;  /* 0x0000d41d01007387 */ /* 0x0001e20000100800 */
[----:B------:R-:W-:Y:S01]  /*119e0*/  IMAD.MOV.U32 R37, RZ, RZ, R32 ;  /* 0x000000ffff257224 */ /* 0x000fe200078e0020 */
[----:B------:R-:W-:Y:S01]  /*119f0*/  ISETP.GT.U32.AND P6, PT, R2, R31, PT ;  /* 0x0000001f0200720c */ /* 0x000fe20003fc4070 */
[----:B------:R-:W-:Y:S01]  /*11a00*/  @!P4 IMAD.IADD R4, R4, 0x1, -R2 ;  /* 0x000000010404c824 */ /* 0x000fe200078e0a02 */
[----:B------:R-:W-:Y:S01]  /*11a10*/  ISETP.GT.U32.AND P4, PT, R2, R34, PT ;  /* 0x000000220200720c */ /* 0x000fe20003f84070 */
[----:B------:R-:W-:-:S02]  /*11a20*/  @!P0 IMAD.MOV R37, RZ, RZ, -R37 ;  /* 0x000000ffff258224 */ /* 0x000fc400078e0a25 */
[----:B0-----:R-:W-:Y:S02]  /*11a30*/  IMAD.MOV.U32 R29, RZ, RZ, R30 ;  /* 0x000000ffff1d7224 */ /* 0x001fe400078e001e */
[----:B------:R-:W-:-:S04]  /*11a40*/  IMAD.HI.U32 R30, R3, R38, RZ ;  /* 0x00000026031e7227 */ /* 0x000fc800078e00ff */
[----:B------:R-:W-:Y:S01]  /*11a50*/  IMAD.MOV R30, RZ, RZ, -R30 ;  /* 0x000000ffff1e7224 */ /* 0x000fe200078e0a1e */
[----:B------:R0:W-:Y:S01]  /*11a60*/  STL [R1+0xcc], R37 ;  /* 0x0000cc2501007387 */ /* 0x0001e20000100800 */
[----:B------:R-:W-:Y:S01]  /*11a70*/  @!P3 IMAD.MOV R29, RZ, RZ, -R29 ;  /* 0x000000ffff1db224 */ /* 0x000fe200078e0a1d */
[----:B------:R-:W-:Y:S01]  /*11a80*/  IABS R36, R241 ;  /* 0x000000f100247213 */ /* 0x000fe20000000000 */
[----:B------:R-:W-:Y:S02]  /*11a90*/  IMAD R38, R2, R30, R38 ;  /* 0x0000001e02267224 */ /* 0x000fe400078e0226 */
[--C-:B------:R-:W-:Y:S01]  /*11aa0*/  @!P6 IMAD.IADD R31, R31, 0x1, -R2.reuse ;  /* 0x000000011f1fe824 */ /* 0x100fe200078e0a02 */
[----:B------:R1:W-:Y:S01]  /*11ab0*/  STL [R1+0xc0], R29 ;  /* 0x0000c01d01007387 */ /* 0x0003e20000100800 */
[----:B0-----:R-:W-:Y:S01]  /*11ac0*/  IABS R37, R240 ;  /* 0x000000f000257213 */ /* 0x001fe20000000000 */
[----:B------:R-:W-:Y:S01]  /*11ad0*/  @!P4 IMAD.IADD R34, R34, 0x1, -R2 ;  /* 0x000000012222c824 */ /* 0x000fe200078e0a02 */
[----:B------:R-:W-:Y:S01]  /*11ae0*/  ISETP.GT.U32.AND P6, PT, R2, R38, PT ;  /* 0x000000260200720c */ /* 0x000fe20003fc4070 */
[----:B------:R-:W-:-:S04]  /*11af0*/  IMAD.HI.U32 R30, R3, R36, RZ ;  /* 0x00000024031e7227 */ /* 0x000fc800078e00ff */
[----:B-1----:R-:W-:Y:S01]  /*11b00*/  IMAD.HI.U32 R29, R3, R37, RZ ;  /* 0x00000025031d7227 */ /* 0x002fe200078e00ff */
[----:B------:R-:W-:-:S03]  /*11b10*/  ISETP.GT.U32.AND P4, PT, R2, R34, PT ;  /* 0x000000220200720c */ /* 0x000fc60003f84070 */
[----:B------:R-:W-:Y:S02]  /*11b20*/  IMAD.MOV R32, RZ, RZ, -R29 ;  /* 0x000000ffff207224 */ /* 0x000fe400078e0a1d */
[----:B------:R-:W-:Y:S01]  /*11b30*/  IMAD.MOV R30, RZ, RZ, -R30 ;  /* 0x000000ffff1e7224 */ /* 0x000fe200078e0a1e */
[C---:B------:R-:W-:Y:S01]  /*11b40*/  ISETP.GT.U32.AND P5, PT, R2.reuse, R39, PT ;  /* 0x000000270200720c */ /* 0x040fe20003fa4070 */
[C---:B------:R-:W-:Y:S01]  /*11b50*/  IMAD R37, R2.reuse, R32, R37 ;  /* 0x0000002002257224 */ /* 0x040fe200078e0225 */
[----:B------:R-:W-:Y:S01]  /*11b60*/  IABS R32, R243 ;  /* 0x000000f300207213 */ /* 0x000fe20000000000 */
[----:B------:R-:W-:Y:S02]  /*11b70*/  IMAD R36, R2, R30, R36 ;  /* 0x0000001e02247224 */ /* 0x000fe400078e0224 */
[----:B------:R-:W-:Y:S01]  /*11b80*/  @!P6 IMAD.IADD R38, R38, 0x1, -R2 ;  /* 0x000000012626e824 */ /* 0x000fe200078e0a02 */
[----:B------:R-:W-:Y:S01]  /*11b90*/  IABS R35, R242 ;  /* 0x000000f200237213 */ /* 0x000fe20000000000 */
[----:B------:R-:W-:Y:S01]  /*11ba0*/  IMAD.HI.U32 R40, R3, R32, RZ ;  /* 0x0000002003287227 */ /* 0x000fe200078e00ff */
[----:B------:R-:W-:-:S03]  /*11bb0*/  ISETP.GT.U32.AND P6, PT, R2, R36, PT ;  /* 0x000000240200720c */ /* 0x000fc60003fc4070 */
[----:B------:R-:W-:Y:S01]  /*11bc0*/  @!P4 IMAD.IADD R34, R34, 0x1, -R2 ;  /* 0x000000012222c824 */ /* 0x000fe200078e0a02 */
[----:B------:R-:W-:Y:S01]  /*11bd0*/  ISETP.GT.U32.AND P4, PT, R2, R37, PT ;  /* 0x000000250200720c */ /* 0x000fe20003f84070 */
[----:B------:R-:W-:Y:S02]  /*11be0*/  IMAD.MOV R40, RZ, RZ, -R40 ;  /* 0x000000ffff287224 */ /* 0x000fe400078e0a28 */
[----:B------:R-:W-:Y:S01]  /*11bf0*/  @!P5 IMAD.IADD R39, R39, 0x1, -R2 ;  /* 0x000000012727d824 */ /* 0x000fe200078e0a02 */
[----:B------:R-:W-:Y:S01]  /*11c00*/  ISETP.GE.AND P1, PT, R235, RZ, PT ;  /* 0x000000ffeb00720c */ /* 0x000fe20003f26270 */
[----:B------:R-:W-:-:S04]  /*11c10*/  IMAD.HI.U32 R29, R3, R35, RZ ;  /* 0x00000023031d7227 */ /* 0x000fc800078e00ff */
[C---:B------:R-:W-:Y:S01]  /*11c20*/  IMAD R32, R2.reuse, R40, R32 ;  /* 0x0000002802207224 */ /* 0x040fe200078e0220 */
[----:B------:R-:W-:Y:S01]  /*11c30*/  ISETP.GT.U32.AND P5, PT, R2, R39, PT ;  /* 0x000000270200720c */ /* 0x000fe20003fa4070 */
[----:B------:R-:W-:Y:S02]  /*11c40*/  IMAD.MOV R29, RZ, RZ, -R29 ;  /* 0x000000ffff1d7224 */ /* 0x000fe400078e0a1d */
[--C-:B------:R-:W-:Y:S01]  /*11c50*/  @!P6 IMAD.IADD R36, R36, 0x1, -R2.reuse ;  /* 0x000000012424e824 */ /* 0x100fe200078e0a02 */
[C---:B------:R-:W-:Y:S01]  /*11c60*/  ISETP.GT.U32.AND P6, PT, R2.reuse, R32, PT ;  /* 0x000000200200720c */ /* 0x040fe20003fc4070 */
[----:B------:R-:W-:Y:S01]  /*11c70*/  IMAD R35, R2, R29, R35 ;  /* 0x0000001d02237224 */ /* 0x000fe200078e0223 */
[----:B------:R-:W-:Y:S01]  /*11c80*/  IABS R33, R244 ;  /* 0x000000f400217213 */ /* 0x000fe20000000000 */
[----:B------:R-:W-:Y:S01]  /*11c90*/  @!P4 IMAD.IADD R37, R37, 0x1, -R2 ;  /* 0x000000012525c824 */ /* 0x000fe200078e0a02 */
[----:B------:R-:W-:Y:S01]  /*11ca0*/  ISETP.GE.AND P2, PT, R236, RZ, PT ;  /* 0x000000ffec00720c */ /* 0x000fe20003f46270 */
[----:B------:R-:W-:Y:S01]  /*11cb0*/  @!P1 IMAD.MOV R4, RZ, RZ, -R4 ;  /* 0x000000ffff049224 */ /* 0x000fe200078e0a04 */
[----:B------:R-:W-:-:S02]  /*11cc0*/  ISETP.GE.AND P0, PT, R237, RZ, PT ;  /* 0x000000ffed00720c */ /* 0x000fc40003f06270 */
[----:B------:R-:W-:Y:S01]  /*11cd0*/  ISETP.GT.U32.AND P4, PT, R2, R35, PT ;  /* 0x000000230200720c */ /* 0x000fe20003f84070 */
[----:B------:R-:W-:Y:S01]  /*11ce0*/  IMAD.HI.U32 R44, R3, R33, RZ ;  /* 0x00000021032c7227 */ /* 0x000fe200078e00ff */
[----:B------:R-:W-:Y:S02]  /*11cf0*/  ISETP.GE.AND P3, PT, R238, RZ, PT ;  /* 0x000000ffee00720c */ /* 0x000fe40003f66270 */
[----:B------:R-:W-:Y:S01]  /*11d00*/  ISETP.GT.U32.AND P1, PT, R2, R38, PT ;  /* 0x000000260200720c */ /* 0x000fe20003f24070 */
[----:B------:R-:W-:Y:S01]  /*11d10*/  @!P5 IMAD.IADD R39, R39, 0x1, -R2 ;  /* 0x000000012727d824 */ /* 0x000fe200078e0a02 */
[----:B------:R-:W-:Y:S01]  /*11d20*/  IABS R40, R247 ;  /* 0x000000f700287213 */ /* 0x000fe20000000000 */
[----:B------:R-:W-:Y:S02]  /*11d30*/  IMAD.MOV R44, RZ, RZ, -R44 ;  /* 0x000000ffff2c7224 */ /* 0x000fe400078e0a2c */
[--C-:B------:R-:W-:Y:S01]  /*11d40*/  @!P6 IMAD.IADD R32, R32, 0x1, -R2.reuse ;  /* 0x000000012020e824 */ /* 0x100fe200078e0a02 */
[----:B------:R-:W-:Y:S01]  /*11d50*/  IABS R30, R245 ;  /* 0x000000f5001e7213 */ /* 0x000fe20000000000 */
[----:B------:R-:W-:Y:S01]  /*11d60*/  IMAD.MOV.U32 R67, RZ, RZ, R39 ;  /* 0x000000ffff437224 */ /* 0x000fe200078e0027 */
[----:B------:R-:W-:Y:S01]  /*11d70*/  IABS R29, R246 ;  /* 0x000000f6001d7213 */ /* 0x000fe20000000000 */
[----:B------:R0:W-:Y:S01]  /*11d80*/  STL [R1+0xb8], R4 ;  /* 0x0000b80401007387 */ /* 0x0001e20000100800 */
[C---:B------:R-:W-:Y:S01]  /*11d90*/  IMAD R33, R2.reuse, R44, R33 ;  /* 0x0000002c02217224 */ /* 0x040fe200078e0221 */
[C---:B------:R-:W-:Y:S01]  /*11da0*/  ISETP.GT.U32.AND P6, PT, R2.reuse, R32, PT ;  /* 0x000000200200720c */ /* 0x040fe20003fc4070 */
[----:B------:R-:W-:Y:S01]  /*11db0*/  @!P2 IMAD.MOV R67, RZ, RZ, -R67 ;  /* 0x000000ffff43a224 */ /* 0x000fe200078e0a43 */
[----:B------:R-:W-:Y:S01]  /*11dc0*/  ISETP.GT.U32.AND P2, PT, R2, R37, PT ;  /* 0x000000250200720c */ /* 0x000fe20003f44070 */
[----:B------:R-:W-:-:S02]  /*11dd0*/  @!P4 IMAD.IADD R35, R35, 0x1, -R2 ;  /* 0x000000012323c824 */ /* 0x000fc400078e0a02 */
[----:B------:R-:W-:-:S04]  /*11de0*/  IMAD.HI.U32 R41, R3, R40, RZ ;  /* 0x0000002803297227 */ /* 0x000fc800078e00ff */
[----:B0-----:R-:W-:Y:S02]  /*11df0*/  IMAD.MOV.U32 R4, RZ, RZ, R34 ;  /* 0x000000ffff047224 */ /* 0x001fe400078e0022 */
[----:B------:R-:W-:Y:S01]  /*11e00*/  @!P0 IMAD.MOV R31, RZ, RZ, -R31 ;  /* 0x000000ffff1f8224 */ /* 0x000fe200078e0a1f */
[----:B------:R-:W-:Y:S01]  /*11e10*/  ISETP.GT.U32.AND P0, PT, R2, R36, PT ;  /* 0x000000240200720c */ /* 0x000fe20003f04070 */
[C---:B------:R-:W-:Y:S01]  /*11e20*/  IMAD.HI.U32 R43, R3.reuse, R30, RZ ;  /* 0x0000001e032b7227 */ /* 0x040fe200078e00ff */
[----:B------:R-:W-:Y:S03]  /*11e30*/  STL [R1+0xb4], R67 ;  /* 0x0000b44301007387 */ /* 0x000fe60000100800 */
[----:B------:R-:W-:-:S04]  /*11e40*/  IMAD.HI.U32 R42, R3, R29, RZ ;  /* 0x0000001d032a7227 */ /* 0x000fc800078e00ff */
[----:B------:R-:W-:Y:S02]  /*11e50*/  @!P3 IMAD.MOV R4, RZ, RZ, -R4 ;  /* 0x000000ffff04b224 */ /* 0x000fe400078e0a04 */
[----:B------:R-:W-:Y:S01]  /*11e60*/  @!P1 IMAD.IADD R38, R38, 0x1, -R2 ;  /* 0x0000000126269824 */ /* 0x000fe200078e0a02 */
[C---:B------:R-:W-:Y:S01]  /*11e70*/  ISETP.GT.U32.AND P1, PT, R2.reuse, R33, PT ;  /* 0x000000210200720c */ /* 0x040fe20003f24070 */
[----:B------:R-:W-:Y:S01]  /*11e80*/  IMAD.MOV R41, RZ, RZ, -R41 ;  /* 0x000000ffff297224 */ /* 0x000fe200078e0a29 */
[----:B------:R-:W-:Y:S01]  /*11e90*/  ISETP.GT.U32.AND P3, PT, R2, R35, PT ;  /* 0x000000230200720c */ /* 0x000fe20003f64070 */
[----:B------:R-:W-:Y:S01]  /*11ea0*/  IMAD.MOV R43, RZ, RZ, -R43 ;  /* 0x000000ffff2b7224 */ /* 0x000fe200078e0a2b */
[----:B------:R-:W-:Y:S01]  /*11eb0*/  STL [R1+0xb0], R31 ;  /* 0x0000b01f01007387 */ /* 0x000fe20000100800 */
[----:B------:R-:W-:-:S03]  /*11ec0*/  IMAD.MOV R42, RZ, RZ, -R42 ;  /* 0x000000ffff2a7224 */ /* 0x000fc600078e0a2a */
[----:B------:R0:W-:Y:S01]  /*11ed0*/  STL [R1+0xac], R4 ;  /* 0x0000ac0401007387 */ /* 0x0001e20000100800 */
[C---:B------:R-:W-:Y:S02]  /*11ee0*/  IMAD R30, R2.reuse, R43, R30 ;  /* 0x0000002b021e7224 */ /* 0x040fe400078e021e */
[----:B------:R-:W-:Y:S01]  /*11ef0*/  IMAD R29, R2, R42, R29 ;  /* 0x0000002a021d7224 */ /* 0x000fe200078e021d */
[----:B------:R-:W-:Y:S01]  /*11f00*/  IABS R34, R248 ;  /* 0x000000f800227213 */ /* 0x000fe20000000000 */
[----:B------:R-:W-:Y:S02]  /*11f10*/  @!P6 IMAD.IADD R32, R32, 0x1, -R2 ;  /* 0x000000012020e824 */ /* 0x000fe400078e0a02 */
[C---:B0-----:R-:W-:Y:S02]  /*11f20*/  IMAD R4, R2.reuse, R41, R40 ;  /* 0x0000002902047224 */ /* 0x041fe400078e0228 */
[--C-:B------:R-:W-:Y:S01]  /*11f30*/  @!P2 IMAD.IADD R37, R37, 0x1, -R2.reuse ;  /* 0x000000012525a824 */ /* 0x100fe200078e0a02 */
[----:B------:R-:W-:Y:S01]  /*11f40*/  ISETP.GT.U32.AND P2, PT, R2, R30, PT ;  /* 0x0000001e0200720c */ /* 0x000fe20003f44070 */
[--C-:B------:R-:W-:Y:S01]  /*11f50*/  @!P0 IMAD.IADD R36, R36, 0x1, -R2.reuse ;  /* 0x0000000124248824 */ /* 0x100fe200078e0a02 */
[C---:B------:R-:W-:Y:S01]  /*11f60*/  ISETP.GT.U32.AND P6, PT, R2.reuse, R4, PT ;  /* 0x000000040200720c */ /* 0x040fe20003fc4070 */
[--C-:B------:R-:W-:Y:S01]  /*11f70*/  @!P1 IMAD.IADD R33, R33, 0x1, -R2.reuse ;  /* 0x0000000121219824 */ /* 0x100fe200078e0a02 */
[----:B------:R-:W-:Y:S01]  /*11f80*/  ISETP.GT.U32.AND P0, PT, R2, R29, PT ;  /* 0x0000001d0200720c */ /* 0x000fe20003f04070 */
[----:B------:R-:W-:Y:S01]  /*11f90*/  @!P3 IMAD.IADD R35, R35, 0x1, -R2 ;  /* 0x000000012323b824 */ /* 0x000fe200078e0a02 */
[----:B------:R-:W-:Y:S01]  /*11fa0*/  ISETP.GE.AND P1, PT, R242, RZ, PT ;  /* 0x000000fff200720c */ /* 0x000fe20003f26270 */
[----:B------:R-:W-:Y:S01]  /*11fb0*/  IMAD.HI.U32 R40, R3, R34, RZ ;  /* 0x0000002203287227 */ /* 0x000fe200078e00ff */
[----:B------:R-:W-:-:S02]  /*11fc0*/  ISETP.GE.AND P4, PT, R240, RZ, PT ;  /* 0x000000fff000720c */ /* 0x000fc40003f86270 */
[----:B------:R-:W-:Y:S01]  /*11fd0*/  ISETP.GE.AND P3, PT, R241, RZ, PT ;  /* 0x000000fff100720c */ /* 0x000fe20003f66270 */
[----:B------:R-:W-:Y:S01]  /*11fe0*/  IMAD.MOV R40, RZ, RZ, -R40 ;  /* 0x000000ffff287224 */ /* 0x000fe200078e0a28 */
[----:B------:R-:W-:Y:S01]  /*11ff0*/  ISETP.GE.AND P5, PT, R239, RZ, PT ;  /* 0x000000ffef00720c */ /* 0x000fe20003fa6270 */
[----:B------:R-:W-:Y:S02]  /*12000*/  @!P2 IMAD.IADD R30, R30, 0x1, -R2 ;  /* 0x000000011e1ea824 */ /* 0x000fe400078e0a02 */
[----:B------:R-:W-:Y:S02]  /*12010*/  IMAD R34, R2, R40, R34 ;  /* 0x0000002802227224 */ /* 0x000fe400078e0222 */
[--C-:B------:R-:W-:Y:S01]  /*12020*/  @!P6 IMAD.IADD R4, R4, 0x1, -R2.reuse ;  /* 0x000000010404e824 */ /* 0x100fe200078e0a02 */
[----:B------:R-:W-:Y:S01]  /*12030*/  ISETP.GT.U32.AND P6, PT, R2, R33, PT ;  /* 0x000000210200720c */ /* 0x000fe20003fc4070 */
[----:B------:R-:W-:Y:S02]  /*12040*/  IMAD.MOV.U32 R43, RZ, RZ, R37 ;  /* 0x000000ffff2b7224 */ /* 0x000fe400078e0025 */
[----:B------:R-:W-:-:S02]  /*12050*/  @!P0 IMAD.IADD R29, R29, 0x1, -R2 ;  /* 0x000000011d1d8824 */ /* 0x000fc400078e0a02 */
[----:B------:R-:W-:Y:S01]  /*12060*/  IMAD.MOV.U32 R42, RZ, RZ, R36 ;  /* 0x000000ffff2a7224 */ /* 0x000fe200078e0024 */
[----:B------:R-:W-:Y:S01]  /*12070*/  IABS R31, R249 ;  /* 0x000000f9001f7213 */ /* 0x000fe20000000000 */
[----:B------:R-:W-:Y:S01]  /*12080*/  @!P1 IMAD.MOV R35, RZ, RZ, -R35 ;  /* 0x000000ffff239224 */ /* 0x000fe200078e0a23 */
[----:B------:R-:W-:Y:S01]  /*12090*/  ISETP.GE.AND P2, PT, R243, RZ, PT ;  /* 0x000000fff300720c */ /* 0x000fe20003f46270 */
[----:B------:R-:W-:Y:S01]  /*120a0*/  @!P4 IMAD.MOV R43, RZ, RZ, -R43 ;  /* 0x000000ffff2bc224 */ /* 0x000fe200078e0a2b */
[C---:B------:R-:W-:Y:S01]  /*120b0*/  ISETP.GT.U32.AND P1, PT, R2.reuse, R34, PT ;  /* 0x000000220200720c */ /* 0x040fe20003f24070 */
[----:B------:R-:W-:Y:S01]  /*120c0*/  @!P3 IMAD.MOV R42, RZ, RZ, -R42 ;  /* 0x000000ffff2ab224 */ /* 0x000fe200078e0a2a */
[C---:B------:R-:W-:Y:S02]  /*120d0*/  ISETP.GT.U32.AND P4, PT, R2.reuse, R30, PT ;  /* 0x0000001e0200720c */ /* 0x040fe40003f84070 */
[----:B------:R-:W-:Y:S01]  /*120e0*/  ISETP.GT.U32.AND P3, PT, R2, R29, PT ;  /* 0x0000001d0200720c */ /* 0x000fe20003f64070 */
[----:B------:R-:W-:Y:S01]  /*120f0*/  IMAD.HI.U32 R39, R3, R31, RZ ;  /* 0x0000001f03277227 */ /* 0x000fe200078e00ff */
[----:B------:R-:W-:-:S03]  /*12100*/  ISETP.GE.AND P0, PT, R244, RZ, PT ;  /* 0x000000fff400720c */ /* 0x000fc60003f06270 */
[----:B------:R-:W-:Y:S02]  /*12110*/  IMAD.MOV.U32 R44, RZ, RZ, R38 ;  /* 0x000000ffff2c7224 */ /* 0x000fe400078e0026 */
[----:B------:R-:W-:Y:S02]  /*12120*/  IMAD.MOV R39, RZ, RZ, -R39 ;  /* 0x000000ffff277224 */ /* 0x000fe400078e0a27 */
[----:B------:R-:W-:Y:S02]  /*12130*/  @!P5 IMAD.MOV R44, RZ, RZ, -R44 ;  /* 0x000000ffff2cd224 */ /* 0x000fe400078e0a2c */
[----:B------:R-:W-:Y:S01]  /*12140*/  @!P6 IMAD.IADD R33, R33, 0x1, -R2 ;  /* 0x000000012121e824 */ /* 0x000fe200078e0a02 */
[C---:B------:R-:W-:Y:S01]  /*12150*/  ISETP.GT.U32.AND P5, PT, R2.reuse, R4, PT ;  /* 0x000000040200720c */ /* 0x040fe20003fa4070 */
[----:B------:R-:W-:Y:S01]  /*12160*/  IMAD R31, R2, R39, R31 ;  /* 0x00000027021f7224 */ /* 0x000fe200078e021f */
[----:B------:R-:W-:Y:S01]  /*12170*/  IABS R39, R26 ;  /* 0x0000001a00277213 */ /* 0x000fe20000000000 */
[----:B------:R-:W-:Y:S01]  /*12180*/  @!P2 IMAD.MOV R32, RZ, RZ, -R32 ;  /* 0x000000ffff20a224 */ /* 0x000fe200078e0a20 */
[----:B------:R-:W-:Y:S01]  /*12190*/  STL [R1+0xa0], R44 ;  /* 0x0000a02c01007387 */ /* 0x000fe20000100800 */
[--C-:B------:R-:W-:Y:S01]  /*121a0*/  @!P1 IMAD.IADD R34, R34, 0x1, -R2.reuse ;  /* 0x0000000122229824 */ /* 0x100fe200078e0a02 */
[----:B------:R-:W-:Y:S01]  /*121b0*/  ISETP.GE.AND P2, PT, R245, RZ, PT ;  /* 0x000000fff500720c */ /* 0x000fe20003f46270 */
[----:B------:R-:W-:Y:S01]  /*121c0*/  IMAD.MOV.U32 R37, RZ, RZ, R33 ;  /* 0x000000ffff257224 */ /* 0x000fe200078e0021 */
[----:B------:R-:W-:Y:S01]  /*121d0*/  STL [R1+0x9c], R43 ;  /* 0x00009c2b01007387 */ /* 0x000fe20000100800 */
[--C-:B------:R-:W-:Y:S01]  /*121e0*/  @!P4 IMAD.IADD R30, R30, 0x1, -R2.reuse ;  /* 0x000000011e1ec824 */ /* 0x100fe200078e0a02 */
[----:B------:R-:W-:Y:S01]  /*121f0*/  ISETP.GE.AND P4, PT, R246, RZ, PT ;  /* 0x000000fff600720c */ /* 0x000fe20003f86270 */
[----:B------:R-:W-:Y:S01]  /*12200*/  @!P3 IMAD.IADD R29, R29, 0x1, -R2 ;  /* 0x000000011d1db824 */ /* 0x000fe200078e0a02 */
[----:B------:R-:W-:Y:S01]  /*12210*/  STL [R1+0x98], R42 ;  /* 0x0000982a01007387 */ /* 0x000fe20000100800 */
[----:B------:R-:W-:Y:S01]  /*12220*/  ISETP.GE.AND P3, PT, R247, RZ, PT ;  /* 0x000000fff700720c */ /* 0x000fe20003f66270 */
[----:B------:R-:W-:Y:S01]  /*12230*/  @!P0 IMAD.MOV R37, RZ, RZ, -R37 ;  /* 0x000000ffff258224 */ /* 0x000fe200078e0a25 */
[C---:B------:R-:W-:Y:S01]  /*12240*/  ISETP.GT.U32.AND P6, PT, R2.reuse, R31, PT ;  /* 0x0000001f0200720c */ /* 0x040fe20003fc4070 */
[----:B------:R0:W-:Y:S01]  /*12250*/  STL [R1+0x94], R35 ;  /* 0x0000942301007387 */ /* 0x0001e20000100800 */
[----:B------:R-:W-:-:S03]  /*12260*/  ISETP.GT.U32.AND P0, PT, R2, R34, PT ;  /* 0x000000220200720c */ /* 0x000fc60003f04070 */
[----:B------:R1:W-:Y:S01]  /*12270*/  STL [R1+0x90], R32 ;  /* 0x0000902001007387 */ /* 0x0003e20000100800 */
[----:B------:R-:W-:Y:S02]  /*12280*/  IMAD.MOV.U32 R36, RZ, RZ, R30 ;  /* 0x000000ffff247224 */ /* 0x000fe400078e001e */
[----:B------:R-:W-:Y:S01]  /*12290*/  @!P5 IMAD.IADD R4, R4, 0x1, -R2 ;  /* 0x000000010404d824 */ /* 0x000fe200078e0a02 */
[----:B0-----:R-:W-:Y:S01]  /*122a0*/  IABS R35, R27 ;  /* 0x0000001b00237213 */ /* 0x001fe20000000000 */
[----:B-1----:R-:W-:-:S04]  /*122b0*/  IMAD.HI.U32 R32, R3, R39, RZ ;  /* 0x0000002703207227 */ /* 0x002fc800078e00ff */
[----:B------:R-:W-:Y:S01]  /*122c0*/  IMAD.MOV R32, RZ, RZ, -R32 ;  /* 0x000000ffff207224 */ /* 0x000fe200078e0a20 */
[----:B------:R-:W-:Y:S01]  /*122d0*/  ISETP.GE.AND P5, PT, R248, RZ, PT ;  /* 0x000000fff800720c */ /* 0x000fe20003fa6270 */
[----:B------:R-:W-:-:S04]  /*122e0*/  IMAD.HI.U32 R30, R3, R35, RZ ;  /* 0x00000023031e7227 */ /* 0x000fc800078e00ff */
[C---:B------:R-:W-:Y:S02]  /*122f0*/  IMAD R32, R2.reuse, R32, R39 ;  /* 0x0000002002207224 */ /* 0x040fe400078e0227 */
[----:B------:R-:W-:Y:S02]  /*12300*/  @!P2 IMAD.MOV R36, RZ, RZ, -R36 ;  /* 0x000000ffff24a224 */ /* 0x000fe400078e0a24 */
[----:B------:R-:W-:Y:S02]  /*12310*/  @!P4 IMAD.MOV R29, RZ, RZ, -R29 ;  /* 0x000000ffff1dc224 */ /* 0x000fe400078e0a1d */
[----:B------:R-:W-:Y:S01]  /*12320*/  @!P3 IMAD.MOV R4, RZ, RZ, -R4 ;  /* 0x000000ffff04b224 */ /* 0x000fe200078e0a04 */
[----:B------:R-:W-:Y:S01]  /*12330*/  STL [R1+0x88], R37 ;  /* 0x0000882501007387 */ /* 0x000fe20000100800 */
[----:B------:R-:W-:Y:S01]  /*12340*/  @!P6 IMAD.IADD R31, R31, 0x1, -R2 ;  /* 0x000000011f1fe824 */ /* 0x000fe200078e0a02 */
[----:B------:R-:W-:Y:S01]  /*12350*/  ISETP.GT.U32.AND P6, PT, R2, R32, PT ;  /* 0x000000200200720c */ /* 0x000fe20003fc4070 */
[----:B------:R-:W-:Y:S01]  /*12360*/  IMAD.MOV R30, RZ, RZ, -R30 ;  /* 0x000000ffff1e7224 */ /* 0x000fe200078e0a1e */
[----:B------:R-:W-:Y:S01]  /*12370*/  STL [R1+0x84], R36 ;  /* 0x0000842401007387 */ /* 0x000fe20000100800 */
[----:B------:R-:W-:-:S03]  /*12380*/  @!P0 IMAD.IADD R34, R34, 0x1, -R2 ;  /* 0x0000000122228824 */ /* 0x000fc600078e0a02 */
[----:B------:R0:W-:Y:S04]  /*12390*/  STL [R1+0x80], R29 ;  /* 0x0000801d01007387 */ /* 0x0001e80000100800 */
[----:B------:R1:W-:Y:S01]  /*123a0*/  STL [R1+0x7c], R4 ;  /* 0x00007c0401007387 */ /* 0x0003e20000100800 */
[----:B------:R-:W-:Y:S01]  /*123b0*/  ISETP.GE.AND P4, PT, R26, RZ, PT ;  /* 0x000000ff1a00720c */ /* 0x000fe20003f86270 */
[----:B0-----:R-:W-:Y:S02]  /*123c0*/  IMAD.MOV.U32 R29, RZ, RZ, R34 ;  /* 0x000000ffff1d7224 */ /* 0x001fe400078e0022 */
[C---:B-1----:R-:W-:Y:S02]  /*123d0*/  IMAD R4, R2.reuse, R30, R35 ;  /* 0x0000001e02047224 */ /* 0x042fe400078e0223 */
[----:B------:R-:W-:Y:S01]  /*123e0*/  @!P5 IMAD.MOV R29, RZ, RZ, -R29 ;  /* 0x000000ffff1dd224 */ /* 0x000fe200078e0a1d */
[----:B------:R-:W-:-:S02]  /*123f0*/  ISETP.GT.U32.AND P2, PT, R2, R31, PT ;  /* 0x0000001f0200720c */ /* 0x000fc40003f44070 */
[----:B------:R-:W-:Y:S02]  /*12400*/  ISETP.GT.U32.AND P5, PT, R2, R4, PT ;  /* 0x000000040200720c */ /* 0x000fe40003fa4070 */
[----:B------:R-:W-:Y:S01]  /*12410*/  IABS R26, R28 ;  /* 0x0000001c001a7213 */ /* 0x000fe20000000000 */
[----:B------:R-:W-:Y:S01]  /*12420*/  @!P6 IMAD.IADD R32, R32, 0x1, -R2 ;  /* 0x000000012020e824 */ /* 0x000fe200078e0a02 */
[----:B------:R-:W-:-:S03]  /*12430*/  ISETP.GE.AND P1, PT, R249, RZ, PT ;  /* 0x000000fff900720c */ /* 0x000fc60003f26270 */
[----:B------:R-:W-:Y:S01]  /*12440*/  IMAD.MOV.U32 R30, RZ, RZ, R26 ;  /* 0x000000ffff1e7224 */ /* 0x000fe200078e001a */
[----:B------:R-:W-:Y:S02]  /*12450*/  ISETP.GE.AND P0, PT, R28, RZ, PT ;  /* 0x000000ff1c00720c */ /* 0x000fe40003f06270 */
[----:B------:R-:W-:Y:S01]  /*12460*/  ISETP.GT.U32.AND P6, PT, R2, R32, PT ;  /* 0x000000200200720c */ /* 0x000fe20003fc4070 */
[----:B------:R-:W-:Y:S01]  /*12470*/  IMAD.HI.U32 R28, R3, R30, RZ ;  /* 0x0000001e031c7227 */ /* 0x000fe200078e00ff */
[----:B------:R-:W-:Y:S02]  /*12480*/  ISETP.GE.AND P3, PT, R27, RZ, PT ;  /* 0x000000ff1b00720c */ /* 0x000fe40003f66270 */
[----:B------:R-:W-:Y:S01]  /*12490*/  IABS R27, R25 ;  /* 0x00000019001b7213 */ /* 0x000fe20000000000 */
[--C-:B------:R-:W-:Y:S02]  /*124a0*/  @!P5 IMAD.IADD R4, R4, 0x1, -R2.reuse ;  /* 0x000000010404d824 */ /* 0x100fe400078e0a02 */
[----:B------:R-:W-:-:S02]  /*124b0*/  @!P2 IMAD.IADD R31, R31, 0x1, -R2 ;  /* 0x000000011f1fa824 */ /* 0x000fc400078e0a02 */
[----:B------:R-:W-:Y:S01]  /*124c0*/  IMAD.MOV R28, RZ, RZ, -R28 ;  /* 0x000000ffff1c7224 */ /* 0x000fe200078e0a1c */
[----:B------:R0:W-:Y:S01]  /*124d0*/  STL [R1+0x78], R29 ;  /* 0x0000781d01007387 */ /* 0x0001e20000100800 */
[----:B------:R-:W-:Y:S02]  /*124e0*/  ISETP.GE.AND P2, PT, R25, RZ, PT ;  /* 0x000000ff1900720c */ /* 0x000fe40003f46270 */
[C---:B------:R-:W-:Y:S01]  /*124f0*/  IMAD R30, R2.reuse, R28, R30 ;  /* 0x0000001c021e7224 */ /* 0x040fe200078e021e */
[----:B------:R-:W-:Y:S01]  /*12500*/  ISETP.GT.U32.AND P5, PT, R2, R4, PT ;  /* 0x000000040200720c */ /* 0x000fe20003fa4070 */
[----:B------:R-:W-:Y:S01]  /*12510*/  IMAD.HI.U32 R28, R3, R27, RZ ;  /* 0x0000001b031c7227 */ /* 0x000fe200078e00ff */
[----:B------:R-:W-:-:S03]  /*12520*/  IABS R25, R23 ;  /* 0x0000001700197213 */ /* 0x000fc60000000000 */
[----:B0-----:R-:W-:Y:S01]  /*12530*/  IMAD.MOV.U32 R29, RZ, RZ, R31 ;  /* 0x000000ffff1d7224 */ /* 0x001fe200078e001f */
[----:B------:R-:W-:Y:S01]  /*12540*/  IABS R26, R24 ;  /* 0x00000018001a7213 */ /* 0x000fe20000000000 */
[----:B------:R-:W-:Y:S01]  /*12550*/  @!P6 IMAD.IADD R32, R32, 0x1, -R2 ;  /* 0x000000012020e824 */ /* 0x000fe200078e0a02 */
[----:B------:R-:W-:Y:S01]  /*12560*/  ISETP.GT.U32.AND P6, PT, R2, R30, PT ;  /* 0x0000001e0200720c */ /* 0x000fe20003fc4070 */
[----:B------:R-:W-:Y:S01]  /*12570*/  @!P1 IMAD.MOV R29, RZ, RZ, -R29 ;  /* 0x000000ffff1d9224 */ /* 0x000fe200078e0a1d */
[----:B------:R-:W-:Y:S01]  /*12580*/  ISETP.GE.AND P1, PT, R24, RZ, PT ;  /* 0x000000ff1800720c */ /* 0x000fe20003f26270 */
[----:B------:R-:W-:Y:S02]  /*12590*/  IMAD.MOV R28, RZ, RZ, -R28 ;  /* 0x000000ffff1c7224 */ /* 0x000fe400078e0a1c */
[----:B------:R-:W-:Y:S02]  /*125a0*/  IMAD.MOV.U32 R24, RZ, RZ, R25 ;  /* 0x000000ffff187224 */ /* 0x000fe400078e0019 */
[----:B------:R-:W-:Y:S01]  /*125b0*/  IMAD.HI.U32 R33, R3, R26, RZ ;  /* 0x0000001a03217227 */ /* 0x000fe200078e00ff */
[----:B------:R-:W-:-:S03]  /*125c0*/  IABS R25, R20 ;  /* 0x0000001400197213 */ /* 0x000fc60000000000 */
[----:B------:R-:W-:Y:S02]  /*125d0*/  IMAD R27, R2, R28, R27 ;  /* 0x0000001c021b7224 */ /* 0x000fe400078e021b */
[----:B------:R-:W-:Y:S01]  /*125e0*/  IMAD.HI.U32 R31, R3, R24, RZ ;  /* 0x00000018031f7227 */ /* 0x000fe200078e00ff */
[----:B------:R0:W-:Y:S03]  /*125f0*/  STL [R1+0x74], R29 ;  /* 0x0000741d01007387 */ /* 0x0001e60000100800 */
[----:B------:R-:W-:Y:S02]  /*12600*/  IMAD.MOV R33, RZ, RZ, -R33 ;  /* 0x000000ffff217224 */ /* 0x000fe400078e0a21 */
[----:B------:R-:W-:Y:S01]  /*12610*/  @!P5 IMAD.IADD R4, R4, 0x1, -R2 ;  /* 0x000000010404d824 */ /* 0x000fe200078e0a02 */
[----:B------:R-:W-:Y:S01]  /*12620*/  ISETP.GT.U32.AND P5, PT, R2, R27, PT ;  /* 0x0000001b0200720c */ /* 0x000fe20003fa4070 */
[----:B------:R-:W-:-:S02]  /*12630*/  IMAD.MOV R31, RZ, RZ, -R31 ;  /* 0x000000ffff1f7224 */ /* 0x000fc400078e0a1f */
[----:B------:R-:W-:Y:S02]  /*12640*/  IMAD R26, R2, R33, R26 ;  /* 0x00000021021a7224 */ /* 0x000fe400078e021a */
[----:B0-----:R-:W-:-:S04]  /*12650*/  IMAD.HI.U32 R29, R3, R25, RZ ;  /* 0x00000019031d7227 */ /* 0x001fc800078e00ff */
[----:B------:R-:W-:Y:S02]  /*12660*/  IMAD.MOV.U32 R35, RZ, RZ, R32 ;  /* 0x000000ffff237224 */ /* 0x000fe400078e0020 */
[----:B------:R-:W-:Y:S02]  /*12670*/  @!P6 IMAD.IADD R30, R30, 0x1, -R2 ;  /* 0x000000011e1ee824 */ /* 0x000fe400078e0a02 */
[C---:B------:R-:W-:Y:S02]  /*12680*/  IMAD R24, R2.reuse, R31, R24 ;  /* 0x0000001f02187224 */ /* 0x040fe400078e0218 */
[----:B------:R-:W-:Y:S02]  /*12690*/  IMAD.MOV R31, RZ, RZ, -R29 ;  /* 0x000000ffff1f7224 */ /* 0x000fe400078e0a1d */
[----:B------:R-:W-:Y:S02]  /*126a0*/  IMAD.MOV.U32 R34, RZ, RZ, R4 ;  /* 0x000000ffff227224 */ /* 0x000fe400078e0004 */
[----:B------:R-:W-:Y:S01]  /*126b0*/  @!P4 IMAD.MOV R35, RZ, RZ, -R35 ;  /* 0x000000ffff23c224 */ /* 0x000fe200078e0a23 */
[C---:B------:R-:W-:Y:S01]  /*126c0*/  ISETP.GT.U32.AND P4, PT, R2.reuse, R26, PT ;  /* 0x0000001a0200720c */ /* 0x040fe20003f84070 */
[C---:B------:R-:W-:Y:S01]  /*126d0*/  IMAD R25, R2.reuse, R31, R25 ;  /* 0x0000001f02197224 */ /* 0x040fe200078e0219 */
[C---:B------:R-:W-:Y:S01]  /*126e0*/  ISETP.GT.U32.AND P6, PT, R2.reuse, R30, PT ;  /* 0x0000001e0200720c */ /* 0x040fe20003fc4070 */
[----:B------:R-:W-:Y:S01]  /*126f0*/  @!P3 IMAD.MOV R34, RZ, RZ, -R34 ;  /* 0x000000ffff22b224 */ /* 0x000fe200078e0a22 */
[C---:B------:R-:W-:Y:S01]  /*12700*/  ISETP.GT.U32.AND P3, PT, R2.reuse, R24, PT ;  /* 0x000000180200720c */ /* 0x040fe20003f64070 */
[----:B------:R-:W-:Y:S01]  /*12710*/  @!P5 IMAD.IADD R27, R27, 0x1, -R2 ;  /* 0x000000011b1bd824 */ /* 0x000fe200078e0a02 */
[----:B------:R-:W-:-:S02]  /*12720*/  ISETP.GT.U32.AND P5, PT, R2, R25, PT ;  /* 0x000000190200720c */ /* 0x000fc40003fa4070 */
[----:B------:R-:W-:Y:S02]  /*12730*/  IABS R28, R21 ;  /* 0x00000015001c7213 */ /* 0x000fe40000000000 */
[----:B------:R-:W-:-:S03]  /*12740*/  IABS R31, R17 ;  /* 0x00000011001f7213 */ /* 0x000fc60000000000 */
[--C-:B------:R-:W-:Y:S01]  /*12750*/  @!P4 IMAD.IADD R26, R26, 0x1, -R2.reuse ;  /* 0x000000011a1ac824 */ /* 0x100fe200078e0a02 */
[----:B------:R-:W-:Y:S01]  /*12760*/  ISETP.GT.U32.AND P4, PT, R2, R27, PT ;  /* 0x0000001b0200720c */ /* 0x000fe20003f84070 */
[----:B------:R-:W-:Y:S01]  /*12770*/  @!P6 IMAD.IADD R30, R30, 0x1, -R2 ;  /* 0x000000011e1ee824 */ /* 0x000fe200078e0a02 */
[----:B------:R-:W-:Y:S01]  /*12780*/  ISETP.GE.AND P6, PT, R23, RZ, PT ;  /* 0x000000ff1700720c */ /* 0x000fe20003fc6270 */
[----:B------:R-:W-:Y:S01]  /*12790*/  IMAD.HI.U32 R29, R3, R28, RZ ;  /* 0x0000001c031d7227 */ /* 0x000fe200078e00ff */
[----:B------:R-:W-:-:S03]  /*127a0*/  IABS R23, R22 ;  /* 0x0000001600177213 */ /* 0x000fc60000000000 */
[----:B------:R-:W-:Y:S01]  /*127b0*/  @!P3 IMAD.IADD R24, R24, 0x1, -R2 ;  /* 0x000000011818b824 */ /* 0x000fe200078e0a02 */
[C---:B------:R-:W-:Y:S01]  /*127c0*/  ISETP.GT.U32.AND P3, PT, R2.reuse, R26, PT ;  /* 0x0000001a0200720c */ /* 0x040fe20003f64070 */
[----:B------:R-:W-:Y:S02]  /*127d0*/  IMAD.MOV R29, RZ, RZ, -R29 ;  /* 0x000000ffff1d7224 */ /* 0x000fe400078e0a1d */
[----:B------:R-:W-:Y:S02]  /*127e0*/  IMAD.MOV.U32 R32, RZ, RZ, R30 ;  /* 0x000000ffff207224 */ /* 0x000fe400078e001e */
[----:B------:R-:W-:Y:S01]  /*127f0*/  @!P5 IMAD.IADD R25, R25, 0x1, -R2 ;  /* 0x000000011919d824 */ /* 0x000fe200078e0a02 */
[----:B------:R-:W-:Y:S01]  /*12800*/  ISETP.GT.U32.AND P5, PT, R2, R24, PT ;  /* 0x000000180200720c */ /* 0x000fe20003fa4070 */
[----:B------:R-:W-:Y:S02]  /*12810*/  IMAD.MOV.U32 R30, RZ, RZ, R31 ;  /* 0x000000ffff1e7224 */ /* 0x000fe400078e001f */
[----:B------:R-:W-:-:S04]  /*12820*/  IMAD.HI.U32 R31, R3, R23, RZ ;  /* 0x00000017031f7227 */ /* 0x000fc800078e00ff */
[C---:B------:R-:W-:Y:S02]  /*12830*/  IMAD R4, R2.reuse, R29, R28 ;  /* 0x0000001d02047224 */ /* 0x040fe400078e021c */
[----:B------:R-:W-:Y:S01]  /*12840*/  IMAD.MOV R31, RZ, RZ, -R31 ;  /* 0x000000ffff1f7224 */ /* 0x000fe200078e0a1f */
[----:B------:R-:W-:Y:S01]  /*12850*/  IABS R28, R19 ;  /* 0x00000013001c7213 */ /* 0x000fe20000000000 */
[----:B------:R-:W-:Y:S01]  /*12860*/  @!P0 IMAD.MOV R32, RZ, RZ, -R32 ;  /* 0x000000ffff208224 */ /* 0x000fe200078e0a20 */
[C---:B------:R-:W-:Y:S01]  /*12870*/  ISETP.GT.U32.AND P0, PT, R2.reuse, R25, PT ;  /* 0x000000190200720c */ /* 0x040fe20003f04070 */
[--C-:B------:R-:W-:Y:S01]  /*12880*/  @!P4 IMAD.IADD R27, R27, 0x1, -R2.reuse ;  /* 0x000000011b1bc824 */ /* 0x100fe200078e0a02 */
[C---:B------:R-:W-:Y:S01]  /*12890*/  ISETP.GT.U32.AND P4, PT, R2.reuse, R4, PT ;  /* 0x000000040200720c */ /* 0x040fe20003f84070 */
[----:B------:R-:W-:Y:S02]  /*128a0*/  IMAD R23, R2, R31, R23 ;  /* 0x0000001f02177224 */ /* 0x000fe400078e0217 */
[----:B------:R-:W-:Y:S01]  /*128b0*/  @!P3 IMAD.IADD R26, R26, 0x1, -R2 ;  /* 0x000000011a1ab824 */ /* 0x000fe200078e0a02 */
[----:B------:R-:W-:Y:S01]  /*128c0*/  ISETP.GE.AND P3, PT, R20, RZ, PT ;  /* 0x000000ff1400720c */ /* 0x000fe20003f66270 */
[----:B------:R-:W-:Y:S01]  /*128d0*/  IMAD.HI.U32 R20, R3, R28, RZ ;  /* 0x0000001c03147227 */ /* 0x000fe200078e00ff */
[----:B------:R-:W-:-:S03]  /*128e0*/  IABS R29, R18 ;  /* 0x00000012001d7213 */ /* 0x000fc60000000000 */
[----:B------:R-:W-:Y:S01]  /*128f0*/  @!P5 IMAD.IADD R24, R24, 0x1, -R2 ;  /* 0x000000011818d824 */ /* 0x000fe200078e0a02 */
[----:B------:R-:W-:Y:S01]  /*12900*/  ISETP.GT.U32.AND P5, PT, R2, R23, PT ;  /* 0x000000170200720c */ /* 0x000fe20003fa4070 */
[----:B------:R-:W-:Y:S01]  /*12910*/  IMAD.HI.U32 R31, R3, R30, RZ ;  /* 0x0000001e031f7227 */ /* 0x000fe200078e00ff */
[----:B------:R-:W-:Y:S03]  /*12920*/  STL [R1+0x70], R35 ;  /* 0x0000702301007387 */ /* 0x000fe60000100800 */
[----:B------:R-:W-:Y:S01]  /*12930*/  IMAD.MOV R20, RZ, RZ, -R20 ;  /* 0x000000ffff147224 */ /* 0x000fe200078e0a14 */
[----:B------:R-:W-:Y:S01]  /*12940*/  STL [R1+0x6c], R34 ;  /* 0x00006c2201007387 */ /* 0x000fe20000100800 */
[----:B------:R-:W-:-:S03]  /*12950*/  IMAD.MOV R31, RZ, RZ, -R31 ;  /* 0x000000ffff1f7224 */ /* 0x000fc600078e0a1f */
[----:B------:R0:W-:Y:S01]  /*12960*/  STL [R1+0x68], R32 ;  /* 0x0000682001007387 */ /* 0x0001e20000100800 */
[----:B------:R-:W-:Y:S01]  /*12970*/  IMAD R20, R2, R20, R28 ;  /* 0x0000001402147224 */ /* 0x000fe200078e021c */
[----:B------:R-:W-:Y:S01]  /*12980*/  IABS R28, R15 ;  /* 0x0000000f001c7213 */ /* 0x000fe20000000000 */
[--C-:B------:R-:W-:Y:S01]  /*12990*/  @!P0 IMAD.IADD R25, R25, 0x1, -R2.reuse ;  /* 0x0000000119198824 */ /* 0x100fe200078e0a02 */
[----:B------:R-:W-:Y:S01]  /*129a0*/  ISETP.GE.AND P0, PT, R21, RZ, PT ;  /* 0x000000ff1500720c */ /* 0x000fe20003f06270 */
[----:B------:R-:W-:Y:S01]  /*129b0*/  @!P4 IMAD.IADD R4, R4, 0x1, -R2 ;  /* 0x000000010404c824 */ /* 0x000fe200078e0a02 */
[----:B------:R-:W-:Y:S01]  /*129c0*/  ISETP.GE.AND P4, PT, R22, RZ, PT ;  /* 0x000000ff1600720c */ /* 0x000fe20003f86270 */
[----:B0-----:R-:W-:-:S04]  /*129d0*/  IMAD.HI.U32 R32, R3, R29, RZ ;  /* 0x0000001d03207227 */ /* 0x001fc800078e00ff */
[----:B------:R-:W-:Y:S02]  /*129e0*/  IMAD.MOV R21, RZ, RZ, -R32 ;  /* 0x000000ffff157224 */ /* 0x000fe400078e0a20 */
[C---:B------:R-:W-:Y:S02]  /*129f0*/  IMAD R22, R2.reuse, R31, R30 ;  /* 0x0000001f02167224 */ /* 0x040fe400078e021e */
[----:B------:R-:W-:Y:S02]  /*12a00*/  IMAD.MOV.U32 R34, RZ, RZ, R27 ;  /* 0x000000ffff227224 */ /* 0x000fe400078e001b */
[----:B------:R-:W-:Y:S02]  /*12a10*/  IMAD.MOV.U32 R27, RZ, RZ, R28 ;  /* 0x000000ffff1b7224 */ /* 0x000fe400078e001c */
[C---:B------:R-:W-:Y:S02]  /*12a20*/  IMAD R21, R2.reuse, R21, R29 ;  /* 0x0000001502157224 */ /* 0x040fe400078e021d */
[----:B------:R-:W-:Y:S01]  /*12a30*/  @!P5 IMAD.IADD R23, R23, 0x1, -R2 ;  /* 0x000000011717d824 */ /* 0x000fe200078e0a02 */
[C---:B------:R-:W-:Y:S01]  /*12a40*/  ISETP.GT.U32.AND P5, PT, R2.reuse, R22, PT ;  /* 0x000000160200720c */ /* 0x040fe20003fa4070 */
[----:B------:R-:W-:Y:S01]  /*12a50*/  @!P2 IMAD.MOV R34, RZ, RZ, -R34 ;  /* 0x000000ffff22a224 */ /* 0x000fe200078e0a22 */
[----:B------:R-:W-:Y:S01]  /*12a60*/  ISETP.GT.U32.AND P2, PT, R2, R4, PT ;  /* 0x000000040200720c */ /* 0x000fe20003f44070 */
[----:B------:R-:W-:-:S04]  /*12a70*/  IMAD.MOV.U32 R28, RZ, RZ, R24 ;  /* 0x000000ffff1c7224 */ /* 0x000fc800078e0018 */
[----:B------:R-:W-:Y:S01]  /*12a80*/  @!P6 IMAD.MOV R28, RZ, RZ, -R28 ;  /* 0x000000ffff1ce224 */ /* 0x000fe200078e0a1c */
[----:B------:R-:W-:Y:S01]  /*12a90*/  ISETP.GT.U32.AND P6, PT, R2, R21, PT ;  /* 0x000000150200720c */ /* 0x000fe20003fc4070 */
[----:B------:R-:W-:-:S04]  /*12aa0*/  IMAD.MOV.U32 R33, RZ, RZ, R26 ;  /* 0x000000ffff217224 */ /* 0x000fc800078e001a */
[----:B------:R-:W-:Y:S01]  /*12ab0*/  @!P1 IMAD.MOV R33, RZ, RZ, -R33 ;  /* 0x000000ffff219224 */ /* 0x000fe200078e0a21 */
[----:B------:R-:W-:Y:S01]  /*12ac0*/  ISETP.GT.U32.AND P1, PT, R2, R23, PT ;  /* 0x000000170200720c */ /* 0x000fe20003f24070 */
[--C-:B------:R-:W-:Y:S01]  /*12ad0*/  @!P2 IMAD.IADD R4, R4, 0x1, -R2.reuse ;  /* 0x000000010404a824 */ /* 0x100fe200078e0a02 */
[----:B------:R-:W-:Y:S01]  /*12ae0*/  ISETP.GT.U32.AND P2, PT, R2, R20, PT ;  /* 0x000000140200720c */ /* 0x000fe20003f44070 */
[--C-:B------:R-:W-:Y:S02]  /*12af0*/  @!P5 IMAD.IADD R22, R22, 0x1, -R2.reuse ;  /* 0x000000011616d824 */ /* 0x100fe400078e0a02 */
[----:B------:R-:W-:Y:S02]  /*12b00*/  @!P3 IMAD.MOV R25, RZ, RZ, -R25 ;  /* 0x000000ffff19b224 */ /* 0x000fe400078e0a19 */
[----:B------:R-:W-:Y:S01]  /*12b10*/  @!P6 IMAD.IADD R21, R21, 0x1, -R2 ;  /* 0x000000011515e824 */ /* 0x000fe200078e0a02 */
[----:B------:R-:W-:Y:S01]  /*12b20*/  ISETP.GT.U32.AND P6, PT, R2, R22, PT ;  /* 0x000000160200720c */ /* 0x000fe20003fc4070 */
[----:B------:R-:W-:Y:S01]  /*12b30*/  STL [R1+0x64], R34 ;  /* 0x0000642201007387 */ /* 0x000fe20000100800 */
[----:B------:R-:W-:Y:S01]  /*12b40*/  IMAD.HI.U32 R24, R3, R27, RZ ;  /* 0x0000001b03187227 */ /* 0x000fe200078e00ff */
[----:B------:R-:W-:-:S02]  /*12b50*/  IABS R29, R16 ;  /* 0x00000010001d7213 */ /* 0x000fc40000000000 */
[----:B------:R-:W-:Y:S01]  /*12b60*/  STL [R1+0x60], R33 ;  /* 0x0000602101007387 */ /* 0x000fe20000100800 */
[----:B------:R-:W-:-:S03]  /*12b70*/  IMAD.MOV R24, RZ, RZ, -R24 ;  /* 0x000000ffff187224 */ /* 0x000fc600078e0a18 */
[----:B------:R-:W-:Y:S01]  /*12b80*/  STL [R1+0x5c], R28 ;  /* 0x00005c1c01007387 */ /* 0x000fe20000100800 */
[----:B------:R-:W-:-:S03]  /*12b90*/  IMAD.MOV.U32 R26, RZ, RZ, R29 ;  /* 0x000000ffff1a7224 */ /* 0x000fc600078e001d */
[----:B------:R0:W-:Y:S01]  /*12ba0*/  STL [R1+0x58], R25 ;  /* 0x0000581901007387 */ /* 0x0001e20000100800 */
[--C-:B------:R-:W-:Y:S01]  /*12bb0*/  @!P1 IMAD.IADD R23, R23, 0x1, -R2.reuse ;  /* 0x0000000117179824 */ /* 0x100fe200078e0a02 */
[----:B------:R-:W-:Y:S01]  /*12bc0*/  ISETP.GE.AND P5, PT, R19, RZ, PT ;  /* 0x000000ff1300720c */ /* 0x000fe20003fa6270 */
[----:B------:R-:W-:Y:S01]  /*12bd0*/  IMAD R19, R2, R24, R27 ;  /* 0x0000001802137224 */ /* 0x000fe200078e021b */
[----:B------:R-:W-:Y:S01]  /*12be0*/  ISETP.GE.AND P1, PT, R18, RZ, PT ;  /* 0x000000ff1200720c */ /* 0x000fe20003f26270 */
[----:B------:R-:W-:Y:S02]  /*12bf0*/  @!P2 IMAD.IADD R20, R20, 0x1, -R2 ;  /* 0x000000011414a824 */ /* 0x000fe400078e0a02 */
[----:B0-----:R-:W-:Y:S01]  /*12c00*/  IMAD.MOV.U32 R25, RZ, RZ, R4 ;  /* 0x000000ffff197224 */ /* 0x001fe200078e0004 */
[----:B------:R-:W-:Y:S01]  /*12c10*/  ISETP.GE.AND P3, PT, R17, RZ, PT ;  /* 0x000000ff1100720c */ /* 0x000fe20003f66270 */
[----:B------:R-:W-:Y:S01]  /*12c20*/  IMAD.HI.U32 R17, R3, R26, RZ ;  /* 0x0000001a03117227 */ /* 0x000fe200078e00ff */
[----:B------:R-:W-:-:S02]  /*12c30*/  IABS R18, R12 ;  /* 0x0000000c00127213 */ /* 0x000fc40000000000 */
[----:B------:R-:W-:Y:S01]  /*12c40*/  ISETP.GT.U32.AND P2, PT, R2, R21, PT ;  /* 0x000000150200720c */ /* 0x000fe20003f44070 */
[----:B------:R-:W-:Y:S02]  /*12c50*/  @!P0 IMAD.MOV R25, RZ, RZ, -R25 ;  /* 0x000000ffff198224 */ /* 0x000fe400078e0a19 */
[----:B------:R-:W-:Y:S01]  /*12c60*/  @!P6 IMAD.IADD R22, R22, 0x1, -R2 ;  /* 0x000000011616e824 */ /* 0x000fe200078e0a02 */
[C---:B------:R-:W-:Y:S01]  /*12c70*/  ISETP.GT.U32.AND P6, PT, R2.reuse, R19, PT ;  /* 0x000000130200720c */ /* 0x040fe20003fc4070 */
[----:B------:R-:W-:Y:S01]  /*12c80*/  IMAD.MOV R17, RZ, RZ, -R17 ;  /* 0x000000ffff117224 */ /* 0x000fe200078e0a11 */
[----:B------:R0:W-:Y:S03]  /*12c90*/  STL [R1+0x54], R25 ;  /* 0x0000541901007387 */ /* 0x0001e60000100800 */
[----:B------:R-:W-:Y:S02]  /*12ca0*/  IMAD R17, R2, R17, R26 ;  /* 0x0000001102117224 */ /* 0x000fe400078e021a */
[----:B0-----:R-:W-:-:S04]  /*12cb0*/  IMAD.HI.U32 R25, R3, R18, RZ ;  /* 0x0000001203197227 */ /* 0x001fc800078e00ff */
[----:B------:R-:W-:Y:S02]  /*12cc0*/  IMAD.MOV R25, RZ, RZ, -R25 ;  /* 0x000000ffff197224 */ /* 0x000fe400078e0a19 */
[----:B------:R-:W-:Y:S01]  /*12cd0*/  @!P2 IMAD.IADD R21, R21, 0x1, -R2 ;  /* 0x000000011515a824 */ /* 0x000fe200078e0a02 */
[C---:B------:R-:W-:Y:S01]  /*12ce0*/  ISETP.GT.U32.AND P2, PT, R2.reuse, R17, PT ;  /* 0x000000110200720c */ /* 0x040fe20003f44070 */
[----:B------:R-:W-:Y:S02]  /*12cf0*/  IMAD R18, R2, R25, R18 ;  /* 0x0000001902127224 */ /* 0x000fe400078e0212 */
[----:B------:R-:W-:-:S03]  /*12d00*/  @!P6 IMAD.IADD R19, R19, 0x1, -R2 ;  /* 0x000000011313e824 */ /* 0x000fc600078e0a02 */
[C---:B------:R-:W-:Y:S02]  /*12d10*/  ISETP.GT.U32.AND P6, PT, R2.reuse, R18, PT ;  /* 0x000000120200720c */ /* 0x040fe40003fc4070 */
[----:B------:R-:W-:-:S05]  /*12d20*/  ISETP.GT.U32.AND P0, PT, R2, R20, PT ;  /* 0x000000140200720c */ /* 0x000fca0003f04070 */
[----:B------:R-:W-:Y:S02]  /*12d30*/  @!P2 IMAD.IADD R17, R17, 0x1, -R2 ;  /* 0x000000011111a824 */ /* 0x000fe400078e0a02 */
[----:B------:R-:W-:-:S04]  /*12d40*/  @!P4 IMAD.MOV R23, RZ, RZ, -R23 ;  /* 0x000000ffff17c224 */ /* 0x000fc800078e0a17 */
[----:B------:R-:W-:Y:S01]  /*12d50*/  @!P6 IMAD.IADD R18, R18, 0x1, -R2 ;  /* 0x000000011212e824 */ /* 0x000fe200078e0a02 */
[C---:B------:R-:W-:Y:S02]  /*12d60*/  ISETP.GT.U32.AND P6, PT, R2.reuse, R17, PT ;  /* 0x000000110200720c */ /* 0x040fe40003fc4070 */
[----:B------:R-:W-:Y:S01]  /*12d70*/  ISETP.GT.U32.AND P4, PT, R2, R19, PT ;  /* 0x000000130200720c */ /* 0x000fe20003f84070 */
[----:B------:R-:W-:Y:S02]  /*12d80*/  IMAD.MOV.U32 R28, RZ, RZ, R22 ;  /* 0x000000ffff1c7224 */ /* 0x000fe400078e0016 */
[----:B------:R-:W-:Y:S02]  /*12d90*/  @!P0 IMAD.IADD R20, R20, 0x1, -R2 ;  /* 0x0000000114148824 */ /* 0x000fe400078e0a02 */
[----:B------:R-:W-:Y:S01]  /*12da0*/  @!P3 IMAD.MOV R28, RZ, RZ, -R28 ;  /* 0x000000ffff1cb224 */ /* 0x000fe200078e0a1c */
[----:B------:R-:W-:Y:S01]  /*12db0*/  ISETP.GT.U32.AND P3, PT, R2, R18, PT ;  /* 0x000000120200720c */ /* 0x000fe20003f64070 */
[----:B------:R-:W-:Y:S01]  /*12dc0*/  IMAD.MOV.U32 R22, RZ, RZ, R20 ;  /* 0x000000ffff167224 */ /* 0x000fe200078e0014 */
[----:B------:R-:W-:Y:S01]  /*12dd0*/  ISETP.GE.AND P0, PT, R15, RZ, PT ;  /* 0x000000ff0f00720c */ /* 0x000fe20003f06270 */
[----:B------:R-:W-:Y:S01]  /*12de0*/  @!P1 IMAD.MOV R21, RZ, RZ, -R21 ;  /* 0x000000ffff159224 */ /* 0x000fe200078e0a15 */
[----:B------:R-:W-:Y:S01]  /*12df0*/  ISETP.GE.AND P2, PT, R16, RZ, PT ;  /* 0x000000ff1000720c */ /* 0x000fe20003f46270 */
[----:B------:R-:W-:Y:S01]  /*12e00*/  @!P6 IMAD.IADD R17, R17, 0x1, -R2 ;  /* 0x000000011111e824 */ /* 0x000fe200078e0a02 */
[----:B------:R-:W-:Y:S01]  /*12e10*/  ISETP.GE.AND P6, PT, R12, RZ, PT ;  /* 0x000000ff0c00720c */ /* 0x000fe20003fc6270 */
[----:B------:R-:W-:Y:S01]  /*12e20*/  @!P5 IMAD.MOV R22, RZ, RZ, -R22 ;  /* 0x000000ffff16d224 */ /* 0x000fe200078e0a16 */
[----:B------:R-:W-:Y:S01]  /*12e30*/  STL [R1+0x50], R23 ;  /* 0x0000501701007387 */ /* 0x000fe20000100800 */
[----:B------:R-:W-:-:S02]  /*12e40*/  @!P4 IMAD.IADD R19, R19, 0x1, -R2 ;  /* 0x000000011313c824 */ /* 0x000fc400078e0a02 */
[----:B------:R-:W-:Y:S01]  /*12e50*/  IMAD.MOV.U32 R71, RZ, RZ, R66 ;  /* 0x000000ffff477224 */ /* 0x000fe200078e0042 */
[----:B------:R-:W-:Y:S01]  /*12e60*/  STL [R1+0x4c], R28 ;  /* 0x00004c1c01007387 */ /* 0x000fe20000100800 */
[----:B------:R-:W-:Y:S02]  /*12e70*/  IMAD.MOV.U32 R66, RZ, RZ, R65 ;  /* 0x000000ffff427224 */ /* 0x000fe400078e0041 */
[----:B------:R-:W-:Y:S01]  /*12e80*/  IMAD.MOV.U32 R65, RZ, RZ, R64 ;  /* 0x000000ffff417224 */ /* 0x000fe200078e0040 */
[----:B------:R-:W-:Y:S01]  /*12e90*/  STL [R1+0x48], R21 ;  /* 0x0000481501007387 */ /* 0x000fe20000100800 */
[----:B------:R-:W-:-:S03]  /*12ea0*/  IMAD.MOV.U32 R64, RZ, RZ, R63 ;  /* 0x000000ffff407224 */ /* 0x000fc600078e003f */
[----:B------:R0:W-:Y:S01]  /*12eb0*/  STL [R1+0x44], R22 ;  /* 0x0000441601007387 */ /* 0x0001e20000100800 */
[----:B------:R-:W-:Y:S02]  /*12ec0*/  IMAD.MOV.U32 R63, RZ, RZ, R62 ;  /* 0x000000ffff3f7224 */ /* 0x000fe400078e003e */
[----:B------:R-:W-:Y:S02]  /*12ed0*/  IMAD.MOV.U32 R62, RZ, RZ, R57 ;  /* 0x000000ffff3e7224 */ /* 0x000fe400078e0039 */
[----:B------:R-:W-:Y:S02]  /*12ee0*/  @!P3 IMAD.IADD R18, R18, 0x1, -R2 ;  /* 0x000000011212b824 */ /* 0x000fe400078e0a02 */
[----:B------:R-:W-:Y:S02]  /*12ef0*/  IMAD.MOV.U32 R57, RZ, RZ, R50 ;  /* 0x000000ffff397224 */ /* 0x000fe400078e0032 */
[----:B0-----:R-:W-:Y:S02]  /*12f00*/  IMAD.MOV.U32 R22, RZ, RZ, R19 ;  /* 0x000000ffff167224 */ /* 0x001fe400078e0013 */
[----:B------:R-:W-:-:S02]  /*12f10*/  IMAD.MOV.U32 R50, RZ, RZ, R45 ;  /* 0x000000ffff327224 */ /* 0x000fc400078e002d */
[----:B------:R-:W-:Y:S02]  /*12f20*/  @!P0 IMAD.MOV R22, RZ, RZ, -R22 ;  /* 0x000000ffff168224 */ /* 0x000fe400078e0a16 */
[----:B------:R-:W-:Y:S02]  /*12f30*/  IMAD.MOV.U32 R45, RZ, RZ, R127 ;  /* 0x000000ffff2d7224 */ /* 0x000fe400078e007f */
[----:B------:R-:W-:Y:S02]  /*12f40*/  IMAD.MOV.U32 R127, RZ, RZ, R251 ;  /* 0x000000ffff7f7224 */ /* 0x000fe400078e00fb */
[----:B------:R-:W-:Y:S02]  /*12f50*/  @!P2 IMAD.MOV R17, RZ, RZ, -R17 ;  /* 0x000000ffff11a224 */ /* 0x000fe400078e0a11 */
[----:B------:R-:W-:Y:S02]  /*12f60*/  IMAD.MOV.U32 R251, RZ, RZ, R129 ;  /* 0x000000fffffb7224 */ /* 0x000fe400078e0081 */
[----:B------:R-:W-:Y:S01]  /*12f70*/  @!P6 IMAD.MOV R18, RZ, RZ, -R18 ;  /* 0x000000ffff12e224 */ /* 0x000fe200078e0a12 */
[----:B------:R-:W-:Y:S01]  /*12f80*/  STL [R1+0x40], R22 ;  /* 0x0000401601007387 */ /* 0x000fe20000100800 */
[----:B------:R-:W-:-:S02]  /*12f90*/  IMAD.MOV.U32 R129, RZ, RZ, R7 ;  /* 0x000000ffff817224 */ /* 0x000fc400078e0007 */
[----:B------:R-:W-:Y:S02]  /*12fa0*/  IMAD.MOV.U32 R7, RZ, RZ, R6 ;  /* 0x000000ffff077224 */ /* 0x000fe400078e0006 */
[----:B------:R-:W4:Y:S01]  /*12fb0*/  LDL.LU R6, [R1+0x18c] ;  /* 0x00018c0001067983 */ /* 0x000f220000300800 */
[----:B------:R-:W-:Y:S02]  /*12fc0*/  IMAD.MOV.U32 R67, RZ, RZ, R66 ;  /* 0x000000ffff437224 */ /* 0x000fe400078e0042 */
[----:B------:R-:W-:Y:S01]  /*12fd0*/  IMAD.MOV.U32 R66, RZ, RZ, R61 ;  /* 0x000000ffff427224 */ /* 0x000fe200078e003d */
[----:B------:R0:W-:Y:S04]  /*12fe0*/  STL [R1+0x3c], R17 ;  /* 0x00003c1101007387 */ /* 0x0001e80000100800 */
[----:B------:R-:W-:Y:S04]  /*12ff0*/  STL [R1+0x38], R18 ;  /* 0x0000381201007387 */ /* 0x000fe80000100800 */
[----:B------:R-:W3:Y:S01]  /*13000*/  LDL.LU R61, [R1+0x130] ;  /* 0x00013000013d7983 */ /* 0x000ee20000300800 */
[----:B------:R-:W-:-:S02]  /*13010*/  IABS R26, R13 ;  /* 0x0000000d001a7213 */ /* 0x000fc40000000000 */
[----:B------:R-:W-:-:S03]  /*13020*/  IABS R24, R14 ;  /* 0x0000000e00187213 */ /* 0x000fc60000000000 */
[----:B------:R-:W-:-:S04]  /*13030*/  IMAD.HI.U32 R27, R3, R26, RZ ;  /* 0x0000001a031b7227 */ /* 0x000fc800078e00ff */
[----:B------:R-:W-:-:S04]  /*13040*/  IMAD.HI.U32 R15, R3, R24, RZ ;  /* 0x00000018030f7227 */ /* 0x000fc800078e00ff */
[----:B------:R-:W-:Y:S02]  /*13050*/  IMAD.MOV R27, RZ, RZ, -R27 ;  /* 0x000000ffff1b7224 */ /* 0x000fe400078e0a1b */
[----:B------:R-:W-:Y:S02]  /*13060*/  IMAD.MOV R15, RZ, RZ, -R15 ;  /* 0x000000ffff0f7224 */ /* 0x000fe400078e0a0f */
[C---:B------:R-:W-:Y:S01]  /*13070*/  IMAD R16, R2.reuse, R27, R26 ;  /* 0x0000001b02107224 */ /* 0x040fe200078e021a */
[----:B------:R-:W-:Y:S01]  /*13080*/  IABS R4, R8 ;  /* 0x0000000800047213 */ /* 0x000fe20000000000 */
[----:B------:R-:W-:-:S03]  /*13090*/  IMAD R15, R2, R15, R24 ;  /* 0x0000000f020f7224 */ /* 0x000fc600078e0218 */
[C---:B------:R-:W-:Y:S01]  /*130a0*/  ISETP.GT.U32.AND P1, PT, R2.reuse, R16, PT ;  /* 0x000000100200720c */ /* 0x040fe20003f24070 */
[----:B------:R-:W-:Y:S01]  /*130b0*/  IMAD.HI.U32 R25, R3, R4, RZ ;  /* 0x0000000403197227 */ /* 0x000fe200078e00ff */
[----:B------:R-:W-:Y:S02]  /*130c0*/  ISETP.GT.U32.AND P5, PT, R2, R15, PT ;  /* 0x0000000f0200720c */ /* 0x000fe40003fa4070 */
[----:B------:R-:W-:Y:S01]  /*130d0*/  IABS R26, R9 ;  /* 0x00000009001a7213 */ /* 0x000fe20000000000 */
[----:B------:R-:W-:-:S04]  /*130e0*/  IMAD.MOV R25, RZ, RZ, -R25 ;  /* 0x000000ffff197224 */ /* 0x000fc800078e0a19 */
[----:B------:R-:W-:Y:S01]  /*130f0*/  IMAD.HI.U32 R21, R3, R26, RZ ;  /* 0x0000001a03157227 */ /* 0x000fe200078e00ff */
[----:B------:R-:W-:-:S03]  /*13100*/  IABS R24, R10 ;  /* 0x0000000a00187213 */ /* 0x000fc60000000000 */
[----:B------:R-:W-:Y:S02]  /*13110*/  IMAD R4, R2, R25, R4 ;  /* 0x0000001902047224 */ /* 0x000fe400078e0204 */
[--C-:B------:R-:W-:Y:S02]  /*13120*/  @!P1 IMAD.IADD R16, R16, 0x1, -R2.reuse ;  /* 0x0000000110109824 */ /* 0x100fe400078e0a02 */
[----:B------:R-:W-:Y:S01]  /*13130*/  IMAD.MOV R21, RZ, RZ, -R21 ;  /* 0x000000ffff157224 */ /* 0x000fe200078e0a15 */
[----:B------:R-:W-:Y:S01]  /*13140*/  ISETP.GE.AND P3, PT, R13, RZ, PT ;  /* 0x000000ff0d00720c */ /* 0x000fe20003f66270 */
[----:B------:R-:W-:Y:S01]  /*13150*/  @!P5 IMAD.IADD R15, R15, 0x1, -R2 ;  /* 0x000000010f0fd824 */ /* 0x000fe200078e0a02 */
[C---:B------:R-:W-:Y:S01]  /*13160*/  ISETP.GT.U32.AND P4, PT, R2.reuse, R4, PT ;  /* 0x000000040200720c */ /* 0x040fe20003f84070 */
[C---:B------:R-:W-:Y:S01]  /*13170*/  IMAD R13, R2.reuse, R21, R26 ;  /* 0x00000015020d7224 */ /* 0x040fe200078e021a */
[----:B------:R-:W-:Y:S01]  /*13180*/  ISETP.GT.U32.AND P5, PT, R2, R16, PT ;  /* 0x000000100200720c */ /* 0x000fe20003fa4070 */
[----:B------:R-:W-:-:S03]  /*13190*/  IMAD.HI.U32 R20, R3, R24, RZ ;  /* 0x0000001803147227 */ /* 0x000fc600078e00ff */
[----:B------:R-:W-:Y:S01]  /*131a0*/  ISETP.GT.U32.AND P2, PT, R2, R13, PT ;  /* 0x0000000d0200720c */ /* 0x000fe20003f44070 */
[----:B------:R-:W-:-:S04]  /*131b0*/  IMAD.MOV R20, RZ, RZ, -R20 ;  /* 0x000000ffff147224 */ /* 0x000fc800078e0a14 */
[C---:B------:R-:W-:Y:S01]  /*131c0*/  IMAD R12, R2.reuse, R20, R24 ;  /* 0x00000014020c7224 */ /* 0x040fe200078e0218 */
[----:B------:R-:W-:Y:S01]  /*131d0*/  ISETP.GT.U32.AND P0, PT, R2, R15, PT ;  /* 0x0000000f0200720c */ /* 0x000fe20003f04070 */
[--C-:B------:R-:W-:Y:S02]  /*131e0*/  @!P4 IMAD.IADD R4, R4, 0x1, -R2.reuse ;  /* 0x000000010404c824 */ /* 0x100fe400078e0a02 */
[--C-:B------:R-:W-:Y:S01]  /*131f0*/  @!P5 IMAD.IADD R16, R16, 0x1, -R2.reuse ;  /* 0x000000011010d824 */ /* 0x100fe200078e0a02 */
[----:B------:R-:W-:Y:S02]  /*13200*/  ISETP.GT.U32.AND P5, PT, R2, R12, PT ;  /* 0x0000000c0200720c */ /* 0x000fe40003fa4070 */
[----:B------:R-:W-:Y:S01]  /*13210*/  ISETP.GE.AND P1, PT, R14, RZ, PT ;  /* 0x000000ff0e00720c */ /* 0x000fe20003f26270 */
[----:B------:R-:W-:Y:S01]  /*13220*/  @!P2 IMAD.IADD R13, R13, 0x1, -R2 ;  /* 0x000000010d0da824 */ /* 0x000fe200078e0a02 */
[----:B------:R-:W-:Y:S01]  /*13230*/  ISETP.GT.U32.AND P4, PT, R2, R4, PT ;  /* 0x000000040200720c */ /* 0x000fe20003f84070 */
[----:B0-----:R-:W-:Y:S01]  /*13240*/  IMAD.MOV.U32 R17, RZ, RZ, R16 ;  /* 0x000000ffff117224 */ /* 0x001fe200078e0010 */
[----:B------:R-:W-:-:S02]  /*13250*/  IABS R14, R11 ;  /* 0x0000000b000e7213 */ /* 0x000fc40000000000 */
[----:B------:R-:W-:Y:S01]  /*13260*/  ISETP.GE.AND P6, PT, R8, RZ, PT ;  /* 0x000000ff0800720c */ /* 0x000fe20003fc6270 */
[----:B------:R-:W-:Y:S01]  /*13270*/  @!P3 IMAD.MOV R17, RZ, RZ, -R17 ;  /* 0x000000ffff11b224 */ /* 0x000fe200078e0a11 */
[----:B------:R-:W-:Y:S01]  /*13280*/  ISETP.GT.U32.AND P3, PT, R2, R13, PT ;  /* 0x0000000d0200720c */ /* 0x000fe20003f64070 */
[----:B------:R-:W-:-:S04]  /*13290*/  IMAD.HI.U32 R8, R3, R14, RZ ;  /* 0x0000000e03087227 */ /* 0x000fc800078e00ff */
[----:B------:R-:W-:Y:S01]  /*132a0*/  @!P0 IMAD.IADD R15, R15, 0x1, -R2 ;  /* 0x000000010f0f8824 */ /* 0x000fe200078e0a02 */
[----:B------:R-:W-:Y:S01]  /*132b0*/  ISETP.GE.AND P0, PT, R9, RZ, PT ;  /* 0x000000ff0900720c */ /* 0x000fe20003f06270 */
[----:B------:R-:W-:Y:S01]  /*132c0*/  IMAD.MOV R8, RZ, RZ, -R8 ;  /* 0x000000ffff087224 */ /* 0x000fe200078e0a08 */
[----:B--2---:R-:W-:Y:S01]  /*132d0*/  IABS R9, R252 ;  /* 0x000000fc00097213 */ /* 0x004fe20000000000 */
[--C-:B------:R-:W-:Y:S02]  /*132e0*/  @!P5 IMAD.IADD R12, R12, 0x1, -R2.reuse ;  /* 0x000000010c0cd824 */ /* 0x100fe400078e0a02 */
[----:B------:R-:W-:Y:S01]  /*132f0*/  @!P4 IMAD.IADD R4, R4, 0x1, -R2 ;  /* 0x000000010404c824 */ /* 0x000fe200078e0a02 */
[----:B------:R-:W-:Y:S01]  /*13300*/  ISETP.GE.AND P4, PT, R10, RZ, PT ;  /* 0x000000ff0a00720c */ /* 0x000fe20003f86270 */
[C---:B------:R-:W-:Y:S01]  /*13310*/  IMAD R8, R2.reuse, R8, R14 ;  /* 0x0000000802087224 */ /* 0x040fe200078e020e */
[----:B------:R-:W-:Y:S01]  /*13320*/  ISETP.GT.U32.AND P5, PT, R2, R12, PT ;  /* 0x0000000c0200720c */ /* 0x000fe20003fa4070 */
[----:B------:R-:W-:-:S02]  /*13330*/  IMAD.MOV.U32 R14, RZ, RZ, R15 ;  /* 0x000000ffff0e7224 */ /* 0x000fc400078e000f */
[----:B------:R-:W-:Y:S01]  /*13340*/  IMAD.HI.U32 R10, R3, R9, RZ ;  /* 0x00000009030a7227 */ /* 0x000fe200078e00ff */
[----:B------:R-:W-:Y:S02]  /*13350*/  ISETP.GE.AND P2, PT, R11, RZ, PT ;  /* 0x000000ff0b00720c */ /* 0x000fe40003f46270 */
[----:B------:R-:W-:Y:S01]  /*13360*/  IABS R11, R71 ;  /* 0x00000047000b7213 */ /* 0x000fe20000000000 */
[----:B------:R-:W-:Y:S02]  /*13370*/  IMAD.MOV.U32 R70, RZ, RZ, R65 ;  /* 0x000000ffff467224 */ /* 0x000fe400078e0041 */
[----:B------:R-:W-:Y:S02]  /*13380*/  @!P1 IMAD.MOV R14, RZ, RZ, -R14 ;  /* 0x000000ffff0e9224 */ /* 0x000fe400078e0a0e */
[----:B------:R-:W-:Y:S02]  /*13390*/  @!P3 IMAD.IADD R13, R13, 0x1, -R2 ;  /* 0x000000010d0db824 */ /* 0x000fe400078e0a02 */
[----:B------:R-:W-:-:S02]  /*133a0*/  IMAD.MOV.U32 R65, RZ, RZ, R51 ;  /* 0x000000ffff417224 */ /* 0x000fc400078e0033 */
[----:B------:R-:W-:Y:S02]  /*133b0*/  IMAD.MOV R10, RZ, RZ, -R10 ;  /* 0x000000ffff0a7224 */ /* 0x000fe400078e0a0a */
[----:B------:R-:W-:Y:S02]  /*133c0*/  IMAD.MOV.U32 R51, RZ, RZ, R250 ;  /* 0x000000ffff337224 */ /* 0x000fe400078e00fa */
[----:B------:R-:W2:Y:S01]  /*133d0*/  LDL.LU R250, [R1+0x23c] ;  /* 0x00023c0001fa7983 */ /* 0x000ea20000300800 */
[----:B------:R-:W-:Y:S02]  /*133e0*/  IMAD.MOV.U32 R15, RZ, RZ, R13 ;  /* 0x000000ffff0f7224 */ /* 0x000fe400078e000d */
[----:B------:R-:W-:Y:S01]  /*133f0*/  @!P6 IMAD.MOV R4, RZ, RZ, -R4 ;  /* 0x000000ffff04e224 */ /* 0x000fe200078e0a04 */
[----:B------:R-:W-:Y:S01]  /*13400*/  STL [R1+0x34], R17 ;  /* 0x0000341101007387 */ /* 0x000fe20000100800 */
[----:B------:R-:W-:-:S03]  /*13410*/  IMAD R9, R2, R10, R9 ;  /* 0x0000000a02097224 */ /* 0x000fc600078e0209 */
[----:B------:R0:W-:Y:S01]  /*13420*/  STL [R1+0x30], R14 ;  /* 0x0000300e01007387 */ /* 0x0001e20000100800 */
[----:B------:R-:W-:Y:S02]  /*13430*/  IMAD.MOV.U32 R68, RZ, RZ, R66 ;  /* 0x000000ffff447224 */ /* 0x000fe400078e0042 */
[----:B------:R-:W-:Y:S01]  /*13440*/  @!P0 IMAD.MOV R15, RZ, RZ, -R15 ;  /* 0x000000ffff0f8224 */ /* 0x000fe200078e0a0f */
[----:B------:R-:W-:Y:S01]  /*13450*/  STL [R1+0x2c], R4 ;  /* 0x00002c0401007387 */ /* 0x000fe20000100800 */
[----:B------:R-:W-:Y:S02]  /*13460*/  IMAD.MOV.U32 R66, RZ, RZ, R64 ;  /* 0x000000ffff427224 */ /* 0x000fe400078e0040 */
[----:B------:R-:W-:Y:S02]  /*13470*/  @!P5 IMAD.IADD R12, R12, 0x1, -R2 ;  /* 0x000000010c0cd824 */ /* 0x000fe400078e0a02 */
[----:B0-----:R-:W-:Y:S01]  /*13480*/  IMAD.HI.U32 R14, R3, R11, RZ ;  /* 0x0000000b030e7227 */ /* 0x001fe200078e00ff */
[----:B------:R-:W-:-:S02]  /*13490*/  ISETP.GT.U32.AND P5, PT, R2, R9, PT ;  /* 0x000000090200720c */ /* 0x000fc40003fa4070 */
[----:B------:R-:W-:Y:S01]  /*134a0*/  ISETP.GT.U32.AND P1, PT, R2, R8, PT ;  /* 0x000000080200720c */ /* 0x000fe20003f24070 */
[----:B------:R-:W-:Y:S02]  /*134b0*/  IMAD.MOV.U32 R69, RZ, RZ, R65 ;  /* 0x000000ffff457224 */ /* 0x000fe400078e0041 */
[----:B------:R-:W-:Y:S02]  /*134c0*/  IMAD.MOV.U32 R64, RZ, RZ, R128 ;  /* 0x000000ffff407224 */ /* 0x000fe400078e0080 */
[----:B------:R-:W-:Y:S01]  /*134d0*/  IMAD.MOV R13, RZ, RZ, -R14 ;  /* 0x000000ffff0d7224 */ /* 0x000fe200078e0a0e */
[----:B------:R-:W2:Y:S01]  /*134e0*/  LDL.LU R128, [R1+0x410] ;  /* 0x0004100001807983 */ /* 0x000ea20000300800 */
[----:B------:R-:W-:-:S03]  /*134f0*/  IMAD.MOV.U32 R65, RZ, RZ, R127 ;  /* 0x000000ffff417224 */ /* 0x000fc600078e007f */
[----:B------:R-:W2:Y:S01]  /*13500*/  LDL.LU R127, [R1+0x51c] ;  /* 0x00051c00017f7983 */ /* 0x000ea20000300800 */
[----:B------:R-:W-:-:S03]  /*13510*/  IMAD R11, R2, R13, R11 ;  /* 0x0000000d020b7224 */ /* 0x000fc600078e020b */
[----:B------:R0:W-:Y:S01]  /*13520*/  STL [R1+0x28], R15 ;  /* 0x0000280f01007387 */ /* 0x0001e20000100800 */
[----:B------:R-:W-:Y:S01]  /*13530*/  ISETP.GE.AND P3, PT, R71, RZ, PT ;  /* 0x000000ff4700720c */ /* 0x000fe20003f66270 */
[----:B------:R-:W-:Y:S01]  /*13540*/  IMAD.MOV.U32 R71, RZ, RZ, R66 ;  /* 0x000000ffff477224 */ /* 0x000fe200078e0042 */
[----:B------:R-:W-:Y:S01]  /*13550*/  IABS R10, R70 ;  /* 0x00000046000a7213 */ /* 0x000fe20000000000 */
[----:B0-----:R-:W-:-:S04]  /*13560*/  IMAD.MOV.U32 R15, RZ, RZ, R12 ;  /* 0x000000ffff0f7224 */ /* 0x001fc800078e000c */
[----:B------:R-:W-:Y:S01]  /*13570*/  @!P4 IMAD.MOV R15, RZ, RZ, -R15 ;  /* 0x000000ffff0fc224 */ /* 0x000fe200078e0a0f */
[----:B------:R-:W-:Y:S01]  /*13580*/  ISETP.GT.U32.AND P4, PT, R2, R11, PT ;  /* 0x0000000b0200720c */ /* 0x000fe20003f84070 */
[----:B------:R-:W-:Y:S01]  /*13590*/  IMAD.MOV.U32 R66, RZ, RZ, R65 ;  /* 0x000000ffff427224 */ /* 0x000fe200078e0041 */
[----:B------:R-:W-:Y:S01]  /*135a0*/  IABS R4, R67 ;  /* 0x0000004300047213 */ /* 0x000fe20000000000 */
[----:B------:R-:W-:Y:S02]  /*135b0*/  IMAD.MOV.U32 R65, RZ, RZ, R64 ;  /* 0x000000ffff417224 */ /* 0x000fe400078e0040 */
[--C-:B------:R-:W-:Y:S02]  /*135c0*/  @!P5 IMAD.IADD R9, R9, 0x1, -R2.reuse ;  /* 0x000000010909d824 */ /* 0x100fe400078e0a02 */
[----:B------:R-:W-:Y:S02]  /*135d0*/  @!P1 IMAD.IADD R8, R8, 0x1, -R2 ;  /* 0x0000000108089824 */ /* 0x000fe400078e0a02 */
[----:B------:R-:W-:-:S02]  /*135e0*/  IMAD.MOV.U32 R64, RZ, RZ, R63 ;  /* 0x000000ffff407224 */ /* 0x000fc400078e003f */
[----:B------:R-:W-:Y:S02]  /*135f0*/  IMAD.MOV.U32 R63, RZ, RZ, R62 ;  /* 0x000000ffff3f7224 */ /* 0x000fe400078e003e */
[----:B------:R-:W-:Y:S01]  /*13600*/  IMAD.HI.U32 R12, R3, R10, RZ ;  /* 0x0000000a030c7227 */ /* 0x000fe200078e00ff */
[----:B------:R-:W-:-:S03]  /*13610*/  ISETP.GT.U32.AND P5, PT, R2, R9, PT ;  /* 0x000000090200720c */ /* 0x000fc60003fa4070 */
[----:B------:R-:W-:Y:S02]  /*13620*/  IMAD.MOV.U32 R62, RZ, RZ, R45 ;  /* 0x000000ffff3e7224 */ /* 0x000fe400078e002d */
[----:B------:R-:W4:Y:S01]  /*13630*/  LDL.LU R45, [R1+0xec] ;  /* 0x0000ec00012d7983 */ /* 0x000f220000300800 */
[----:B------:R-:W-:Y:S01]  /*13640*/  ISETP.GT.U32.AND P0, PT, R2, R8, PT ;  /* 0x000000080200720c */ /* 0x000fe20003f04070 */
[----:B------:R-:W-:Y:S02]  /*13650*/  IMAD.HI.U32 R14, R3, R4, RZ ;  /* 0x00000004030e7227 */ /* 0x000fe400078e00ff */
[----:B------:R0:W-:Y:S02]  /*13660*/  STL [R1+0x24], R15 ;  /* 0x0000240f01007387 */ /* 0x0001e40000100800 */
[----:B------:R-:W-:Y:S02]  /*13670*/  IMAD.MOV R12, RZ, RZ, -R12 ;  /* 0x000000ffff0c7224 */ /* 0x000fe400078e0a0c */
[----:B------:R-:W-:-:S02]  /*13680*/  @!P4 IMAD.IADD R11, R11, 0x1, -R2 ;  /* 0x000000010b0bc824 */ /* 0x000fc400078e0a02 */
[----:B------:R-:W-:Y:S01]  /*13690*/  IMAD.MOV R14, RZ, RZ, -R14 ;  /* 0x000000ffff0e7224 */ /* 0x000fe200078e0a0e */
[----:B0-----:R-:W-:Y:S01]  /*136a0*/  IABS R15, R69 ;  /* 0x00000045000f7213 */ /* 0x001fe20000000000 */
[C---:B------:R-:W-:Y:S01]  /*136b0*/  IMAD R12, R2.reuse, R12, R10 ;  /* 0x0000000c020c7224 */ /* 0x040fe200078e020a */
[----:B------:R-:W-:-:S03]  /*136c0*/  ISETP.GT.U32.AND P4, PT, R2, R11, PT ;  /* 0x0000000b0200720c */ /* 0x000fc60003f84070 */
[----:B------:R-:W-:Y:S02]  /*136d0*/  IMAD.MOV.U32 R10, RZ, RZ, R15 ;  /* 0x000000ffff0a7224 */ /* 0x000fe400078e000f */
[----:B------:R-:W-:Y:S02]  /*136e0*/  IMAD R4, R2, R14, R4 ;  /* 0x0000000e02047224 */ /* 0x000fe400078e0204 */
[----:B------:R-:W-:-:S04]  /*136f0*/  IMAD.HI.U32 R14, R3, R10, RZ ;  /* 0x0000000a030e7227 */ /* 0x000fc800078e00ff */
[--C-:B------:R-:W-:Y:S01]  /*13700*/  @!P5 IMAD.IADD R9, R9, 0x1, -R2.reuse ;  /* 0x000000010909d824 */ /* 0x100fe200078e0a02 */
[----:B------:R-:W-:Y:S01]  /*13710*/  ISETP.GT.U32.AND P5, PT, R2, R12, PT ;  /* 0x0000000c0200720c */ /* 0x000fe20003fa4070 */
[----:B------:R-:W-:Y:S02]  /*13720*/  @!P0 IMAD.IADD R8, R8, 0x1, -R2 ;  /* 0x0000000108088824 */ /* 0x000fe400078e0a02 */
[----:B------:R-:W-:Y:S02]  /*13730*/  IMAD.MOV R14, RZ, RZ, -R14 ;  /* 0x000000ffff0e7224 */ /* 0x000fe400078e0a0e */
[----:B------:R-:W-:Y:S02]  /*13740*/  IMAD.MOV.U32 R17, RZ, RZ, R8 ;  /* 0x000000ffff117224 */ /* 0x000fe400078e0008 */
[C---:B------:R-:W-:Y:S02]  /*13750*/  IMAD R10, R2.reuse, R14, R10 ;  /* 0x0000000e020a7224 */ /* 0x040fe400078e020a */
[----:B------:R-:W-:Y:S01]  /*13760*/  @!P2 IMAD.MOV R17, RZ, RZ, -R17 ;  /* 0x000000ffff11a224 */ /* 0x000fe200078e0a11 */
[C---:B------:R-:W-:Y:S01]  /*13770*/  ISETP.GT.U32.AND P2, PT, R2.reuse, R4, PT ;  /* 0x000000040200720c */ /* 0x040fe20003f44070 */
[----:B------:R-:W-:Y:S01]  /*13780*/  @!P4 IMAD.IADD R11, R11, 0x1, -R2 ;  /* 0x000000010b0bc824 */ /* 0x000fe200078e0a02 */
[----:B------:R-:W-:-:S02]  /*13790*/  ISETP.GT.U32.AND P4, PT, R2, R10, PT ;  /* 0x0000000a0200720c */ /* 0x000fc40003f84070 */
[----:B------:R-:W-:Y:S01]  /*137a0*/  ISETP.GE.AND P6, PT, R252, RZ, PT ;  /* 0x000000fffc00720c */ /* 0x000fe20003fc6270 */
[----:B------:R-:W-:Y:S01]  /*137b0*/  @!P5 IMAD.IADD R12, R12, 0x1, -R2 ;  /* 0x000000010c0cd824 */ /* 0x000fe200078e0a02 */
[----:B------:R-:W-:Y:S01]  /*137c0*/  ISETP.GE.AND P0, PT, R67, RZ, PT ;  /* 0x000000ff4300720c */ /* 0x000fe20003f06270 */
[----:B------:R-:W-:-:S03]  /*137d0*/  IMAD.MOV.U32 R16, RZ, RZ, R9 ;  /* 0x000000ffff107224 */ /* 0x000fc600078e0009 */
[----:B------:R-:W-:Y:S01]  /*137e0*/  ISETP.GT.U32.AND P5, PT, R2, R12, PT ;  /* 0x0000000c0200720c */ /* 0x000fe20003fa4070 */
[----:B------:R-:W-:Y:S01]  /*137f0*/  IMAD.MOV.U32 R67, RZ, RZ, R66 ;  /* 0x000000ffff437224 */ /* 0x000fe200078e0042 */
[----:B------:R-:W-:Y:S01]  /*13800*/  ISETP.GE.AND P1, PT, R70, RZ, PT ;  /* 0x000000ff4600720c */ /* 0x000fe20003f26270 */
[----:B------:R-:W-:Y:S02]  /*13810*/  IMAD.MOV.U32 R70, RZ, RZ, R65 ;  /* 0x000000ffff467224 */ /* 0x000fe400078e0041 */
[----:B------:R-:W-:Y:S02]  /*13820*/  IMAD.MOV.U32 R66, RZ, RZ, R62 ;  /* 0x000000ffff427224 */ /* 0x000fe400078e003e */
[--C-:B------:R-:W-:Y:S02]  /*13830*/  @!P2 IMAD.IADD R4, R4, 0x1, -R2.reuse ;  /* 0x000000010404a824 */ /* 0x100fe400078e0a02 */
[----:B------:R-:W-:Y:S02]  /*13840*/  @!P4 IMAD.IADD R10, R10, 0x1, -R2 ;  /* 0x000000010a0ac824 */ /* 0x000fe400078e0a02 */
[----:B------:R-:W-:-:S02]  /*13850*/  IMAD.MOV.U32 R65, RZ, RZ, R63 ;  /* 0x000000ffff417224 */ /* 0x000fc400078e003f */
[----:B------:R-:W-:Y:S02]  /*13860*/  IMAD.MOV.U32 R63, RZ, RZ, R60 ;  /* 0x000000ffff3f7224 */ /* 0x000fe400078e003c */
[----:B------:R-:W-:Y:S01]  /*13870*/  @!P6 IMAD.MOV R16, RZ, RZ, -R16 ;  /* 0x000000ffff10e224 */ /* 0x000fe200078e0a10 */
[----:B------:R-:W-:Y:S01]  /*13880*/  ISETP.GE.AND P6, PT, R69, RZ, PT ;  /* 0x000000ff4500720c */ /* 0x000fe20003fc6270 */
[----:B------:R-:W-:Y:S01]  /*13890*/  IMAD.MOV.U32 R60, RZ, RZ, R7 ;  /* 0x000000ffff3c7224 */ /* 0x000fe200078e0007 */
[C---:B------:R-:W-:Y:S01]  /*138a0*/  ISETP.GT.U32.AND P2, PT, R2.reuse, R4, PT ;  /* 0x000000040200720c */ /* 0x040fe20003f44070 */
[----:B------:R-:W-:Y:S01]  /*138b0*/  IMAD.MOV.U32 R69, RZ, RZ, R66 ;  /* 0x000000ffff457224 */ /* 0x000fe200078e0042 */
[----:B------:R-:W-:Y:S01]  /*138c0*/  ISETP.GT.U32.AND P4, PT, R2, R10, PT ;  /* 0x0000000a0200720c */ /* 0x000fe20003f84070 */
[----:B------:R-:W-:Y:S01]  /*138d0*/  IMAD.MOV.U32 R66, RZ, RZ, R65 ;  /* 0x000000ffff427224 */ /* 0x000fe200078e0041 */
[----:B------:R-:W-:Y:S01]  /*138e0*/  IABS R13, R68 ;  /* 0x00000044000d7213 */ /* 0x000fe20000000000 */
[----:B------:R-:W-:Y:S01]  /*138f0*/  IMAD.MOV.U32 R65, RZ, RZ, R64 ;  /* 0x000000ffff417224 */ /* 0x000fe200078e0040 */
[----:B------:R-:W2:Y:S01]  /*13900*/  LDL.LU R7, [R1+0x19c] ;  /* 0x00019c0001077983 */ /* 0x000ea20000300800 */
[----:B------:R-:W-:-:S02]  /*13910*/  IMAD.MOV.U32 R64, RZ, RZ, R60 ;  /* 0x000000ffff407224 */ /* 0x000fc400078e003c */
[----:B------:R-:W-:Y:S01]  /*13920*/  @!P5 IMAD.IADD R12, R12, 0x1, -R2 ;  /* 0x000000010c0cd824 */ /* 0x000fe200078e0a02 */
[----:B------:R-:W-:Y:S01]  /*13930*/  ISETP.GE.AND P5, PT, R68, RZ, PT ;  /* 0x000000ff4400720c */ /* 0x000fe20003fa6270 */
[----:B------:R-:W-:Y:S02]  /*13940*/  IMAD.MOV.U32 R75, RZ, RZ, R66 ;  /* 0x000000ffff4b7224 */ /* 0x000fe400078e0042 */
[----:B------:R-:W-:Y:S02]  /*13950*/  IMAD.MOV.U32 R62, RZ, RZ, R59 ;  /* 0x000000ffff3e7224 */ /* 0x000fe400078e003b */
[----:B------:R-:W-:Y:S02]  /*13960*/  IMAD.MOV.U32 R15, RZ, RZ, R11 ;  /* 0x000000ffff0f7224 */ /* 0x000fe400078e000b */
[----:B------:R-:W-:Y:S02]  /*13970*/  IMAD.MOV.U32 R68, RZ, RZ, R65 ;  /* 0x000000ffff447224 */ /* 0x000fe400078e0041 */
[----:B------:R-:W-:-:S02]  /*13980*/  IMAD.MOV.U32 R66, RZ, RZ, R64 ;  /* 0x000000ffff427224 */ /* 0x000fc400078e0040 */
[----:B------:R-:W-:Y:S02]  /*13990*/  IMAD.MOV.U32 R59, RZ, RZ, R58 ;  /* 0x000000ffff3b7224 */ /* 0x000fe400078e003a */
[----:B------:R-:W-:-:S04]  /*139a0*/  IMAD.HI.U32 R8, R3, R13, RZ ;  /* 0x0000000d03087227 */ /* 0x000fc800078e00ff */
[----:B------:R-:W-:Y:S02]  /*139b0*/  IMAD.MOV.U32 R65, RZ, RZ, R57 ;  /* 0x000000ffff417224 */ /* 0x000fe400078e0039 */
[----:B------:R-:W-:Y:S02]  /*139c0*/  IMAD.MOV.U32 R58, RZ, RZ, R47 ;  /* 0x000000ffff3a7224 */ /* 0x000fe400078e002f */
[----:B------:R-:W-:Y:S02]  /*139d0*/  IMAD.MOV.U32 R64, RZ, RZ, R50 ;  /* 0x000000ffff407224 */ /* 0x000fe400078e0032 */
[----:B------:R-:W-:Y:S01]  /*139e0*/  IMAD.MOV.U32 R47, RZ, RZ, R46 ;  /* 0x000000ffff2f7224 */ /* 0x000fe200078e002e */
[----:B------:R-:W-:Y:S01]  /*139f0*/  IABS R14, R71 ;  /* 0x00000047000e7213 */ /* 0x000fe20000000000 */
[----:B------:R-:W-:Y:S02]  /*13a00*/  IMAD.MOV.U32 R46, RZ, RZ, R251 ;  /* 0x000000ffff2e7224 */ /* 0x000fe400078e00fb */
[----:B------:R-:W-:-:S02]  /*13a10*/  @!P3 IMAD.MOV R15, RZ, RZ, -R15 ;  /* 0x000000ffff0fb224 */ /* 0x000fc400078e0a0f */
[----:B------:R-:W-:Y:S02]  /*13a20*/  IMAD.MOV.U32 R72, RZ, RZ, R66 ;  /* 0x000000ffff487224 */ /* 0x000fe400078e0042 */
[----:B------:R-:W-:Y:S02]  /*13a30*/  IMAD.MOV.U32 R251, RZ, RZ, R129 ;  /* 0x000000fffffb7224 */ /* 0x000fe400078e0081 */
[----:B------:R-:W-:Y:S01]  /*13a40*/  IMAD.MOV R8, RZ, RZ, -R8 ;  /* 0x000000ffff087224 */ /* 0x000fe200078e0a08 */
[----:B------:R-:W2:Y:S01]  /*13a50*/  LDL.LU R129, [R1+0x204] ;  /* 0x0002040001817983 */ /* 0x000ea20000300800 */
[----:B------:R-:W-:Y:S02]  /*13a60*/  IMAD.MOV.U32 R66, RZ, RZ, R65 ;  /* 0x000000ffff427224 */ /* 0x000fe400078e0041 */
[----:B------:R-:W-:Y:S01]  /*13a70*/  IMAD.MOV.U32 R65, RZ, RZ, R64 ;  /* 0x000000ffff417224 */ /* 0x000fe200078e0040 */
[----:B------:R-:W-:Y:S01]  /*13a80*/  STL [R1+0x20], R17 ;  /* 0x0000201101007387 */ /* 0x000fe20000100800 */
[--C-:B------:R-:W-:Y:S01]  /*13a90*/  @!P2 IMAD.IADD R4, R4, 0x1, -R2.reuse ;  /* 0x000000010404a824 */ /* 0x100fe200078e0a02 */
[----:B------:R-:W-:Y:S01]  /*13aa0*/  IABS R252, R67 ;  /* 0x0000004300fc7213 */ /* 0x000fe20000000000 */
[----:B------:R-:W-:Y:S01]  /*13ab0*/  IMAD.MOV.U32 R64, RZ, RZ, R63 ;  /* 0x000000ffff407224 */ /* 0x000fe200078e003f */
[----:B------:R-:W-:Y:S01]  /*13ac0*/  STL [R1+0x1c], R16 ;  /* 0x00001c1001007387 */ /* 0x000fe20000100800 */
[----:B------:R-:W-:Y:S01]  /*13ad0*/  @!P4 IMAD.IADD R10, R10, 0x1, -R2 ;  /* 0x000000010a0ac824 */ /* 0x000fe200078e0a02 */
[----:B------:R-:W-:Y:S01]  /*13ae0*/  ISETP.GE.AND P4, PT, R67, RZ, PT ;  /* 0x000000ff4300720c */ /* 0x000fe20003f86270 */
[----:B------:R-:W-:Y:S01]  /*13af0*/  IMAD.MOV.U32 R63, RZ, RZ, R62 ;  /* 0x000000ffff3f7224 */ /* 0x000fe200078e003e */
[----:B------:R0:W-:Y:S01]  /*13b00*/  STL [R1+0x18], R15 ;  /* 0x0000180f01007387 */ /* 0x0001e20000100800 */
[----:B------:R-:W-:-:S02]  /*13b10*/  IMAD R9, R2, R8, R13 ;  /* 0x0000000802097224 */ /* 0x000fc400078e020d */
[----:B------:R-:W-:Y:S02]  /*13b20*/  IMAD.MOV.U32 R67, RZ, RZ, R66 ;  /* 0x000000ffff437224 */ /* 0x000fe400078e0042 */
[----:B------:R-:W-:Y:S02]  /*13b30*/  IMAD.MOV.U32 R8, RZ, RZ, R14 ;  /* 0x000000ffff087224 */ /* 0x000fe400078e000e */
[----:B---3--:R-:W-:Y:S02]  /*13b40*/  IMAD.MOV.U32 R62, RZ, RZ, R61 ;  /* 0x000000ffff3e7224 */ /* 0x008fe400078e003d */
[----:B------:R-:W-:Y:S02]  /*13b50*/  IMAD.MOV.U32 R61, RZ, RZ, R51 ;  /* 0x000000ffff3d7224 */ /* 0x000fe400078e0033 */
[----:B0-----:R-:W-:Y:S02]  /*13b60*/  IMAD.MOV.U32 R15, RZ, RZ, R12 ;  /* 0x000000ffff0f7224 */ /* 0x001fe400078e000c */
[----:B------:R-:W-:-:S02]  /*13b70*/  IMAD.MOV.U32 R66, RZ, RZ, R65 ;  /* 0x000000ffff427224 */ /* 0x000fc400078e0041 */
[----:B------:R-:W-:Y:S02]  /*13b80*/  IMAD.MOV.U32 R14, RZ, RZ, R4 ;  /* 0x000000ffff0e7224 */ /* 0x000fe400078e0004 */
[----:B------:R-:W-:Y:S02]  /*13b90*/  IMAD.MOV.U32 R65, RZ, RZ, R64 ;  /* 0x000000ffff417224 */ /* 0x000fe400078e0040 */
[----:B------:R-:W-:Y:S02]  /*13ba0*/  IMAD.MOV.U32 R64, RZ, RZ, R63 ;  /* 0x000000ffff407224 */ /* 0x000fe400078e003f */
[----:B------:R-:W-:Y:S02]  /*13bb0*/  IMAD.MOV.U32 R63, RZ, RZ, R62 ;  /* 0x000000ffff3f7224 */ /* 0x000fe400078e003e */
[----:B------:R-:W-:Y:S02]  /*13bc0*/  IMAD.MOV.U32 R60, RZ, RZ, R56 ;  /* 0x000000ffff3c7224 */ /* 0x000fe400078e0038 */
[----:B------:R-:W-:-:S02]  /*13bd0*/  @!P1 IMAD.MOV R15, RZ, RZ, -R15 ;  /* 0x000000ffff0f9224 */ /* 0x000fc400078e0a0f */
[----:B------:R-:W-:Y:S02]  /*13be0*/  IMAD.MOV.U32 R62, RZ, RZ, R61 ;  /* 0x000000ffff3e7224 */ /* 0x000fe400078e003d */
[----:B------:R-:W-:Y:S02]  /*13bf0*/  IMAD.MOV.U32 R56, RZ, RZ, R54 ;  /* 0x000000ffff387224 */ /* 0x000fe400078e0036 */
[----:B------:R-:W-:Y:S01]  /*13c00*/  @!P0 IMAD.MOV R14, RZ, RZ, -R14 ;  /* 0x000000ffff0e8224 */ /* 0x000fe200078e0a0e */
[----:B------:R-:W3:Y:S01]  /*13c10*/  LDL.LU R54, [R1+0x230] ;  /* 0x0002300001367983 */ /* 0x000ee20000300800 */
[----:B------:R-:W-:Y:S02]  /*13c20*/  IMAD.MOV.U32 R61, RZ, RZ, R251 ;  /* 0x000000ffff3d7224 */ /* 0x000fe400078e00fb */
[----:B------:R-:W-:Y:S01]  /*13c30*/  IMAD.MOV.U32 R74, RZ, RZ, R67 ;  /* 0x000000ffff4a7224 */ /* 0x000fe200078e0043 */
[----:B------:R-:W2:Y:S01]  /*13c40*/  LDL.LU R50, [R1+0xe8] ;  /* 0x0000e80001327983 */ /* 0x000ea20000300800 */
[----:B------:R-:W-:-:S02]  /*13c50*/  IMAD.MOV.U32 R67, RZ, RZ, R66 ;  /* 0x000000ffff437224 */ /* 0x000fc400078e0042 */
[----:B------:R-:W-:Y:S01]  /*13c60*/  @!P6 IMAD.MOV R10, RZ, RZ, -R10 ;  /* 0x000000ffff0ae224 */ /* 0x000fe200078e0a0a */
[----:B------:R-:W3:Y:S01]  /*13c70*/  LDL.LU R57, [R1+0xe4] ;  /* 0x0000e40001397983 */ /* 0x000ee20000300800 */
[----:B------:R-:W-:Y:S02]  /*13c80*/  IMAD.MOV.U32 R66, RZ, RZ, R65 ;  /* 0x000000ffff427224 */ /* 0x000fe400078e0041 */
[----:B------:R-:W-:Y:S01]  /*13c90*/  IMAD.MOV.U32 R65, RZ, RZ, R64 ;  /* 0x000000ffff417224 */ /* 0x000fe200078e0040 */
[----:B------:R-:W-:Y:S01]  /*13ca0*/  STL [R1+0x14], R15 ;  /* 0x0000140f01007387 */ /* 0x000fe20000100800 */
[----:B------:R-:W-:Y:S02]  /*13cb0*/  IMAD.MOV.U32 R64, RZ, RZ, R61 ;  /* 0x000000ffff407224 */ /* 0x000fe400078e003d */
[----:B------:R-:W-:Y:S01]  /*13cc0*/  IMAD.MOV.U32 R51, RZ, RZ, R49 ;  /* 0x000000ffff337224 */ /* 0x000fe200078e0031 */
[----:B------:R0:W-:Y:S01]  /*13cd0*/  STL [R1+0x10], R14 ;  /* 0x0000100e01007387 */ /* 0x0001e20000100800 */
[----:B------:R-:W-:-:S02]  /*13ce0*/  IMAD.MOV.U32 R61, RZ, RZ, R60 ;  /* 0x000000ffff3d7224 */ /* 0x000fc400078e003c */
[----:B------:R-:W-:Y:S01]  /*13cf0*/  IMAD.MOV.U32 R60, RZ, RZ, R59 ;  /* 0x000000ffff3c7224 */ /* 0x000fe200078e003b */
[----:B------:R-:W3:Y:S01]  /*13d00*/  LDL.LU R49, [R1+0x1a4] ;  /* 0x0001a40001317983 */ /* 0x000ee20000300800 */
[----:B------:R-:W-:-:S03]  /*13d10*/  IMAD.MOV.U32 R59, RZ, RZ, R58 ;  /* 0x000000ffff3b7224 */ /* 0x000fc600078e003a */
[----:B------:R1:W-:Y:S04]  /*13d20*/  STL [R1+0xc], R10 ;  /* 0x00000c0a01007387 */ /* 0x0003e80000100800 */
[----:B------:R-:W4:Y:S01]  /*13d30*/  LDL.LU R58, [R1+0x220] ;  /* 0x00022000013a7983 */ /* 0x000f220000300800 */
[----:B------:R-:W-:Y:S01]  /*13d40*/  ISETP.GE.AND P1, PT, R71, RZ, PT ;  /* 0x000000ff4700720c */ /* 0x000fe20003f26270 */
[----:B------:R-:W-:Y:S02]  /*13d50*/  IMAD.MOV.U32 R71, RZ, RZ, R67 ;  /* 0x000000ffff477224 */ /* 0x000fe400078e0043 */
[----:B------:R-:W-:Y:S02]  /*13d60*/  IMAD.MOV.U32 R67, RZ, RZ, R66 ;  /* 0x000000ffff437224 */ /* 0x000fe400078e0042 */
[----:B------:R-:W-:-:S02]  /*13d70*/  IMAD.MOV.U32 R66, RZ, RZ, R65 ;  /* 0x000000ffff427224 */ /* 0x000fc400078e0041 */
[----:B------:R-:W-:Y:S02]  /*13d80*/  IMAD.MOV.U32 R65, RZ, RZ, R64 ;  /* 0x000000ffff417224 */ /* 0x000fe400078e0040 */
[----:B------:R-:W-:Y:S02]  /*13d90*/  IMAD.MOV.U32 R64, RZ, RZ, R61 ;  /* 0x000000ffff407224 */ /* 0x000fe400078e003d */
[----:B------:R-:W-:Y:S02]  /*13da0*/  IMAD.MOV.U32 R61, RZ, RZ, R60 ;  /* 0x000000ffff3d7224 */ /* 0x000fe400078e003c */
[----:B------:R-:W-:Y:S01]  /*13db0*/  IMAD.MOV.U32 R60, RZ, RZ, R59 ;  /* 0x000000ffff3c7224 */ /* 0x000fe200078e003b */
[----:B------:R-:W-:-:S13]  /*13dc0*/  ISETP.GT.U32.AND P3, PT, R2, R9, PT ;  /* 0x000000090200720c */ /* 0x000fda0003f64070 */
[----:B------:R-:W-:Y:S02]  /*13dd0*/  @!P3 IMAD.IADD R9, R9, 0x1, -R2 ;  /* 0x000000010909b824 */ /* 0x000fe400078e0a02 */
[----:B----4-:R-:W-:Y:S02]  /*13de0*/  IMAD.MOV.U32 R59, RZ, RZ, R58 ;  /* 0x000000ffff3b7224 */ /* 0x010fe400078e003a */
[----:B------:R-:W4:Y:S01]  /*13df0*/  LDL.LU R58, [R1+0x15c] ;  /* 0x00015c00013a7983 */ /* 0x000f220000300800 */
[----:B------:R-:W-:Y:S02]  /*13e00*/  ISETP.GT.U32.AND P3, PT, R2, R9, PT ;  /* 0x000000090200720c */ /* 0x000fe40003f64070 */
[----:B------:R-:W-:Y:S02]  /*13e10*/  IABS R11, R70 ;  /* 0x00000046000b7213 */ /* 0x000fe40000000000 */
[----:B------:R-:W-:-:S09]  /*13e20*/  ISETP.GE.AND P0, PT, R70, RZ, PT ;  /* 0x000000ff4600720c */ /* 0x000fd20003f06270 */
[----:B------:R-:W-:-:S04]  /*13e30*/  @!P3 IMAD.IADD R9, R9, 0x1, -R2 ;  /* 0x000000010909b824 */ /* 0x000fc800078e0a02 */
[----:B0-----:R-:W-:Y:S02]  /*13e40*/  IMAD.MOV.U32 R14, RZ, RZ, R9 ;  /* 0x000000ffff0e7224 */ /* 0x001fe400078e0009 */
[----:B------:R-:W-:Y:S02]  /*13e50*/  IMAD.MOV.U32 R70, RZ, RZ, R66 ;  /* 0x000000ffff467224 */ /* 0x000fe400078e0042 */
[----:B------:R-:W-:Y:S02]  /*13e60*/  @!P5 IMAD.MOV R14, RZ, RZ, -R14 ;  /* 0x000000ffff0ed224 */ /* 0x000fe400078e0a0e */
[----:B------:R-:W-:Y:S01]  /*13e70*/  IMAD.MOV.U32 R66, RZ, RZ, R65 ;  /* 0x000000ffff427224 */ /* 0x000fe200078e0041 */
[----:B------:R-:W-:Y:S01]  /*13e80*/  IABS R251, R69 ;  /* 0x0000004500fb7213 */ /* 0x000fe20000000000 */
[----:B------:R-:W-:Y:S01]  /*13e90*/  IMAD.MOV.U32 R65, RZ, RZ, R61 ;  /* 0x000000ffff417224 */ /* 0x000fe200078e003d */
[----:B------:R-:W-:Y:S01]  /*13ea0*/  ISETP.GE.AND P6, PT, R69, RZ, PT ;  /* 0x000000ff4500720c */ /* 0x000fe20003fc6270 */
[----:B------:R-:W-:Y:S01]  /*13eb0*/  IMAD.MOV.U32 R61, RZ, RZ, R60 ;  /* 0x000000ffff3d7224 */ /* 0x000fe200078e003c */
[----:B------:R0:W-:Y:S01]  /*13ec0*/  STL [R1+0x8], R14 ;  /* 0x0000080e01007387 */ /* 0x0001e20000100800 */
[----:B------:R-:W-:-:S02]  /*13ed0*/  IMAD.MOV.U32 R60, RZ, RZ, R59 ;  /* 0x000000ffff3c7224 */ /* 0x000fc400078e003b */
[----:B------:R-:W-:Y:S02]  /*13ee0*/  IMAD.MOV.U32 R69, RZ, RZ, R45 ;  /* 0x000000ffff457224 */ /* 0x000fe400078e002d */
[----:B------:R-:W3:Y:S01]  /*13ef0*/  LDL.LU R45, [R1+0x114] ;  /* 0x00011400012d7983 */ /* 0x000ee20000300800 */
[----:B------:R-:W-:-:S04]  /*13f00*/  IMAD.HI.U32 R13, R3, R8, RZ ;  /* 0x00000008030d7227 */ /* 0x000fc800078e00ff */
[----:B------:R-:W-:-:S04]  /*13f10*/  IMAD.MOV R13, RZ, RZ, -R13 ;  /* 0x000000ffff0d7224 */ /* 0x000fc800078e0a0d */
[----:B------:R-:W-:Y:S02]  /*13f20*/  IMAD R8, R2, R13, R8 ;  /* 0x0000000d02087224 */ /* 0x000fe400078e0208 */
[----:B------:R-:W-:-:S04]  /*13f30*/  IMAD.HI.U32 R13, R3, R11, RZ ;  /* 0x0000000b030d7227 */ /* 0x000fc800078e00ff */
[----:B------:R-:W-:-:S04]  /*13f40*/  IMAD.MOV R13, RZ, RZ, -R13 ;  /* 0x000000ffff0d7224 */ /* 0x000fc800078e0a0d */
[C---:B------:R-:W-:Y:S02]  /*13f50*/  IMAD R4, R2.reuse, R13, R11 ;  /* 0x0000000d02047224 */ /* 0x040fe400078e020b */
[----:B----4-:R-:W-:Y:S02]  /*13f60*/  IMAD.MOV.U32 R59, RZ, RZ, R58 ;  /* 0x000000ffff3b7224 */ /* 0x010fe400078e003a */
[----:B------:R-:W4:Y:S01]  /*13f70*/  LDL.LU R58, [R1+0x108] ;  /* 0x00010800013a7983 */ /* 0x000f220000300800 */
[C---:B------:R-:W-:Y:S01]  /*13f80*/  ISETP.GT.U32.AND P3, PT, R2.reuse, R4, PT ;  /* 0x000000040200720c */ /* 0x040fe20003f64070 */
[----:B------:R-:W-:Y:S01]  /*13f90*/  IMAD.HI.U32 R12, R3, R252, RZ ;  /* 0x000000fc030c7227 */ /* 0x000fe200078e00ff */
[----:B------:R-:W-:-:S03]  /*13fa0*/  ISETP.GT.U32.AND P2, PT, R2, R8, PT ;  /* 0x000000080200720c */ /* 0x000fc60003f44070 */
[----:B------:R-:W-:-:S04]  /*13fb0*/  IMAD.MOV R12, RZ, RZ, -R12 ;  /* 0x000000ffff0c7224 */ /* 0x000fc800078e0a0c */
[----:B------:R-:W-:Y:S01]  /*13fc0*/  IMAD R252, R2, R12, R252 ;  /* 0x0000000c02fc7224 */ /* 0x000fe200078e02fc */
[----:B------:R-:W-:-:S03]  /*13fd0*/  IABS R12, R68 ;  /* 0x00000044000c7213 */ /* 0x000fc60000000000 */
[--C-:B------:R-:W-:Y:S02]  /*13fe0*/  @!P3 IMAD.IADD R4, R4, 0x1, -R2.reuse ;  /* 0x000000010404b824 */ /* 0x100fe400078e0a02 */
[----:B------:R-:W-:Y:S02]  /*13ff0*/  @!P2 IMAD.IADD R8, R8, 0x1, -R2 ;  /* 0x000000010808a824 */ /* 0x000fe400078e0a02 */
[----:B-1----:R-:W-:Y:S01]  /*14000*/  IMAD.HI.U32 R10, R3, R12, RZ ;  /* 0x0000000c030a7227 */ /* 0x002fe200078e00ff */
[C---:B------:R-:W-:Y:S02]  /*14010*/  ISETP.GT.U32.AND P3, PT, R2.reuse, R4, PT ;  /* 0x000000040200720c */ /* 0x040fe40003f64070 */
[----:B------:R-:W-:Y:S01]  /*14020*/  ISETP.GT.U32.AND P2, PT, R2, R8, PT ;  /* 0x000000080200720c */ /* 0x000fe20003f44070 */
[----:B------:R-:W-:-:S04]  /*14030*/  IMAD.MOV R10, RZ, RZ, -R10 ;  /* 0x000000ffff0a7224 */ /* 0x000fc800078e0a0a */
[----:B------:R-:W-:-:S06]  /*14040*/  IMAD R12, R2, R10, R12 ;  /* 0x0000000a020c7224 */ /* 0x000fcc00078e020c */
[--C-:B------:R-:W-:Y:S01]  /*14050*/  @!P3 IMAD.IADD R4, R4, 0x1, -R2.reuse ;  /* 0x000000010404b824 */ /* 0x100fe200078e0a02 */
[----:B------:R-:W-:Y:S01]  /*14060*/  ISETP.GT.U32.AND P3, PT, R2, R12, PT ;  /* 0x0000000c0200720c */ /* 0x000fe20003f64070 */
[----:B------:R-:W-:Y:S01]  /*14070*/  @!P2 IMAD.IADD R8, R8, 0x1, -R2 ;  /* 0x000000010808a824 */ /* 0x000fe200078e0a02 */
[----:B------:R-:W-:Y:S01]  /*14080*/  ISETP.GE.AND P2, PT, R68, RZ, PT ;  /* 0x000000ff4400720c */ /* 0x000fe20003f46270 */
[----:B------:R-:W-:Y:S02]  /*14090*/  IMAD.MOV.U32 R73, RZ, RZ, R67 ;  /* 0x000000ffff497224 */ /* 0x000fe400078e0043 */
[----:B--2---:R-:W-:Y:S02]  /*140a0*/  IMAD.MOV.U32 R68, RZ, RZ, R50 ;  /* 0x000000ffff447224 */ /* 0x004fe400078e0032 */
[----:B---3--:R-:W-:Y:S02]  /*140b0*/  IMAD.MOV.U32 R67, RZ, RZ, R57 ;  /* 0x000000ffff437224 */ /* 0x008fe400078e0039 */
[----:B------:R-:W-:-:S02]  /*140c0*/  IMAD.MOV.U32 R50, RZ, RZ, R7 ;  /* 0x000000ffff327224 */ /* 0x000fc400078e0007 */
[----:B------:R-:W-:Y:S02]  /*140d0*/  IMAD.MOV.U32 R57, RZ, RZ, R6 ;  /* 0x000000ffff397224 */ /* 0x000fe400078e0006 */
[----:B------:R-:W-:Y:S02]  /*140e0*/  IMAD.MOV.U32 R7, RZ, RZ, R8 ;  /* 0x000000ffff077224 */ /* 0x000fe400078e0008 */
[----:B------:R-:W-:Y:S02]  /*140f0*/  IMAD.MOV.U32 R6, RZ, RZ, R4 ;  /* 0x000000ffff067224 */ /* 0x000fe400078e0004 */
[----:B------:R-:W-:Y:S02]  /*14100*/  @!P1 IMAD.MOV R7, RZ, RZ, -R7 ;  /* 0x000000ffff079224 */ /* 0x000fe400078e0a07 */
[----:B------:R-:W-:Y:S01]  /*14110*/  @!P0 IMAD.MOV R6, RZ, RZ, -R6 ;  /* 0x000000ffff068224 */ /* 0x000fe200078e0a06 */
[----:B0-----:R-:W-:Y:S01]  /*14120*/  IABS R14, R72 ;  /* 0x00000048000e7213 */ /* 0x001fe20000000000 */
[----:B------:R-:W-:Y:S01]  /*14130*/  @!P3 IMAD.IADD R12, R12, 0x1, -R2 ;  /* 0x000000010c0cb824 */ /* 0x000fe200078e0a02 */
[----:B------:R-:W-:Y:S01]  /*14140*/  ISETP.GE.AND P3, PT, R72, RZ, PT ;  /* 0x000000ff4800720c */ /* 0x000fe20003f66270 */
[----:B------:R-:W-:Y:S01]  /*14150*/  IMAD.MOV.U32 R72, RZ, RZ, R67 ;  /* 0x000000ffff487224 */ /* 0x000fe200078e0043 */
[----:B------:R-:W-:Y:S01]  /*14160*/  STL [R1+0x2c00], R7 ;  /* 0x002c000701007387 */ /* 0x000fe20000100800 */
[----:B------:R-:W-:-:S02]  /*14170*/  IMAD.MOV.U32 R67, RZ, RZ, R66 ;  /* 0x000000ffff437224 */ /* 0x000fc400078e0042 */
[----:B------:R-:W-:Y:S01]  /*14180*/  IMAD.MOV.U32 R76, RZ, RZ, R69 ;  /* 0x000000ffff4c7224 */ /* 0x000fe200078e0045 */
[----:B------:R0:W-:Y:S01]  /*14190*/  STL [R1+0x2c04], R6 ;  /* 0x002c040601007387 */ /* 0x0001e20000100800 */
[----:B------:R-:W-:Y:S01]  /*141a0*/  IMAD.MOV.U32 R77, RZ, RZ, R68 ;  /* 0x000000ffff4d7224 */ /* 0x000fe200078e0044 */
[----:B------:R-:W-:Y:S01]  /*141b0*/  ISETP.GT.U32.AND P5, PT, R2, R252, PT ;  /* 0x000000fc0200720c */ /* 0x000fe20003fa4070 */
[----:B----4-:R-:W-:Y:S02]  /*141c0*/  IMAD.MOV.U32 R66, RZ, RZ, R58 ;  /* 0x000000ffff427224 */ /* 0x010fe400078e003a */
[----:B------:R-:W2:Y:S04]  /*141d0*/  LDL.LU R58, [R1+0x26c] ;  /* 0x00026c00013a7983 */ /* 0x000ea80000300800 */
[----:B------:R-:W3:Y:S04]  /*141e0*/  LDL.LU R69, [R1+0xf0] ;  /* 0x0000f00001457983 */ /* 0x000ee80000300800 */
[----:B------:R-:W4:Y:S01]  /*141f0*/  LDL.LU R68, [R1+0x124] ;  /* 0x0001240001447983 */ /* 0x000f220000300800 */
[----:B------:R-:W-:-:S04]  /*14200*/  IMAD.HI.U32 R9, R3, R251, RZ ;  /* 0x000000fb03097227 */ /* 0x000fc800078e00ff */
[----:B------:R-:W-:Y:S01]  /*14210*/  IMAD.MOV R9, RZ, RZ, -R9 ;  /* 0x000000ffff097224 */ /* 0x000fe200078e0a09 */
[----:B------:R-:W-:Y:S01]  /*14220*/  IABS R13, R75 ;  /* 0x0000004b000d7213 */ /* 0x000fe20000000000 */
[----:B------:R-:W-:Y:S02]  /*14230*/  @!P5 IMAD.IADD R252, R252, 0x1, -R2 ;  /* 0x00000001fcfcd824 */ /* 0x000fe400078e0a02 */
[C---:B------:R-:W-:Y:S02]  /*14240*/  IMAD R251, R2.reuse, R9, R251 ;  /* 0x0000000902fb7224 */ /* 0x040fe400078e02fb */
[----:B------:R-:W-:Y:S01]  /*14250*/  IMAD.HI.U32 R9, R3, R13, RZ ;  /* 0x0000000d03097227 */ /* 0x000fe200078e00ff */
[C---:B------:R-:W-:Y:S02]  /*14260*/  ISETP.GT.U32.AND P5, PT, R2.reuse, R252, PT ;  /* 0x000000fc0200720c */ /* 0x040fe40003fa4070 */
[----:B------:R-:W-:Y:S01]  /*14270*/  ISETP.GT.U32.AND P1, PT, R2, R251, PT ;  /* 0x000000fb0200720c */ /* 0x000fe20003f24070 */
[----:B------:R-:W-:-:S04]  /*14280*/  IMAD.MOV R9, RZ, RZ, -R9 ;  /* 0x000000ffff097224 */ /* 0x000fc800078e0a09 */
[----:B------:R-:W-:-:S06]  /*14290*/  IMAD R13, R2, R9, R13 ;  /* 0x00000009020d7224 */ /* 0x000fcc00078e020d */
[--C-:B------:R-:W-:Y:S01]  /*142a0*/  @!P5 IMAD.IADD R252, R252, 0x1, -R2.reuse ;  /* 0x00000001fcfcd824 */ /* 0x100fe200078e0a02 */
[----:B------:R-:W-:Y:S01]  /*142b0*/  ISETP.GT.U32.AND P5, PT, R2, R13, PT ;  /* 0x0000000d0200720c */ /* 0x000fe20003fa4070 */
[----:B------:R-:W-:Y:S02]  /*142c0*/  @!P1 IMAD.IADD R251, R251, 0x1, -R2 ;  /* 0x00000001fbfb9824 */ /* 0x000fe400078e0a02 */
[----:B------:R-:W-:-:S03]  /*142d0*/  IMAD.HI.U32 R8, R3, R14, RZ ;  /* 0x0000000e03087227 */ /* 0x000fc600078e00ff */
[C---:B------:R-:W-:Y:S01]  /*142e0*/  ISETP.GT.U32.AND P0, PT, R2.reuse, R251, PT ;  /* 0x000000fb0200720c */ /* 0x040fe20003f04070 */
[----:B------:R-:W-:Y:S02]  /*142f0*/  IMAD.MOV R9, RZ, RZ, -R8 ;  /* 0x000000ffff097224 */ /* 0x000fe400078e0a08 */
[----:B------:R-:W-:Y:S02]  /*14300*/  @!P4 IMAD.MOV R252, RZ, RZ, -R252 ;  /* 0x000000fffffcc224 */ /* 0x000fe400078e0afc */
[C---:B------:R-:W-:Y:S02]  /*14310*/  IMAD R14, R2.reuse, R9, R14 ;  /* 0x00000009020e7224 */ /* 0x040fe400078e020e */
[----:B------:R-:W-:Y:S01]  /*14320*/  @!P5 IMAD.IADD R13, R13, 0x1, -R2 ;  /* 0x000000010d0dd824 */ /* 0x000fe200078e0a02 */
[----:B------:R-:W-:-:S04]  /*14330*/  ISETP.GT.U32.AND P4, PT, R2, R12, PT ;  /* 0x0000000c0200720c */ /* 0x000fc80003f84070 */
[C---:B------:R-:W-:Y:S01]  /*14340*/  ISETP.GT.U32.AND P5, PT, R2.reuse, R13, PT ;  /* 0x0000000d0200720c */ /* 0x040fe20003fa4070 */
[----:B------:R-:W-:Y:S01]  /*14350*/  @!P0 IMAD.IADD R251, R251, 0x1, -R2 ;  /* 0x00000001fbfb8824 */ /* 0x000fe200078e0a02 */
[----:B------:R-:W-:Y:S02]  /*14360*/  ISETP.GT.U32.AND P0, PT, R2, R14, PT ;  /* 0x0000000e0200720c */ /* 0x000fe40003f04070 */
[----:B------:R-:W-:Y:S01]  /*14370*/  ISETP.GE.AND P1, PT, R75, RZ, PT ;  /* 0x000000ff4b00720c */ /* 0x000fe20003f26270 */
[----:B------:R-:W-:Y:S01]  /*14380*/  @!P6 IMAD.MOV R251, RZ, RZ, -R251 ;  /* 0x000000fffffbe224 */ /* 0x000fe200078e0afb */
[----:B------:R-:W-:-:S03]  /*14390*/  IABS R16, R71 ;  /* 0x0000004700107213 */ /* 0x000fc60000000000 */
[----:B------:R-:W-:-:S04]  /*143a0*/  @!P4 IMAD.IADD R12, R12, 0x1, -R2 ;  /* 0x000000010c0cc824 */ /* 0x000fc800078e0a02 */
[--C-:B------:R-:W-:Y:S02]  /*143b0*/  @!P5 IMAD.IADD R13, R13, 0x1, -R2.reuse ;  /* 0x000000010d0dd824 */ /* 0x100fe400078e0a02 */
[----:B------:R-:W-:Y:S01]  /*143c0*/  @!P0 IMAD.IADD R14, R14, 0x1, -R2 ;  /* 0x000000010e0e8824 */ /* 0x000fe200078e0a02 */
[----:B------:R-:W-:Y:S01]  /*143d0*/  ISETP.GE.AND P0, PT, R71, RZ, PT ;  /* 0x000000ff4700720c */ /* 0x000fe20003f06270 */
[----:B------:R-:W-:Y:S01]  /*143e0*/  @!P2 IMAD.MOV R12, RZ, RZ, -R12 ;  /* 0x000000ffff0ca224 */ /* 0x000fe200078e0a0c */
[----:B------:R-:W-:Y:S01]  /*143f0*/  STL [R1+0x2c08], R252 ;  /* 0x002c08fc01007387 */ /* 0x000fe20000100800 */
[----:B------:R-:W-:Y:S01]  /*14400*/  @!P1 IMAD.MOV R13, RZ, RZ, -R13 ;  /* 0x000000ffff0d9224 */ /* 0x000fe200078e0a0d */
[----:B------:R-:W-:Y:S02]  /*14410*/  IABS R17, R70 ;  /* 0x0000004600117213 */ /* 0x000fe40000000000 */
[----:B------:R-:W-:Y:S01]  /*14420*/  STL [R1+0x2c0c], R251 ;  /* 0x002c0cfb01007387 */ /* 0x000fe20000100800 */
[----:B------:R-:W-:-:S02]  /*14430*/  ISETP.GE.AND P1, PT, R70, RZ, PT ;  /* 0x000000ff4600720c */ /* 0x000fc40003f26270 */
[----:B------:R-:W-:Y:S01]  /*14440*/  IABS R15, R74 ;  /* 0x0000004a000f7213 */ /* 0x000fe20000000000 */
[----:B---3--:R-:W-:Y:S02]  /*14450*/  IMAD.MOV.U32 R71, RZ, RZ, R69 ;  /* 0x000000ffff477224 */ /* 0x008fe400078e0045 */
[----:B------:R-:W-:Y:S02]  /*14460*/  IMAD.MOV.U32 R69, RZ, RZ, R67 ;  /* 0x000000ffff457224 */ /* 0x000fe400078e0043 */
[----:B------:R-:W-:Y:S02]  /*14470*/  IMAD.MOV.U32 R67, RZ, RZ, R45 ;  /* 0x000000ffff437224 */ /* 0x000fe400078e002d */
[----:B------:R-:W3:Y:S01]  /*14480*/  LDL.LU R45, [R1+0x22c] ;  /* 0x00022c00012d7983 */ /* 0x000ee20000300800 */
[----:B------:R-:W-:Y:S02]  /*14490*/  IMAD.MOV.U32 R70, RZ, RZ, R69 ;  /* 0x000000ffff467224 */ /* 0x000fe400078e0045 */
[----:B----4-:R-:W-:Y:S01]  /*144a0*/  IMAD.MOV.U32 R69, RZ, RZ, R68 ;  /* 0x000000ffff457224 */ /* 0x010fe200078e0044 */
[----:B------:R-:W-:Y:S04]  /*144b0*/  STL [R1+0x2c10], R12 ;  /* 0x002c100c01007387 */ /* 0x000fe80000100800 */
[----:B------:R-:W-:Y:S04]  /*144c0*/  STL [R1+0x2c14], R13 ;  /* 0x002c140d01007387 */ /* 0x000fe80000100800 */
[----:B------:R-:W4:Y:S01]  /*144d0*/  LDL.LU R68, [R1+0x11c] ;  /* 0x00011c0001447983 */ /* 0x000f220000300800 */
[----:B------:R-:W-:-:S04]  /*144e0*/  IMAD.HI.U32 R4, R3, R15, RZ ;  /* 0x0000000f03047227 */ /* 0x000fc800078e00ff */
[----:B------:R-:W-:-:S04]  /*144f0*/  IMAD.MOV R4, RZ, RZ, -R4 ;  /* 0x000000ffff047224 */ /* 0x000fc800078e0a04 */
[----:B------:R-:W-:Y:S02]  /*14500*/  IMAD R15, R2, R4, R15 ;  /* 0x00000004020f7224 */ /* 0x000fe400078e020f */
[----:B------:R-:W-:-:S03]  /*14510*/  IMAD.HI.U32 R8, R3, R16, RZ ;  /* 0x0000001003087227 */ /* 0x000fc600078e00ff */
[----:B------:R-:W-:Y:S01]  /*14520*/  ISETP.GT.U32.AND P6, PT, R2, R15, PT ;  /* 0x0000000f0200720c */ /* 0x000fe20003fc4070 */
[----:B------:R-:W-:-:S04]  /*14530*/  IMAD.MOV R8, RZ, RZ, -R8 ;  /* 0x000000ffff087224 */ /* 0x000fc800078e0a08 */
[----:B------:R-:W-:Y:S01]  /*14540*/  IMAD R16, R2, R8, R16 ;  /* 0x0000000802107224 */ /* 0x000fe200078e0210 */
[----:B------:R-:W-:Y:S01]  /*14550*/  IABS R18, R73 ;  /* 0x0000004900127213 */ /* 0x000fe20000000000 */
[----:B------:R-:W-:-:S03]  /*14560*/  IMAD.HI.U32 R8, R3, R17, RZ ;  /* 0x0000001103087227 */ /* 0x000fc600078e00ff */
[----:B------:R-:W-:-:S03]  /*14570*/  ISETP.GT.U32.AND P4, PT, R2, R16, PT ;  /* 0x000000100200720c */ /* 0x000fc60003f84070 */
[----:B------:R-:W-:Y:S01]  /*14580*/  @!P6 IMAD.IADD R15, R15, 0x1, -R2 ;  /* 0x000000010f0fe824 */ /* 0x000fe200078e0a02 */
[----:B------:R-:W-:Y:S01]  /*14590*/  ISETP.GT.U32.AND P6, PT, R2, R14, PT ;  /* 0x0000000e0200720c */ /* 0x000fe20003fc4070 */
[----:B------:R-:W-:Y:S02]  /*145a0*/  IMAD.MOV R8, RZ, RZ, -R8 ;  /* 0x000000ffff087224 */ /* 0x000fe400078e0a08 */
[----:B------:R-:W-:Y:S01]  /*145b0*/  IMAD.HI.U32 R4, R3, R18, RZ ;  /* 0x0000001203047227 */ /* 0x000fe200078e00ff */
[----:B------:R-:W-:-:S03]  /*145c0*/  IABS R19, R72 ;  /* 0x0000004800137213 */ /* 0x000fc60000000000 */
[----:B------:R-:W-:Y:S02]  /*145d0*/  IMAD R17, R2, R8, R17 ;  /* 0x0000000802117224 */ /* 0x000fe400078e0211 */
[----:B------:R-:W-:Y:S02]  /*145e0*/  IMAD.MOV R4, RZ, RZ, -R4 ;  /* 0x000000ffff047224 */ /* 0x000fe400078e0a04 */
[--C-:B------:R-:W-:Y:S01]  /*145f0*/  @!P4 IMAD.IADD R16, R16, 0x1, -R2.reuse ;  /* 0x000000011010c824 */ /* 0x100fe200078e0a02 */
[----:B------:R-:W-:Y:S01]  /*14600*/  ISETP.GT.U32.AND P4, PT, R2, R15, PT ;  /* 0x0000000f0200720c */ /* 0x000fe20003f84070 */
[----:B------:R-:W-:Y:S01]  /*14610*/  @!P6 IMAD.IADD R14, R14, 0x1, -R2 ;  /* 0x000000010e0ee824 */ /* 0x000fe200078e0a02 */
[C---:B------:R-:W-:Y:S01]  /*14620*/  ISETP.GT.U32.AND P6, PT, R2.reuse, R17, PT ;  /* 0x000000110200720c */ /* 0x040fe20003fc4070 */
[----:B------:R-:W-:Y:S02]  /*14630*/  IMAD R18, R2, R4, R18 ;  /* 0x0000000402127224 */ /* 0x000fe400078e0212 */
[----:B------:R-:W-:-:S04]  /*14640*/  IMAD.HI.U32 R4, R3, R19, RZ ;  /* 0x0000001303047227 */ /* 0x000fc800078e00ff */
[----:B------:R-:W-:-:S04]  /*14650*/  IMAD.MOV R4, RZ, RZ, -R4 ;  /* 0x000000ffff047224 */ /* 0x000fc800078e0a04 */
[C---:B------:R-:W-:Y:S02]  /*14660*/  IMAD R19, R2.reuse, R4, R19 ;  /* 0x0000000402137224 */ /* 0x040fe400078e0213 */
[--C-:B------:R-:W-:Y:S01]  /*14670*/  @!P4 IMAD.IADD R15, R15, 0x1, -R2.reuse ;  /* 0x000000010f0fc824 */ /* 0x100fe200078e0a02 */
[C---:B------:R-:W-:Y:S01]  /*14680*/  ISETP.GT.U32.AND P4, PT, R2.reuse, R18, PT ;  /* 0x000000120200720c */ /* 0x040fe20003f84070 */
[----:B------:R-:W-:Y:S01]  /*14690*/  @!P6 IMAD.IADD R17, R17, 0x1, -R2 ;  /* 0x000000011111e824 */ /* 0x000fe200078e0a02 */
[----:B------:R-:W-:Y:S02]  /*146a0*/  ISETP.GT.U32.AND P6, PT, R2, R19, PT ;  /* 0x000000130200720c */ /* 0x000fe40003fc4070 */
[----:B------:R-:W-:Y:S02]  /*146b0*/  ISETP.GE.AND P5, PT, R74, RZ, PT ;  /* 0x000000ff4a00720c */ /* 0x000fe40003fa6270 */
[C---:B------:R-:W-:Y:S02]  /*146c0*/  ISETP.GT.U32.AND P2, PT, R2.reuse, R16, PT ;  /* 0x000000100200720c */ /* 0x040fe40003f44070 */
[----:B------:R-:W-:Y:S01]  /*146d0*/  IABS R20, R77 ;  /* 0x0000004d00147213 */ /* 0x000fe20000000000 */
[----:B------:R-:W-:Y:S01]  /*146e0*/  @!P3 IMAD.MOV R14, RZ, RZ, -R14 ;  /* 0x000000ffff0eb224 */ /* 0x000fe200078e0a0e */
[----:B------:R-:W-:-:S03]  /*146f0*/  ISETP.GT.U32.AND P3, PT, R2, R17, PT ;  /* 0x000000110200720c */ /* 0x000fc60003f64070 */
[----:B------:R-:W-:Y:S02]  /*14700*/  @!P4 IMAD.IADD R18, R18, 0x1, -R2 ;  /* 0x000000011212c824 */ /* 0x000fe400078e0a02 */
[----:B------:R-:W-:-:S04]  /*14710*/  IMAD.HI.U32 R4, R3, R20, RZ ;  /* 0x0000001403047227 */ /* 0x000fc800078e00ff */
[----:B------:R-:W-:Y:S01]  /*14720*/  @!P6 IMAD.IADD R19, R19, 0x1, -R2 ;  /* 0x000000011313e824 */ /* 0x000fe200078e0a02 */
[C---:B------:R-:W-:Y:S01]  /*14730*/  ISETP.GT.U32.AND P6, PT, R2.reuse, R18, PT ;  /* 0x000000120200720c */ /* 0x040fe20003fc4070 */
[----:B------:R-:W-:Y:S02]  /*14740*/  IMAD.MOV R4, RZ, RZ, -R4 ;  /* 0x000000ffff047224 */ /* 0x000fe400078e0a04 */
[----:B------:R-:W-:Y:S01]  /*14750*/  @!P5 IMAD.MOV R15, RZ, RZ, -R15 ;  /* 0x000000ffff0fd224 */ /* 0x000fe200078e0a0f */
[----:B------:R-:W-:Y:S01]  /*14760*/  ISETP.GT.U32.AND P5, PT, R2, R19, PT ;  /* 0x000000130200720c */ /* 0x000fe20003fa4070 */
[----:B------:R-:W-:Y:S01]  /*14770*/  @!P2 IMAD.IADD R16, R16, 0x1, -R2 ;  /* 0x000000011010a824 */ /* 0x000fe200078e0a02 */
[----:B------:R-:W-:Y:S01]  /*14780*/  ISETP.GE.AND P2, PT, R73, RZ, PT ;  /* 0x000000ff4900720c */ /* 0x000fe20003f46270 */
[----:B------:R-:W-:Y:S01]  /*14790*/  IMAD R20, R2, R4, R20 ;  /* 0x0000000402147224 */ /* 0x000fe200078e0214 */
[----:B------:R-:W-:Y:S01]  /*147a0*/  ISETP.GE.AND P4, PT, R72, RZ, PT ;  /* 0x000000ff4800720c */ /* 0x000fe20003f86270 */
[----:B------:R-:W-:-:S03]  /*147b0*/  @!P3 IMAD.IADD R17, R17, 0x1, -R2 ;  /* 0x000000011111b824 */ /* 0x000fc600078e0a02 */
[----:B------:R-:W-:Y:S01]  /*147c0*/  ISETP.GT.U32.AND P3, PT, R2, R20, PT ;  /* 0x000000140200720c */ /* 0x000fe20003f64070 */
[----:B------:R-:W-:Y:S01]  /*147d0*/  IMAD.MOV.U32 R72, RZ, RZ, R69 ;  /* 0x000000ffff487224 */ /* 0x000fe200078e0045 */
[----:B------:R-:W-:Y:S01]  /*147e0*/  STL [R1+0x2c18], R14 ;  /* 0x002c180e01007387 */ /* 0x000fe20000100800 */
[----:B------:R-:W-:Y:S02]  /*147f0*/  @!P6 IMAD.IADD R18, R18, 0x1, -R2 ;  /* 0x000000011212e824 */ /* 0x000fe400078e0a02 */
[----:B------:R-:W-:Y:S02]  /*14800*/  IMAD.MOV.U32 R75, RZ, RZ, R66 ;  /* 0x000000ffff4b7224 */ /* 0x000fe400078e0042 */
[----:B------:R-:W-:Y:S02]  /*14810*/  IMAD.MOV.U32 R69, RZ, RZ, R51 ;  /* 0x000000ffff457224 */ /* 0x000fe400078e0033 */
[----:B------:R-:W-:Y:S01]  /*14820*/  @!P5 IMAD.IADD R19, R19, 0x1, -R2 ;  /* 0x000000011313d824 */ /* 0x000fe200078e0a02 */
[----:B------:R-:W2:Y:S01]  /*14830*/  LDL.LU R51, [R1+0x1f0] ;  /* 0x0001f00001337983 */ /* 0x000ea20000300800 */
[----:B------:R-:W-:-:S02]  /*14840*/  IMAD.MOV.U32 R74, RZ, RZ, R67 ;  /* 0x000000ffff4a7224 */ /* 0x000fc400078e0043 */
[----:B------:R-:W-:Y:S02]  /*14850*/  IMAD.MOV.U32 R66, RZ, RZ, R65 ;  /* 0x000000ffff427224 */ /* 0x000fe400078e0041 */
[----:B------:R-:W-:Y:S02]  /*14860*/  @!P0 IMAD.MOV R16, RZ, RZ, -R16 ;  /* 0x000000ffff108224 */ /* 0x000fe400078e0a10 */
[----:B------:R-:W-:Y:S02]  /*14870*/  IMAD.MOV.U32 R65, RZ, RZ, R64 ;  /* 0x000000ffff417224 */ /* 0x000fe400078e0040 */
[----:B------:R-:W-:Y:S02]  /*14880*/  IMAD.MOV.U32 R67, RZ, RZ, R63 ;  /* 0x000000ffff437224 */ /* 0x000fe400078e003f */
[----:B------:R-:W-:Y:S02]  /*14890*/  @!P1 IMAD.MOV R17, RZ, RZ, -R17 ;  /* 0x000000ffff119224 */ /* 0x000fe400078e0a11 */
[----:B------:R-:W-:-:S02]  /*148a0*/  IMAD.MOV.U32 R64, RZ, RZ, R49 ;  /* 0x000000ffff407224 */ /* 0x000fc400078e0031 */
[----:B------:R-:W-:Y:S02]  /*148b0*/  @!P2 IMAD.MOV R18, RZ, RZ, -R18 ;  /* 0x000000ffff12a224 */ /* 0x000fe400078e0a12 */
[----:B------:R-:W-:Y:S01]  /*148c0*/  @!P4 IMAD.MOV R19, RZ, RZ, -R19 ;  /* 0x000000ffff13c224 */ /* 0x000fe200078e0a13 */
[----:B------:R-:W-:Y:S02]  /*148d0*/  IABS R21, R76 ;  /* 0x0000004c00157213 */ /* 0x000fe40000000000 */
[----:B------:R-:W-:Y:S01]  /*148e0*/  ISETP.GE.AND P6, PT, R76, RZ, PT ;  /* 0x000000ff4c00720c */ /* 0x000fe20003fc6270 */
[----:B------:R-:W-:Y:S01]  /*148f0*/  IMAD.MOV.U32 R76, RZ, RZ, R69 ;  /* 0x000000ffff4c7224 */ /* 0x000fe200078e0045 */
[----:B------:R-:W-:Y:S01]  /*14900*/  IABS R22, R71 ;  /* 0x0000004700167213 */ /* 0x000fe20000000000 */
[----:B------:R-:W-:Y:S01]  /*14910*/  @!P3 IMAD.IADD R20, R20, 0x1, -R2 ;  /* 0x000000011414b824 */ /* 0x000fe200078e0a02 */
[----:B------:R-:W-:Y:S01]  /*14920*/  ISETP.GE.AND P3, PT, R71, RZ, PT ;  /* 0x000000ff4700720c */ /* 0x000fe20003f66270 */
[----:B------:R-:W-:-:S02]  /*14930*/  IMAD.MOV.U32 R69, RZ, RZ, R66 ;  /* 0x000000ffff457224 */ /* 0x000fc400078e0042 */
[----:B------:R-:W-:Y:S02]  /*14940*/  IMAD.MOV.U32 R66, RZ, RZ, R50 ;  /* 0x000000ffff427224 */ /* 0x000fe400078e0032 */
[----:B------:R-:W-:Y:S02]  /*14950*/  IMAD.MOV.U32 R71, RZ, RZ, R67 ;  /* 0x000000ffff477224 */ /* 0x000fe400078e0043 */
[----:B----4-:R-:W-:Y:S02]  /*14960*/  IMAD.MOV.U32 R73, RZ, RZ, R68 ;  /* 0x000000ffff497224 */ /* 0x010fe400078e0044 */
[----:B------:R-:W-:Y:S02]  /*14970*/  IMAD.MOV.U32 R68, RZ, RZ, R62 ;  /* 0x000000ffff447224 */ /* 0x000fe400078e003e */
[----:B------:R-:W-:Y:S02]  /*14980*/  IMAD.MOV.U32 R62, RZ, RZ, R46 ;  /* 0x000000ffff3e7224 */ /* 0x000fe400078e002e */
[----:B---3--:R-:W-:-:S02]  /*14990*/  IMAD.MOV.U32 R46, RZ, RZ, R45 ;  /* 0x000000ffff2e7224 */ /* 0x008fc400078e002d */
[----:B------:R-:W3:Y:S04]  /*149a0*/  LDL.LU R45, [R1+0x240] ;  /* 0x00024000012d7983 */ /* 0x000ee80000300800 */
[----:B------:R-:W4:Y:S04]  /*149b0*/  LDL.LU R63, [R1+0x184] ;  /* 0x00018400013f7983 */ /* 0x000f280000300800 */
[----:B------:R-:W2:Y:S04]  /*149c0*/  LDL.LU R49, [R1+0x1c0] ;  /* 0x0001c00001317983 */ /* 0x000ea80000300800 */
[----:B------:R-:W-:Y:S04]  /*149d0*/  STL [R1+0x2c1c], R15 ;  /* 0x002c1c0f01007387 */ /* 0x000fe80000100800 */
[----:B------:R-:W-:Y:S04]  /*149e0*/  STL [R1+0x2c20], R16 ;  /* 0x002c201001007387 */ /* 0x000fe80000100800 */
[----:B------:R-:W-:Y:S04]  /*149f0*/  STL [R1+0x2c24], R17 ;  /* 0x002c241101007387 */ /* 0x000fe80000100800 */
[----:B------:R-:W-:Y:S04]  /*14a00*/  STL [R1+0x2c28], R18 ;  /* 0x002c281201007387 */ /* 0x000fe80000100800 */
[----:B------:R-:W-:Y:S04]  /*14a10*/  STL [R1+0x2c2c], R19 ;  /* 0x002c2c1301007387 */ /* 0x000fe80000100800 */
[----:B------:R-:W3:Y:S04]  /*14a20*/  LDL.LU R50, [R1+0x250] ;  /* 0x0002500001327983 */ /* 0x000ee80000300800 */
[----:B------:R-:W3:Y:S01]  /*14a30*/  LDL.LU R67, [R1+0x164] ;  /* 0x0001640001437983 */ /* 0x000ee20000300800 */
        /* <DEDUP_REMOVED lines=8> */
[----:B------:R-:W-:Y:S01]  /*14ac0*/  IMAD.HI.U32 R8, R3, R4, RZ ;  /* 0x0000000403087227 */ /* 0x000fe200078e00ff */
[----:B------:R-:W-:-:S03]  /*14ad0*/  IABS R24, R75 ;  /* 0x0000004b00187213 */ /* 0x000fc60000000000 */
[----:B------:R-:W-:Y:S02]  /*14ae0*/  IMAD.MOV R8, RZ, RZ, -R8 ;  /* 0x000000ffff087224 */ /* 0x000fe400078e0a08 */
[----:B------:R-:W-:Y:S02]  /*14af0*/  @!P1 IMAD.IADD R21, R21, 0x1, -R2 ;  /* 0x0000000115159824 */ /* 0x000fe400078e0a02 */
[C---:B------:R-:W-:Y:S02]  /*14b00*/  IMAD R23, R2.reuse, R8, R4 ;  /* 0x0000000802177224 */ /* 0x040fe400078e0204 */
[----:B------:R-:W-:Y:S01]  /*14b10*/  IMAD.HI.U32 R4, R3, R24, RZ ;  /* 0x0000001803047227 */ /* 0x000fe200078e00ff */
[----:B------:R-:W-:-:S03]  /*14b20*/  ISETP.GT.U32.AND P2, PT, R2, R21, PT ;  /* 0x000000150200720c */ /* 0x000fc60003f44070 */
[----:B------:R-:W-:Y:S01]  /*14b30*/  IMAD.MOV R4, RZ, RZ, -R4 ;  /* 0x000000ffff047224 */ /* 0x000fe200078e0a04 */
[----:B------:R-:W-:-:S03]  /*14b40*/  ISETP.GT.U32.AND P5, PT, R2, R22, PT ;  /* 0x000000160200720c */ /* 0x000fc60003fa4070 */
[----:B------:R-:W-:-:S06]  /*14b50*/  IMAD R24, R2, R4, R24 ;  /* 0x0000000402187224 */ /* 0x000fcc00078e0218 */
[--C-:B------:R-:W-:Y:S01]  /*14b60*/  @!P2 IMAD.IADD R21, R21, 0x1, -R2.reuse ;  /* 0x000000011515a824 */ /* 0x100fe200078e0a02 */
[C---:B------:R-:W-:Y:S02]  /*14b70*/  ISETP.GT.U32.AND P2, PT, R2.reuse, R24, PT ;  /* 0x000000180200720c */ /* 0x040fe40003f44070 */
[----:B------:R-:W-:Y:S01]  /*14b80*/  ISETP.GT.U32.AND P1, PT, R2, R20, PT ;  /* 0x000000140200720c */ /* 0x000fe20003f24070 */
[----:B------:R-:W-:Y:S01]  /*14b90*/  @!P5 IMAD.IADD R22, R22, 0x1, -R2 ;  /* 0x000000011616d824 */ /* 0x000fe200078e0a02 */
[C---:B------:R-:W-:Y:S02]  /*14ba0*/  ISETP.GT.U32.AND P4, PT, R2.reuse, R23, PT ;  /* 0x000000170200720c */ /* 0x040fe40003f84070 */
[----:B------:R-:W-:Y:S02]  /*14bb0*/  ISETP.GE.AND P0, PT, R77, RZ, PT ;  /* 0x000000ff4d00720c */ /* 0x000fe40003f06270 */
[----:B------:R-:W-:-:S05]  /*14bc0*/  ISETP.GT.U32.AND P5, PT, R2, R22, PT ;  /* 0x000000160200720c */ /* 0x000fca0003fa4070 */
[----:B------:R-:W-:-:S05]  /*14bd0*/  @!P2 IMAD.IADD R24, R24, 0x1, -R2 ;  /* 0x000000011818a824 */ /* 0x000fca00078e0a02 */
[----:B------:R-:W-:Y:S01]  /*14be0*/  ISETP.GT.U32.AND P2, PT, R2, R24, PT ;  /* 0x000000180200720c */ /* 0x000fe20003f44070 */
[----:B------:R-:W-:Y:S01]  /*14bf0*/  @!P1 IMAD.IADD R20, R20, 0x1, -R2 ;  /* 0x0000000114149824 */ /* 0x000fe200078e0a02 */
[----:B------:R-:W-:Y:S01]  /*14c00*/  ISETP.GE.AND P1, PT, R70, RZ, PT ;  /* 0x000000ff4600720c */ /* 0x000fe20003f26270 */
[----:B------:R-:W-:Y:S02]  /*14c10*/  IMAD.MOV.U32 R70, RZ, RZ, R68 ;  /* 0x000000ffff467224 */ /* 0x000fe400078e0044 */
[----:B------:R-:W-:Y:S01]  /*14c20*/  IMAD.MOV.U32 R68, RZ, RZ, R65 ;  /* 0x000000ffff447224 */ /* 0x000fe200078e0041 */
[----:B------:R-:W-:Y:S01]  /*14c30*/  IABS R25, R74 ;  /* 0x0000004a00197213 */ /* 0x000fe20000000000 */
[--C-:B------:R-:W-:Y:S01]  /*14c40*/  @!P4 IMAD.IADD R23, R23, 0x1, -R2.reuse ;  /* 0x000000011717c824 */ /* 0x100fe200078e0a02 */
[----:B------:R-:W-:Y:S01]  /*14c50*/  ISETP.GE.AND P4, PT, R74, RZ, PT ;  /* 0x000000ff4a00720c */ /* 0x000fe20003f86270 */
[----:B------:R-:W-:Y:S01]  /*14c60*/  @!P5 IMAD.IADD R22, R22, 0x1, -R2 ;  /* 0x000000011616d824 */ /* 0x000fe200078e0a02 */
[----:B------:R-:W-:Y:S01]  /*14c70*/  ISETP.GE.AND P5, PT, R75, RZ, PT ;  /* 0x000000ff4b00720c */ /* 0x000fe20003fa6270 */
[----:B------:R-:W-:-:S02]  /*14c80*/  IMAD.MOV.U32 R74, RZ, RZ, R69 ;  /* 0x000000ffff4a7224 */ /* 0x000fc400078e0045 */
[----:B------:R-:W-:Y:S02]  /*14c90*/  IMAD.MOV.U32 R75, RZ, RZ, R68 ;  /* 0x000000ffff4b7224 */ /* 0x000fe400078e0044 */
[----:B------:R-:W-:Y:S02]  /*14ca0*/  IMAD.MOV.U32 R69, RZ, RZ, R59 ;  /* 0x000000ffff457224 */ /* 0x000fe400078e003b */
[----:B------:R-:W-:Y:S02]  /*14cb0*/  @!P0 IMAD.MOV R20, RZ, RZ, -R20 ;  /* 0x000000ffff148224 */ /* 0x000fe400078e0a14 */
[----:B------:R-:W-:Y:S01]  /*14cc0*/  @!P6 IMAD.MOV R21, RZ, RZ, -R21 ;  /* 0x000000ffff15e224 */ /* 0x000fe200078e0a15 */
[----:B------:R-:W-:Y:S01]  /*14cd0*/  IABS R26, R73 ;  /* 0x00000049001a7213 */ /* 0x000fe20000000000 */
[----:B------:R-:W-:Y:S02]  /*14ce0*/  @!P3 IMAD.MOV R22, RZ, RZ, -R22 ;  /* 0x000000ffff16b224 */ /* 0x000fe400078e0a16 */
[----:B------:R-:W-:Y:S01]  /*14cf0*/  @!P2 IMAD.IADD R24, R24, 0x1, -R2 ;  /* 0x000000011818a824 */ /* 0x000fe200078e0a02 */
[----:B------:R-:W-:Y:S01]  /*14d00*/  ISETP.GE.AND P2, PT, R73, RZ, PT ;  /* 0x000000ff4900720c */ /* 0x000fe20003f46270 */
[----:B------:R-:W-:-:S02]  /*14d10*/  IMAD.MOV.U32 R73, RZ, RZ, R69 ;  /* 0x000000ffff497224 */ /* 0x000fc400078e0045 */
[----:B----4-:R-:W-:Y:S02]  /*14d20*/  IMAD.MOV.U32 R68, RZ, RZ, R63 ;  /* 0x000000ffff447224 */ /* 0x010fe400078e003f */
[----:B------:R-:W-:Y:S02]  /*14d30*/  IMAD.MOV.U32 R63, RZ, RZ, R61 ;  /* 0x000000ffff3f7224 */ /* 0x000fe400078e003d */
[----:B--2---:R-:W-:Y:S02]  /*14d40*/  IMAD.MOV.U32 R65, RZ, RZ, R49 ;  /* 0x000000ffff417224 */ /* 0x004fe400078e0031 */
[----:B------:R-:W2:Y:S01]  /*14d50*/  LDL.LU R49, [R1+0x1e4] ;  /* 0x0001e40001317983 */ /* 0x000ea20000300800 */
[----:B------:R-:W-:-:S03]  /*14d60*/  IMAD.MOV.U32 R61, RZ, RZ, R60 ;  /* 0x000000ffff3d7224 */ /* 0x000fc600078e003c */
[----:B------:R-:W4:Y:S04]  /*14d70*/  LDL.LU R59, [R1+0x214] ;  /* 0x00021400013b7983 */ /* 0x000f280000300800 */
[----:B------:R-:W4:Y:S04]  /*14d80*/  LDL.LU R60, [R1+0x3c4] ;  /* 0x0003c400013c7983 */ /* 0x000f280000300800 */
[----:B------:R-:W-:Y:S04]  /*14d90*/  STL [R1+0x2c30], R20 ;  /* 0x002c301401007387 */ /* 0x000fe80000100800 */
[----:B------:R-:W-:Y:S04]  /*14da0*/  STL [R1+0x2c34], R21 ;  /* 0x002c341501007387 */ /* 0x000fe80000100800 */
[----:B------:R-:W-:Y:S01]  /*14db0*/  STL [R1+0x2c38], R22 ;  /* 0x002c381601007387 */ /* 0x000fe20000100800 */
[----:B---3--:R-:W-:-:S02]  /*14dc0*/  IMAD.MOV.U32 R69, RZ, RZ, R67 ;  /* 0x000000ffff457224 */ /* 0x008fc400078e0043 */
[----:B------:R-:W-:Y:S02]  /*14dd0*/  IMAD.MOV.U32 R67, RZ, RZ, R57 ;  /* 0x000000ffff437224 */ /* 0x000fe400078e0039 */
[----:B------:R-:W-:Y:S02]  /*14de0*/  IMAD.MOV.U32 R57, RZ, RZ, R48 ;  /* 0x000000ffff397224 */ /* 0x000fe400078e0030 */
[----:B------:R-:W3:Y:S01]  /*14df0*/  LDL.LU R48, [R1+0x224] ;  /* 0x0002240001307983 */ /* 0x000ee20000300800 */
[----:B------:R-:W-:-:S04]  /*14e00*/  IMAD.HI.U32 R9, R3, R25, RZ ;  /* 0x0000001903097227 */ /* 0x000fc800078e00ff */
[----:B------:R-:W-:-:S04]  /*14e10*/  IMAD.MOV R9, RZ, RZ, -R9 ;  /* 0x000000ffff097224 */ /* 0x000fc800078e0a09 */
[----:B------:R-:W-:-:S05]  /*14e20*/  IMAD R25, R2, R9, R25 ;  /* 0x0000000902197224 */ /* 0x000fca00078e0219 */
[----:B------:R-:W-:Y:S02]  /*14e30*/  ISETP.GT.U32.AND P6, PT, R2, R25, PT ;  /* 0x000000190200720c */ /* 0x000fe40003fc4070 */
[----:B------:R-:W-:Y:S01]  /*14e40*/  IABS R27, R72 ;  /* 0x00000048001b7213 */ /* 0x000fe20000000000 */
[----:B------:R-:W-:-:S04]  /*14e50*/  IMAD.HI.U32 R8, R3, R26, RZ ;  /* 0x0000001a03087227 */ /* 0x000fc800078e00ff */
[----:B------:R-:W-:Y:S01]  /*14e60*/  IMAD.HI.U32 R4, R3, R27, RZ ;  /* 0x0000001b03047227 */ /* 0x000fe200078e00ff */
[----:B------:R-:W-:Y:S02]  /*14e70*/  IABS R28, R71 ;  /* 0x00000047001c7213 */ /* 0x000fe40000000000 */
[C---:B------:R-:W-:Y:S01]  /*14e80*/  ISETP.GT.U32.AND P0, PT, R2.reuse, R23, PT ;  /* 0x000000170200720c */ /* 0x040fe20003f04070 */
[----:B------:R-:W-:Y:S02]  /*14e90*/  IMAD.MOV R8, RZ, RZ, -R8 ;  /* 0x000000ffff087224 */ /* 0x000fe400078e0a08 */
[----:B------:R-:W-:Y:S02]  /*14ea0*/  @!P6 IMAD.IADD R25, R25, 0x1, -R2 ;  /* 0x000000011919e824 */ /* 0x000fe400078e0a02 */
[----:B------:R-:W-:Y:S02]  /*14eb0*/  IMAD.MOV R4, RZ, RZ, -R4 ;  /* 0x000000ffff047224 */ /* 0x000fe400078e0a04 */
[C---:B------:R-:W-:Y:S01]  /*14ec0*/  IMAD R26, R2.reuse, R8, R26 ;  /* 0x00000008021a7224 */ /* 0x040fe200078e021a */
[C---:B------:R-:W-:Y:S01]  /*14ed0*/  ISETP.GT.U32.AND P6, PT, R2.reuse, R25, PT ;  /* 0x000000190200720c */ /* 0x040fe20003fc4070 */
[----:B------:R-:W-:-:S02]  /*14ee0*/  IMAD R27, R2, R4, R27 ;  /* 0x00000004021b7224 */ /* 0x000fc400078e021b */
[----:B------:R-:W-:Y:S01]  /*14ef0*/  IMAD.HI.U32 R4, R3, R28, RZ ;  /* 0x0000001c03047227 */ /* 0x000fe200078e00ff */
[----:B------:R-:W-:-:S03]  /*14f00*/  ISETP.GT.U32.AND P3, PT, R2, R26, PT ;  /* 0x0000001a0200720c */ /* 0x000fc60003f64070 */
[----:B------:R-:W-:Y:S02]  /*14f10*/  IMAD.MOV R4, RZ, RZ, -R4 ;  /* 0x000000ffff047224 */ /* 0x000fe400078e0a04 */
[----:B------:R-:W-:Y:S02]  /*14f20*/  @!P0 IMAD.IADD R23, R23, 0x1, -R2 ;  /* 0x0000000117178824 */ /* 0x000fe400078e0a02 */
[C---:B------:R-:W-:Y:S01]  /*14f30*/  IMAD R28, R2.reuse, R4, R28 ;  /* 0x00000004021c7224 */ /* 0x040fe200078e021c */
[----:B------:R-:W-:Y:S01]  /*14f40*/  ISETP.GT.U32.AND P0, PT, R2, R27, PT ;  /* 0x0000001b0200720c */ /* 0x000fe20003f04070 */
[----:B------:R-:W-:-:S03]  /*14f50*/  @!P6 IMAD.IADD R25, R25, 0x1, -R2 ;  /* 0x000000011919e824 */ /* 0x000fc600078e0a02 */
[----:B------:R-:W-:Y:S01]  /*14f60*/  ISETP.GT.U32.AND P6, PT, R2, R28, PT ;  /* 0x0000001c0200720c */ /* 0x000fe20003fc4070 */
[----:B------:R-:W-:Y:S01]  /*14f70*/  @!P3 IMAD.IADD R26, R26, 0x1, -R2 ;  /* 0x000000011a1ab824 */ /* 0x000fe200078e0a02 */
[----:B------:R-:W-:Y:S02]  /*14f80*/  IABS R29, R70 ;  /* 0x00000046001d7213 */ /* 0x000fe40000000000 */
[----:B------:R-:W-:Y:S02]  /*14f90*/  IABS R30, R76 ;  /* 0x0000004c001e7213 */ /* 0x000fe40000000000 */
[----:B------:R-:W-:Y:S01]  /*14fa0*/  ISETP.GT.U32.AND P3, PT, R2, R26, PT ;  /* 0x0000001a0200720c */ /* 0x000fe20003f64070 */
[----:B------:R-:W-:-:S04]  /*14fb0*/  IMAD.HI.U32 R8, R3, R29, RZ ;  /* 0x0000001d03087227 */ /* 0x000fc800078e00ff */
[----:B------:R-:W-:Y:S02]  /*14fc0*/  @!P0 IMAD.IADD R27, R27, 0x1, -R2 ;  /* 0x000000011b1b8824 */ /* 0x000fe400078e0a02 */
[----:B------:R-:W-:Y:S01]  /*14fd0*/  IMAD.HI.U32 R4, R3, R30, RZ ;  /* 0x0000001e03047227 */ /* 0x000fe200078e00ff */
[----:B------:R-:W-:-:S03]  /*14fe0*/  IABS R32, R74 ;  /* 0x0000004a00207213 */ /* 0x000fc60000000000 */
[----:B------:R-:W-:Y:S01]  /*14ff0*/  @!P6 IMAD.IADD R28, R28, 0x1, -R2 ;  /* 0x000000011c1ce824 */ /* 0x000fe200078e0a02 */
[C---:B------:R-:W-:Y:S01]  /*15000*/  ISETP.GT.U32.AND P0, PT, R2.reuse, R27, PT ;  /* 0x0000001b0200720c */ /* 0x040fe20003f04070 */
[----:B------:R-:W-:Y:S02]  /*15010*/  IMAD.MOV R8, RZ, RZ, -R8 ;  /* 0x000000ffff087224 */ /* 0x000fe400078e0a08 */
[----:B------:R-:W-:Y:S02]  /*15020*/  IMAD.MOV R4, RZ, RZ, -R4 ;  /* 0x000000ffff047224 */ /* 0x000fe400078e0a04 */
[----:B------:R-:W-:Y:S01]  /*15030*/  @!P5 IMAD.MOV R24, RZ, RZ, -R24 ;  /* 0x000000ffff18d224 */ /* 0x000fe200078e0a18 */
[C---:B------:R-:W-:Y:S01]  /*15040*/  ISETP.GT.U32.AND P5, PT, R2.reuse, R28, PT ;  /* 0x0000001c0200720c */ /* 0x040fe20003fa4070 */
[C---:B------:R-:W-:Y:S02]  /*15050*/  IMAD R29, R2.reuse, R8, R29 ;  /* 0x00000008021d7224 */ /* 0x040fe400078e021d */
[----:B------:R-:W-:-:S02]  /*15060*/  IMAD R30, R2, R4, R30 ;  /* 0x00000004021e7224 */ /* 0x000fc400078e021e */
[----:B------:R-:W-:-:S04]  /*15070*/  IMAD.HI.U32 R4, R3, R32, RZ ;  /* 0x0000002003047227 */ /* 0x000fc800078e00ff */
[----:B------:R-:W-:Y:S01]  /*15080*/  @!P3 IMAD.IADD R26, R26, 0x1, -R2 ;  /* 0x000000011a1ab824 */ /* 0x000fe200078e0a02 */
[----:B------:R-:W-:Y:S01]  /*15090*/  ISETP.GT.U32.AND P3, PT, R2, R29, PT ;  /* 0x0000001d0200720c */ /* 0x000fe20003f64070 */
[----:B------:R-:W-:Y:S02]  /*150a0*/  IMAD.MOV R4, RZ, RZ, -R4 ;  /* 0x000000ffff047224 */ /* 0x000fe400078e0a04 */
[----:B------:R-:W-:Y:S01]  /*150b0*/  @!P1 IMAD.MOV R23, RZ, RZ, -R23 ;  /* 0x000000ffff179224 */ /* 0x000fe200078e0a17 */
[----:B------:R-:W-:Y:S01]  /*150c0*/  ISETP.GE.AND P1, PT, R72, RZ, PT ;  /* 0x000000ff4800720c */ /* 0x000fe20003f26270 */
[----:B------:R-:W-:Y:S02]  /*150d0*/  IMAD R32, R2, R4, R32 ;  /* 0x0000000402207224 */ /* 0x000fe400078e0220 */
[----:B------:R-:W-:Y:S01]  /*150e0*/  @!P0 IMAD.IADD R27, R27, 0x1, -R2 ;  /* 0x000000011b1b8824 */ /* 0x000fe200078e0a02 */
[----:B------:R-:W-:Y:S01]  /*150f0*/  ISETP.GE.AND P0, PT, R71, RZ, PT ;  /* 0x000000ff4700720c */ /* 0x000fe20003f06270 */
[----:B------:R-:W-:-:S02]  /*15100*/  IMAD.MOV.U32 R72, RZ, RZ, R69 ;  /* 0x000000ffff487224 */ /* 0x000fc400078e0045 */
[----:B------:R-:W-:Y:S02]  /*15110*/  IMAD.MOV.U32 R69, RZ, RZ, R68 ;  /* 0x000000ffff457224 */ /* 0x000fe400078e0044 */
[--C-:B------:R-:W-:Y:S01]  /*15120*/  @!P5 IMAD.IADD R28, R28, 0x1, -R2.reuse ;  /* 0x000000011c1cd824 */ /* 0x100fe200078e0a02 */
[----:B------:R-:W-:Y:S01]  /*15130*/  ISETP.GT.U32.AND P5, PT, R2, R32, PT ;  /* 0x000000200200720c */ /* 0x000fe20003fa4070 */
[----:B------:R-:W-:Y:S02]  /*15140*/  IMAD.MOV.U32 R68, RZ, RZ, R63 ;  /* 0x000000ffff447224 */ /* 0x000fe400078e003f */
[----:B------:R-:W-:Y:S02]  /*15150*/  IMAD.MOV.U32 R63, RZ, RZ, R61 ;  /* 0x000000ffff3f7224 */ /* 0x000fe400078e003d */
[----:B------:R-:W-:Y:S01]  /*15160*/  @!P3 IMAD.IADD R29, R29, 0x1, -R2 ;  /* 0x000000011d1db824 */ /* 0x000fe200078e0a02 */
[----:B------:R-:W-:Y:S01]  /*15170*/  ISETP.GE.AND P3, PT, R70, RZ, PT ;  /* 0x000000ff4600720c */ /* 0x000fe20003f66270 */
[----:B------:R-:W-:-:S02]  /*15180*/  IMAD.MOV.U32 R71, RZ, RZ, R68 ;  /* 0x000000ffff477224 */ /* 0x000fc400078e0044 */
[----:B------:R-:W-:Y:S01]  /*15190*/  IMAD.MOV.U32 R68, RZ, RZ, R67 ;  /* 0x000000ffff447224 */ /* 0x000fe200078e0043 */
[----:B------:R-:W-:Y:S01]  /*151a0*/  STL [R1+0x2c3c], R23 ;  /* 0x002c3c1701007387 */ /* 0x000fe20000100800 */
[----:B------:R-:W-:Y:S02]  /*151b0*/  IMAD.MOV.U32 R70, RZ, RZ, R69 ;  /* 0x000000ffff467224 */ /* 0x000fe400078e0045 */
[----:B------:R-:W-:Y:S02]  /*151c0*/  IMAD.MOV.U32 R67, RZ, RZ, R65 ;  /* 0x000000ffff437224 */ /* 0x000fe400078e0041 */
[----:B------:R-:W-:Y:S02]  /*151d0*/  IMAD.MOV.U32 R69, RZ, RZ, R66 ;  /* 0x000000ffff457224 */ /* 0x000fe400078e0042 */
[----:B------:R-:W-:Y:S02]  /*151e0*/  IMAD.MOV.U32 R65, RZ, RZ, R62 ;  /* 0x000000ffff417224 */ /* 0x000fe400078e003e */
[----:B------:R-:W-:-:S02]  /*151f0*/  @!P4 IMAD.MOV R25, RZ, RZ, -R25 ;  /* 0x000000ffff19c224 */ /* 0x000fc400078e0a19 */
[----:B------:R-:W-:Y:S02]  /*15200*/  IMAD.MOV.U32 R66, RZ, RZ, R64 ;  /* 0x000000ffff427224 */ /* 0x000fe400078e0040 */
[----:B------:R-:W-:Y:S02]  /*15210*/  @!P2 IMAD.MOV R26, RZ, RZ, -R26 ;  /* 0x000000ffff1aa224 */ /* 0x000fe400078e0a1a */
[----:B------:R-:W-:Y:S02]  /*15220*/  @!P1 IMAD.MOV R27, RZ, RZ, -R27 ;  /* 0x000000ffff1b9224 */ /* 0x000fe400078e0a1b */
[----:B------:R-:W-:Y:S01]  /*15230*/  @!P0 IMAD.MOV R28, RZ, RZ, -R28 ;  /* 0x000000ffff1c8224 */ /* 0x000fe200078e0a1c */
[----:B------:R-:W-:Y:S01]  /*15240*/  IABS R33, R73 ;  /* 0x0000004900217213 */ /* 0x000fe20000000000 */
[----:B------:R-:W-:Y:S01]  /*15250*/  @!P5 IMAD.IADD R32, R32, 0x1, -R2 ;  /* 0x000000012020d824 */ /* 0x000fe200078e0a02 */
[----:B------:R-:W-:Y:S01]  /*15260*/  ISETP.GE.AND P5, PT, R73, RZ, PT ;  /* 0x000000ff4900720c */ /* 0x000fe20003fa6270 */
[----:B------:R-:W-:-:S02]  /*15270*/  IMAD.MOV.U32 R73, RZ, RZ, R68 ;  /* 0x000000ffff497224 */ /* 0x000fc400078e0044 */
[----:B--2---:R-:W-:Y:S02]  /*15280*/  IMAD.MOV.U32 R64, RZ, RZ, R49 ;  /* 0x000000ffff407224 */ /* 0x004fe400078e0031 */
[----:B----4-:R-:W-:Y:S02]  /*15290*/  IMAD.MOV.U32 R61, RZ, RZ, R60 ;  /* 0x000000ffff3d7224 */ /* 0x010fe400078e003c */
[----:B------:R-:W-:Y:S02]  /*152a0*/  IMAD.MOV.U32 R60, RZ, RZ, R59 ;  /* 0x000000ffff3c7224 */ /* 0x000fe400078e003b */
[----:B------:R-:W-:Y:S02]  /*152b0*/  IMAD.MOV.U32 R59, RZ, RZ, R58 ;  /* 0x000000ffff3b7224 */ /* 0x000fe400078e003a */
[----:B------:R-:W2:Y:S01]  /*152c0*/  LDL.LU R58, [R1+0x314] ;  /* 0x00031400013a7983 */ /* 0x000ea20000300800 */
[----:B---3--:R-:W-:-:S03]  /*152d0*/  IMAD.MOV.U32 R62, RZ, RZ, R48 ;  /* 0x000000ffff3e7224 */ /* 0x008fc600078e0030 */
[----:B------:R-:W3:Y:S04]  /*152e0*/  LDL.LU R48, [R1+0x1a0] ;  /* 0x0001a00001307983 */ /* 0x000ee80000300800 */
[----:B------:R-:W4:Y:S04]  /*152f0*/  LDL.LU R49, [R1+0x218] ;  /* 0x0002180001317983 */ /* 0x000f280000300800 */
[----:B------:R-:W-:Y:S04]  /*15300*/  STL [R1+0x2c40], R24 ;  /* 0x002c401801007387 */ /* 0x000fe80000100800 */
[----:B------:R-:W-:Y:S04]  /*15310*/  STL [R1+0x2c44], R25 ;  /* 0x002c441901007387 */ /* 0x000fe80000100800 */
[----:B------:R-:W-:Y:S04]  /*15320*/  STL [R1+0x2c48], R26 ;  /* 0x002c481a01007387 */ /* 0x000fe80000100800 */
[----:B------:R-:W-:Y:S04]  /*15330*/  STL [R1+0x2c4c], R27 ;  /* 0x002c4c1b01007387 */ /* 0x000fe80000100800 */
[----:B------:R-:W-:Y:S04]  /*15340*/  STL [R1+0x2c50], R28 ;  /* 0x002c501c01007387 */ /* 0x000fe80000100800 */
[----:B------:R-:W2:Y:S01]  /*15350*/  LDL.LU R68, [R1+0x20c] ;  /* 0x00020c0001447983 */ /* 0x000ea20000300800 */
[----:B------:R-:W-:-:S02]  /*15360*/  ISETP.GT.U32.AND P6, PT, R2, R30, PT ;  /* 0x0000001e0200720c */ /* 0x000fc40003fc4070 */
[----:B------:R-:W-:-:S05]  /*15370*/  IABS R31, R75 ;  /* 0x0000004b001f7213 */ /* 0x000fca0000000000 */
[----:B------:R-:W-:-:S04]  /*15380*/  IMAD.HI.U32 R8, R3, R31, RZ ;  /* 0x0000001f03087227 */ /* 0x000fc800078e00ff */
[----:B------:R-:W-:Y:S02]  /*15390*/  IMAD.MOV R8, RZ, RZ, -R8 ;  /* 0x000000ffff087224 */ /* 0x000fe400078e0a08 */
[----:B------:R-:W-:Y:S02]  /*153a0*/  @!P6 IMAD.IADD R30, R30, 0x1, -R2 ;  /* 0x000000011e1ee824 */ /* 0x000fe400078e0a02 */
[C---:B------:R-:W-:Y:S02]  /*153b0*/  IMAD R31, R2.reuse, R8, R31 ;  /* 0x00000008021f7224 */ /* 0x040fe400078e021f */
[----:B------:R-:W-:Y:S01]  /*153c0*/  IMAD.HI.U32 R8, R3, R33, RZ ;  /* 0x0000002103087227 */ /* 0x000fe200078e00ff */
[----:B------:R-:W-:-:S03]  /*153d0*/  ISETP.GT.U32.AND P6, PT, R2, R30, PT ;  /* 0x0000001e0200720c */ /* 0x000fc60003fc4070 */
[----:B------:R-:W-:Y:S01]  /*153e0*/  IMAD.MOV R8, RZ, RZ, -R8 ;  /* 0x000000ffff087224 */ /* 0x000fe200078e0a08 */
[----:B------:R-:W-:-:S03]  /*153f0*/  ISETP.GT.U32.AND P2, PT, R2, R31, PT ;  /* 0x0000001f0200720c */ /* 0x000fc60003f44070 */
[C---:B------:R-:W-:Y:S01]  /*15400*/  IMAD R33, R2.reuse, R8, R33 ;  /* 0x0000000802217224 */ /* 0x040fe200078e0221 */
[----:B------:R-:W-:-:S05]  /*15410*/  ISETP.GT.U32.AND P4, PT, R2, R29, PT ;  /* 0x0000001d0200720c */ /* 0x000fca0003f84070 */
[----:B------:R-:W-:Y:S01]  /*15420*/  @!P6 IMAD.IADD R30, R30, 0x1, -R2 ;  /* 0x000000011e1ee824 */ /* 0x000fe200078e0a02 */
[----:B------:R-:W-:-:S03]  /*15430*/  ISETP.GT.U32.AND P6, PT, R2, R33, PT ;  /* 0x000000210200720c */ /* 0x000fc60003fc4070 */
[----:B------:R-:W-:Y:S01]  /*15440*/  @!P2 IMAD.IADD R31, R31, 0x1, -R2 ;  /* 0x000000011f1fa824 */ /* 0x000fe200078e0a02 */
[----:B------:R-:W-:-:S04]  /*15450*/  ISETP.GE.AND P1, PT, R76, RZ, PT ;  /* 0x000000ff4c00720c */ /* 0x000fc80003f26270 */
[----:B------:R-:W-:Y:S01]  /*15460*/  ISETP.GT.U32.AND P0, PT, R2, R31, PT ;  /* 0x0000001f0200720c */ /* 0x000fe20003f04070 */
[----:B------:R-:W-:Y:S01]  /*15470*/  @!P4 IMAD.IADD R29, R29, 0x1, -R2 ;  /* 0x000000011d1dc824 */ /* 0x000fe200078e0a02 */
[----:B------:R-:W-:-:S03]  /*15480*/  ISETP.GE.AND P4, PT, R75, RZ, PT ;  /* 0x000000ff4b00720c */ /* 0x000fc60003f86270 */
[----:B------:R-:W-:Y:S01]  /*15490*/  @!P6 IMAD.IADD R33, R33, 0x1, -R2 ;  /* 0x000000012121e824 */ /* 0x000fe200078e0a02 */
[----:B------:R-:W-:Y:S02]  /*154a0*/  ISETP.GT.U32.AND P6, PT, R2, R32, PT ;  /* 0x000000200200720c */ /* 0x000fe40003fc4070 */
[----:B------:R-:W-:Y:S01]  /*154b0*/  IABS R4, R72 ;  /* 0x0000004800047213 */ /* 0x000fe20000000000 */
[----:B------:R-:W-:-:S04]  /*154c0*/  @!P3 IMAD.MOV R29, RZ, RZ, -R29 ;  /* 0x000000ffff1db224 */ /* 0x000fc800078e0a1d */
[----:B------:R-:W-:-:S04]  /*154d0*/  IMAD.HI.U32 R8, R3, R4, RZ ;  /* 0x0000000403087227 */ /* 0x000fc800078e00ff */
[----:B------:R-:W-:Y:S02]  /*154e0*/  @!P0 IMAD.IADD R31, R31, 0x1, -R2 ;  /* 0x000000011f1f8824 */ /* 0x000fe400078e0a02 */
[----:B------:R-:W-:Y:S01]  /*154f0*/  IMAD.MOV R34, RZ, RZ, -R8 ;  /* 0x000000ffff227224 */ /* 0x000fe200078e0a08 */
[----:B------:R-:W-:Y:S01]  /*15500*/  IABS R8, R70 ;  /* 0x0000004600087213 */ /* 0x000fe20000000000 */
[----:B------:R-:W-:Y:S01]  /*15510*/  @!P6 IMAD.IADD R32, R32, 0x1, -R2 ;  /* 0x000000012020e824 */ /* 0x000fe200078e0a02 */
[----:B------:R-:W-:Y:S01]  /*15520*/  ISETP.GE.AND P6, PT, R70, RZ, PT ;  /* 0x000000ff4600720c */ /* 0x000fe20003fc6270 */
[----:B------:R-:W-:Y:S02]  /*15530*/  @!P1 IMAD.MOV R30, RZ, RZ, -R30 ;  /* 0x000000ffff1e9224 */ /* 0x000fe400078e0a1e */
[----:B------:R-:W-:Y:S02]  /*15540*/  IMAD.MOV.U32 R76, RZ, RZ, R69 ;  /* 0x000000ffff4c7224 */ /* 0x000fe400078e0045 */
[----:B------:R-:W-:-:S02]  /*15550*/  @!P4 IMAD.MOV R31, RZ, RZ, -R31 ;  /* 0x000000ffff1fc224 */ /* 0x000fc400078e0a1f */
[----:B---3--:R-:W-:Y:S02]  /*15560*/  IMAD.MOV.U32 R69, RZ, RZ, R48 ;  /* 0x000000ffff457224 */ /* 0x008fe400078e0030 */
[----:B------:R-:W3:Y:S04]  /*15570*/  LDL.LU R48, [R1+0x608] ;  /* 0x0006080001307983 */ /* 0x000ee80000300800 */
[----:B------:R-:W-:Y:S04]  /*15580*/  STL [R1+0x2c54], R29 ;  /* 0x002c541d01007387 */ /* 0x000fe80000100800 */
[----:B------:R-:W-:Y:S04]  /*15590*/  STL [R1+0x2c58], R30 ;  /* 0x002c581e01007387 */ /* 0x000fe80000100800 */
[----:B------:R-:W-:Y:S01]  /*155a0*/  STL [R1+0x2c5c], R31 ;  /* 0x002c5c1f01007387 */ /* 0x000fe20000100800 */
[----:B--2---:R-:W-:-:S02]  /*155b0*/  IMAD.MOV.U32 R70, RZ, RZ, R68 ;  /* 0x000000ffff467224 */ /* 0x004fc400078e0044 */
[----:B------:R-:W-:Y:S02]  /*155c0*/  IMAD.MOV.U32 R68, RZ, RZ, R66 ;  /* 0x000000ffff447224 */ /* 0x000fe400078e0042 */
[----:B------:R-:W-:Y:S02]  /*155d0*/  IMAD.MOV.U32 R66, RZ, RZ, R64 ;  /* 0x000000ffff427224 */ /* 0x000fe400078e0040 */
[----:B------:R-:W-:Y:S02]  /*155e0*/  IMAD.MOV.U32 R64, RZ, RZ, R61 ;  /* 0x000000ffff407224 */ /* 0x000fe400078e003d */
[----:B------:R-:W-:Y:S02]  /*155f0*/  IMAD.MOV.U32 R61, RZ, RZ, R53 ;  /* 0x000000ffff3d7224 */ /* 0x000fe400078e0035 */
[----:B----4-:R-:W-:Y:S02]  /*15600*/  IMAD.MOV.U32 R53, RZ, RZ, R49 ;  /* 0x000000ffff357224 */ /* 0x010fe400078e0031 */
[----:B------:R-:W2:Y:S01]  /*15610*/  LDL.LU R49, [R1+0x228] ;  /* 0x0002280001317983 */ /* 0x000ea20000300800 */
[----:B------:R-:W-:-:S02]  /*15620*/  IMAD R34, R2, R34, R4 ;  /* 0x0000002202227224 */ /* 0x000fc400078e0204 */
[----:B------:R-:W-:Y:S02]  /*15630*/  IMAD.MOV.U32 R75, RZ, RZ, R69 ;  /* 0x000000ffff4b7224 */ /* 0x000fe400078e0045 */
[----:B------:R-:W-:Y:S01]  /*15640*/  IMAD.MOV.U32 R69, RZ, RZ, R67 ;  /* 0x000000ffff457224 */ /* 0x000fe200078e0043 */
[----:B------:R-:W-:Y:S01]  /*15650*/  ISETP.GT.U32.AND P0, PT, R2, R34, PT ;  /* 0x000000220200720c */ /* 0x000fe20003f04070 */
[----:B------:R-:W-:Y:S02]  /*15660*/  IMAD.MOV.U32 R67, RZ, RZ, R65 ;  /* 0x000000ffff437224 */ /* 0x000fe400078e0041 */
[----:B------:R-:W-:Y:S02]  /*15670*/  IMAD.MOV.U32 R65, RZ, RZ, R60 ;  /* 0x000000ffff417224 */ /* 0x000fe400078e003c */
[----:B------:R-:W-:Y:S01]  /*15680*/  IMAD.MOV.U32 R60, RZ, RZ, R59 ;  /* 0x000000ffff3c7224 */ /* 0x000fe200078e003b */
[----:B------:R-:W-:Y:S01]  /*15690*/  ISETP.GE.AND P1, PT, R72, RZ, PT ;  /* 0x000000ff4800720c */ /* 0x000fe20003f26270 */
[----:B------:R-:W-:-:S02]  /*156a0*/  IMAD.MOV.U32 R59, RZ, RZ, R51 ;  /* 0x000000ffff3b7224 */ /* 0x000fc400078e0033 */
[----:B------:R-:W-:Y:S02]  /*156b0*/  IMAD.MOV.U32 R51, RZ, RZ, R50 ;  /* 0x000000ffff337224 */ /* 0x000fe400078e0032 */
[----:B------:R-:W-:Y:S02]  /*156c0*/  IMAD.MOV.U32 R50, RZ, RZ, R46 ;  /* 0x000000ffff327224 */ /* 0x000fe400078e002e */
[----:B------:R-:W-:Y:S01]  /*156d0*/  IMAD.MOV.U32 R72, RZ, RZ, R67 ;  /* 0x000000ffff487224 */ /* 0x000fe200078e0043 */
[----:B------:R-:W4:Y:S01]  /*156e0*/  LDL.LU R46, [R1+0x3d0] ;  /* 0x0003d000012e7983 */ /* 0x000f220000300800 */
[----:B------:R-:W-:Y:S02]  /*156f0*/  IMAD.MOV.U32 R67, RZ, RZ, R66 ;  /* 0x000000ffff437224 */ /* 0x000fe400078e0042 */
[----:B------:R-:W-:Y:S02]  /*15700*/  IMAD.MOV.U32 R66, RZ, RZ, R61 ;  /* 0x000000ffff427224 */ /* 0x000fe400078e003d */
[----:B------:R-:W-:-:S02]  /*15710*/  IMAD.MOV.U32 R61, RZ, RZ, R59 ;  /* 0x000000ffff3d7224 */ /* 0x000fc400078e003b */
[----:B------:R-:W-:Y:S01]  /*15720*/  IMAD.MOV.U32 R59, RZ, RZ, R50 ;  /* 0x000000ffff3b7224 */ /* 0x000fe200078e0032 */
[----:B------:R-:W-:Y:S01]  /*15730*/  IABS R37, R70 ;  /* 0x0000004600257213 */ /* 0x000fe20000000000 */
[----:B------:R-:W-:Y:S01]  /*15740*/  @!P0 IMAD.IADD R34, R34, 0x1, -R2 ;  /* 0x0000000122228824 */ /* 0x000fe200078e0a02 */
[----:B------:R-:W-:Y:S01]  /*15750*/  ISETP.GE.AND P0, PT, R70, RZ, PT ;  /* 0x000000ff4600720c */ /* 0x000fe20003f06270 */
[----:B------:R-:W-:Y:S01]  /*15760*/  IMAD.MOV.U32 R70, RZ, RZ, R68 ;  /* 0x000000ffff467224 */ /* 0x000fe200078e0044 */
[----:B------:R-:W-:Y:S02]  /*15770*/  IABS R35, R71 ;  /* 0x0000004700237213 */ /* 0x000fe40000000000 */
[----:B------:R-:W-:Y:S01]  /*15780*/  ISETP.GE.AND P4, PT, R71, RZ, PT ;  /* 0x000000ff4700720c */ /* 0x000fe20003f86270 */
[----:B------:R-:W-:Y:S02]  /*15790*/  IMAD.MOV.U32 R71, RZ, RZ, R69 ;  /* 0x000000ffff477224 */ /* 0x000fe400078e0045 */
[----:B--2---:R-:W-:-:S02]  /*157a0*/  IMAD.MOV.U32 R50, RZ, RZ, R49 ;  /* 0x000000ffff327224 */ /* 0x004fc400078e0031 */
[----:B------:R-:W-:Y:S02]  /*157b0*/  IMAD.MOV.U32 R49, RZ, RZ, R127 ;  /* 0x000000ffff317224 */ /* 0x000fe400078e007f */
[----:B------:R-:W-:Y:S02]  /*157c0*/  IMAD.MOV.U32 R127, RZ, RZ, R128 ;  /* 0x000000ffff7f7224 */ /* 0x000fe400078e0080 */
[----:B------:R-:W-:Y:S02]  /*157d0*/  IMAD.MOV.U32 R128, RZ, RZ, R129 ;  /* 0x000000ffff807224 */ /* 0x000fe400078e0081 */
[----:B------:R-:W2:Y:S04]  /*157e0*/  LDL.LU R129, [R1+0x210] ;  /* 0x0002100001817983 */ /* 0x000ea80000300800 */
[----:B------:R-:W3:Y:S04]  /*157f0*/  LDL.LU R68, [R1+0x1c4] ;  /* 0x0001c40001447983 */ /* 0x000ee80000300800 */
[----:B------:R-:W4:Y:S01]  /*15800*/  LDL.LU R69, [R1+0x1d0] ;  /* 0x0001d00001457983 */ /* 0x000f220000300800 */
[----:B------:R-:W-:Y:S01]  /*15810*/  ISETP.GT.U32.AND P3, PT, R2, R33, PT ;  /* 0x000000210200720c */ /* 0x000fe20003f64070 */
[----:B------:R-:W-:Y:S01]  /*15820*/  IMAD.HI.U32 R9, R3, R8, RZ ;  /* 0x0000000803097227 */ /* 0x000fe200078e00ff */
[----:B------:R-:W-:-:S03]  /*15830*/  ISETP.GE.AND P2, PT, R74, RZ, PT ;  /* 0x000000ff4a00720c */ /* 0x000fc60003f46270 */
[----:B------:R-:W-:-:S04]  /*15840*/  IMAD.MOV R9, RZ, RZ, -R9 ;  /* 0x000000ffff097224 */ /* 0x000fc800078e0a09 */
[----:B------:R-:W-:-:S04]  /*15850*/  IMAD R36, R2, R9, R8 ;  /* 0x0000000902247224 */ /* 0x000fc800078e0208 */
[----:B------:R-:W-:-:S04]  /*15860*/  @!P3 IMAD.IADD R33, R33, 0x1, -R2 ;  /* 0x000000012121b824 */ /* 0x000fc800078e0a02 */
[----:B------:R-:W-:Y:S01]  /*15870*/  @!P5 IMAD.MOV R33, RZ, RZ, -R33 ;  /* 0x000000ffff21d224 */ /* 0x000fe200078e0a21 */
[----:B------:R-:W-:Y:S01]  /*15880*/  ISETP.GT.U32.AND P5, PT, R2, R36, PT ;  /* 0x000000240200720c */ /* 0x000fe20003fa4070 */
[----:B------:R-:W-:-:S05]  /*15890*/  @!P2 IMAD.MOV R32, RZ, RZ, -R32 ;  /* 0x000000ffff20a224 */ /* 0x000fca00078e0a20 */
[----:B------:R-:W-:Y:S04]  /*158a0*/  STL [R1+0x2c60], R32 ;  /* 0x002c602001007387 */ /* 0x000fe80000100800 */
[----:B------:R-:W-:Y:S01]  /*158b0*/  STL [R1+0x2c64], R33 ;  /* 0x002c642101007387 */ /* 0x000fe20000100800 */
[----:B------:R-:W-:Y:S02]  /*158c0*/  IABS R38, R72 ;  /* 0x0000004800267213 */ /* 0x000fe40000000000 */
[----:B------:R-:W-:Y:S01]  /*158d0*/  @!P5 IMAD.IADD R36, R36, 0x1, -R2 ;  /* 0x000000012424d824 */ /* 0x000fe200078e0a02 */
[----:B------:R-:W-:Y:S01]  /*158e0*/  ISETP.GE.AND P5, PT, R72, RZ, PT ;  /* 0x000000ff4800720c */ /* 0x000fe20003fa6270 */
[----:B------:R-:W-:-:S04]  /*158f0*/  IMAD.HI.U32 R4, R3, R35, RZ ;  /* 0x0000002303047227 */ /* 0x000fc800078e00ff */
[----:B------:R-:W-:-:S04]  /*15900*/  IMAD.MOV R4, RZ, RZ, -R4 ;  /* 0x000000ffff047224 */ /* 0x000fc800078e0a04 */
[----:B------:R-:W-:-:S05]  /*15910*/  IMAD R35, R2, R4, R35 ;  /* 0x0000000402237224 */ /* 0x000fca00078e0223 */
[----:B------:R-:W-:Y:S01]  /*15920*/  ISETP.GT.U32.AND P3, PT, R2, R35, PT ;  /* 0x000000230200720c */ /* 0x000fe20003f64070 */
[----:B----4-:R-:W-:Y:S02]  /*15930*/  IMAD.MOV.U32 R74, RZ, RZ, R69 ;  /* 0x000000ffff4a7224 */ /* 0x010fe400078e0045 */
[----:B------:R-:W4:Y:S01]  /*15940*/  LDL.LU R69, [R1+0x1d8] ;  /* 0x0001d80001457983 */ /* 0x000f220000300800 */
[----:B---3--:R-:W-:-:S03]  /*15950*/  IMAD.MOV.U32 R72, RZ, RZ, R68 ;  /* 0x000000ffff487224 */ /* 0x008fc600078e0044 */
[----:B------:R-:W3:Y:S06]  /*15960*/  LDL.LU R68, [R1+0x1f8] ;  /* 0x0001f80001447983 */ /* 0x000eec0000300800 */
[----:B------:R-:W-:Y:S02]  /*15970*/  @!P3 IMAD.IADD R35, R35, 0x1, -R2 ;  /* 0x000000012323b824 */ /* 0x000fe400078e0a02 */
[----:B------:R-:W-:-:S03]  /*15980*/  IMAD.HI.U32 R4, R3, R38, RZ ;  /* 0x0000002603047227 */ /* 0x000fc600078e00ff */
[----:B------:R-:W-:Y:S01]  /*15990*/  ISETP.GT.U32.AND P2, PT, R2, R35, PT ;  /* 0x000000230200720c */ /* 0x000fe20003f44070 */
[----:B------:R-:W-:-:S04]  /*159a0*/  IMAD.MOV R4, RZ, RZ, -R4 ;  /* 0x000000ffff047224 */ /* 0x000fc800078e0a04 */
[----:B------:R-:W-:-:S08]  /*159b0*/  IMAD R38, R2, R4, R38 ;  /* 0x0000000402267224 */ /* 0x000fd000078e0226 */
[----:B------:R-:W-:Y:S01]  /*159c0*/  @!P2 IMAD.IADD R35, R35, 0x1, -R2 ;  /* 0x000000012323a824 */ /* 0x000fe200078e0a02 */
[C---:B------:R-:W-:Y:S02]  /*159d0*/  ISETP.GT.U32.AND P2, PT, R2.reuse, R38, PT ;  /* 0x000000260200720c */ /* 0x040fe40003f44070 */
[----:B------:R-:W-:-:S11]  /*159e0*/  ISETP.GT.U32.AND P3, PT, R2, R34, PT ;  /* 0x000000220200720c */ /* 0x000fd60003f64070 */
[----:B------:R-:W-:-:S05]  /*159f0*/  @!P2 IMAD.IADD R38, R38, 0x1, -R2 ;  /* 0x000000012626a824 */ /* 0x000fca00078e0a02 */
[----:B------:R-:W-:Y:S01]  /*15a00*/  ISETP.GT.U32.AND P2, PT, R2, R38, PT ;  /* 0x000000260200720c */ /* 0x000fe20003f44070 */
[----:B------:R-:W-:Y:S01]  /*15a10*/  @!P3 IMAD.IADD R34, R34, 0x1, -R2 ;  /* 0x000000012222b824 */ /* 0x000fe200078e0a02 */
[----:B------:R-:W-:Y:S01]  /*15a20*/  IABS R39, R73 ;  /* 0x0000004900277213 */ /* 0x000fe20000000000 */
[----:B------:R-:W-:Y:S02]  /*15a30*/  @!P4 IMAD.MOV R35, RZ, RZ, -R35 ;  /* 0x000000ffff23c224 */ /* 0x000fe400078e0a23 */
[----:B------:R-:W-:-:S08]  /*15a40*/  @!P1 IMAD.MOV R34, RZ, RZ, -R34 ;  /* 0x000000ffff229224 */ /* 0x000fd000078e0a22 */
[----:B------:R-:W-:Y:S01]  /*15a50*/  @!P2 IMAD.IADD R38, R38, 0x1, -R2 ;  /* 0x000000012626a824 */ /* 0x000fe200078e0a02 */
[----:B------:R-:W-:Y:S01]  /*15a60*/  ISETP.GE.AND P2, PT, R73, RZ, PT ;  /* 0x000000ff4900720c */ /* 0x000fe20003f46270 */
[----:B------:R-:W-:Y:S04]  /*15a70*/  STL [R1+0x2c68], R34 ;  /* 0x002c682201007387 */ /* 0x000fe80000100800 */
[----:B------:R-:W-:Y:S01]  /*15a80*/  STL [R1+0x2c6c], R35 ;  /* 0x002c6c2301007387 */ /* 0x000fe20000100800 */
[----:B------:R-:W-:-:S04]  /*15a90*/  IMAD.HI.U32 R8, R3, R37, RZ ;  /* 0x0000002503087227 */ /* 0x000fc800078e00ff */
[----:B------:R-:W-:-:S04]  /*15aa0*/  IMAD.MOV R8, RZ, RZ, -R8 ;  /* 0x000000ffff087224 */ /* 0x000fc800078e0a08 */
[----:B------:R-:W-:Y:S02]  /*15ab0*/  IMAD R37, R2, R8, R37 ;  /* 0x0000000802257224 */ /* 0x000fe400078e0225 */
[----:B----4-:R-:W-:Y:S02]  /*15ac0*/  IMAD.MOV.U32 R73, RZ, RZ, R69 ;  /* 0x000000ffff497224 */ /* 0x010fe400078e0045 */
[----:B------:R-:W-:Y:S02]  /*15ad0*/  IMAD.MOV.U32 R69, RZ, RZ, R67 ;  /* 0x000000ffff457224 */ /* 0x000fe400078e0043 */
[----:B------:R-:W-:Y:S02]  /*15ae0*/  IMAD.MOV.U32 R67, RZ, RZ, R61 ;  /* 0x000000ffff437224 */ /* 0x000fe400078e003d */
[----:B------:R-:W-:Y:S02]  /*15af0*/  IMAD.MOV.U32 R61, RZ, RZ, R50 ;  /* 0x000000ffff3d7224 */ /* 0x000fe400078e0032 */
[----:B------:R-:W-:-:S02]  /*15b00*/  IMAD.MOV.U32 R50, RZ, RZ, R127 ;  /* 0x000000ffff327224 */ /* 0x000fc400078e007f */
[----:B--2---:R-:W-:Y:S02]  /*15b10*/  IMAD.MOV.U32 R127, RZ, RZ, R129 ;  /* 0x000000ffff7f7224 */ /* 0x004fe400078e0081 */
[----:B------:R-:W-:Y:S01]  /*15b20*/  IMAD.MOV.U32 R80, RZ, RZ, R69 ;  /* 0x000000ffff507224 */ /* 0x000fe200078e0045 */
[----:B------:R-:W2:Y:S01]  /*15b30*/  LDL.LU R129, [R1+0x2b4] ;  /* 0x0002b40001817983 */ /* 0x000ea20000300800 */
[----:B---3--:R-:W-:-:S03]  /*15b40*/  IMAD.MOV.U32 R69, RZ, RZ, R68 ;  /* 0x000000ffff457224 */ /* 0x008fc600078e0044 */
[----:B------:R-:W3:Y:S01]  /*15b50*/  LDL.LU R68, [R1+0x1f4] ;  /* 0x0001f40001447983 */ /* 0x000ee20000300800 */
[----:B------:R-:W-:Y:S02]  /*15b60*/  ISETP.GT.U32.AND P3, PT, R2, R37, PT ;  /* 0x000000250200720c */ /* 0x000fe40003f64070 */
[----:B------:R-:W-:-:S05]  /*15b70*/  IABS R40, R76 ;  /* 0x0000004c00287213 */ /* 0x000fca0000000000 */
[----:B------:R-:W-:Y:S01]  /*15b80*/  IMAD.HI.U32 R4, R3, R40, RZ ;  /* 0x0000002803047227 */ /* 0x000fe200078e00ff */
[----:B------:R-:W-:-:S03]  /*15b90*/  IABS R41, R75 ;  /* 0x0000004b00297213 */ /* 0x000fc60000000000 */
[----:B------:R-:W-:Y:S02]  /*15ba0*/  IMAD.MOV R4, RZ, RZ, -R4 ;  /* 0x000000ffff047224 */ /* 0x000fe400078e0a04 */
[----:B------:R-:W-:Y:S01]  /*15bb0*/  @!P3 IMAD.IADD R37, R37, 0x1, -R2 ;  /* 0x000000012525b824 */ /* 0x000fe200078e0a02 */
[C---:B------:R-:W-:Y:S01]  /*15bc0*/  ISETP.GT.U32.AND P3, PT, R2.reuse, R36, PT ;  /* 0x000000240200720c */ /* 0x040fe20003f64070 */
[C---:B------:R-:W-:Y:S02]  /*15bd0*/  IMAD R40, R2.reuse, R4, R40 ;  /* 0x0000000402287224 */ /* 0x040fe400078e0228 */
[----:B------:R-:W-:Y:S01]  /*15be0*/  IMAD.HI.U32 R4, R3, R41, RZ ;  /* 0x0000002903047227 */ /* 0x000fe200078e00ff */
[----:B------:R-:W-:-:S03]  /*15bf0*/  ISETP.GT.U32.AND P1, PT, R2, R37, PT ;  /* 0x000000250200720c */ /* 0x000fc60003f24070 */
[----:B------:R-:W-:Y:S02]  /*15c00*/  IMAD.MOV R4, RZ, RZ, -R4 ;  /* 0x000000ffff047224 */ /* 0x000fe400078e0a04 */
[----:B------:R-:W-:-:S04]  /*15c10*/  IMAD.HI.U32 R8, R3, R39, RZ ;  /* 0x0000002703087227 */ /* 0x000fc800078e00ff */
[----:B------:R-:W-:Y:S02]  /*15c20*/  IMAD R41, R2, R4, R41 ;  /* 0x0000000402297224 */ /* 0x000fe400078e0229 */
[----:B------:R-:W-:Y:S01]  /*15c30*/  @!P3 IMAD.IADD R36, R36, 0x1, -R2 ;  /* 0x000000012424b824 */ /* 0x000fe200078e0a02 */
[C---:B------:R-:W-:Y:S01]  /*15c40*/  ISETP.GT.U32.AND P3, PT, R2.reuse, R40, PT ;  /* 0x000000280200720c */ /* 0x040fe20003f64070 */
[----:B------:R-:W-:Y:S02]  /*15c50*/  IMAD.MOV R8, RZ, RZ, -R8 ;  /* 0x000000ffff087224 */ /* 0x000fe400078e0a08 */
[----:B------:R-:W-:Y:S01]  /*15c60*/  @!P1 IMAD.IADD R37, R37, 0x1, -R2 ;  /* 0x0000000125259824 */ /* 0x000fe200078e0a02 */
[C---:B------:R-:W-:Y:S01]  /*15c70*/  ISETP.GT.U32.AND P1, PT, R2.reuse, R41, PT ;  /* 0x000000290200720c */ /* 0x040fe20003f24070 */
[----:B------:R-:W-:Y:S01]  /*15c80*/  IMAD R39, R2, R8, R39 ;  /* 0x0000000802277224 */ /* 0x000fe200078e0227 */
[----:B------:R-:W-:-:S04]  /*15c90*/  IABS R43, R71 ;  /* 0x00000047002b7213 */ /* 0x000fc80000000000 */
[----:B------:R-:W-:-:S03]  /*15ca0*/  ISETP.GT.U32.AND P4, PT, R2, R39, PT ;  /* 0x000000270200720c */ /* 0x000fc60003f84070 */
[----:B------:R-:W-:Y:S02]  /*15cb0*/  @!P3 IMAD.IADD R40, R40, 0x1, -R2 ;  /* 0x000000012828b824 */ /* 0x000fe400078e0a02 */
[----:B------:R-:W-:-:S04]  /*15cc0*/  IMAD.HI.U32 R8, R3, R43, RZ ;  /* 0x0000002b03087227 */ /* 0x000fc800078e00ff */
[----:B------:R-:W-:Y:S01]  /*15cd0*/  @!P1 IMAD.IADD R41, R41, 0x1, -R2 ;  /* 0x0000000129299824 */ /* 0x000fe200078e0a02 */
[C---:B------:R-:W-:Y:S01]  /*15ce0*/  ISETP.GT.U32.AND P1, PT, R2.reuse, R40, PT ;  /* 0x000000280200720c */ /* 0x040fe20003f24070 */
[----:B------:R-:W-:Y:S02]  /*15cf0*/  IMAD.MOV R8, RZ, RZ, -R8 ;  /* 0x000000ffff087224 */ /* 0x000fe400078e0a08 */
[----:B------:R-:W-:Y:S02]  /*15d00*/  @!P4 IMAD.IADD R39, R39, 0x1, -R2 ;  /* 0x000000012727c824 */ /* 0x000fe400078e0a02 */
[----:B------:R-:W-:-:S03]  /*15d10*/  IMAD R43, R2, R8, R43 ;  /* 0x00000008022b7224 */ /* 0x000fc600078e022b */
[----:B------:R-:W-:Y:S01]  /*15d20*/  ISETP.GT.U32.AND P3, PT, R2, R39, PT ;  /* 0x000000270200720c */ /* 0x000fe20003f64070 */
[----:B------:R-:W-:Y:S01]  /*15d30*/  @!P6 IMAD.MOV R36, RZ, RZ, -R36 ;  /* 0x000000ffff24e224 */ /* 0x000fe200078e0a24 */
[----:B------:R-:W-:-:S03]  /*15d40*/  IABS R42, R70 ;  /* 0x00000046002a7213 */ /* 0x000fc60000000000 */
[----:B------:R-:W-:Y:S01]  /*15d50*/  @!P1 IMAD.IADD R40, R40, 0x1, -R2 ;  /* 0x0000000128289824 */ /* 0x000fe200078e0a02 */
[C---:B------:R-:W-:Y:S02]  /*15d60*/  ISETP.GT.U32.AND P1, PT, R2.reuse, R43, PT ;  /* 0x0000002b0200720c */ /* 0x040fe40003f24070 */
[----:B------:R-:W-:Y:S01]  /*15d70*/  ISETP.GT.U32.AND P6, PT, R2, R41, PT ;  /* 0x000000290200720c */ /* 0x000fe20003fc4070 */
[----:B------:R-:W-:-:S04]  /*15d80*/  IMAD.HI.U32 R4, R3, R42, RZ ;  /* 0x0000002a03047227 */ /* 0x000fc800078e00ff */
[----:B------:R-:W-:Y:S02]  /*15d90*/  IMAD.MOV R4, RZ, RZ, -R4 ;  /* 0x000000ffff047224 */ /* 0x000fe400078e0a04 */
[--C-:B------:R-:W-:Y:S01]  /*15da0*/  @!P3 IMAD.IADD R39, R39, 0x1, -R2.reuse ;  /* 0x000000012727b824 */ /* 0x100fe200078e0a02 */
[----:B------:R-:W-:Y:S01]  /*15db0*/  ISETP.GE.AND P3, PT, R70, RZ, PT ;  /* 0x000000ff4600720c */ /* 0x000fe20003f66270 */
[----:B------:R-:W-:Y:S02]  /*15dc0*/  IMAD.MOV.U32 R70, RZ, RZ, R69 ;  /* 0x000000ffff467224 */ /* 0x000fe400078e0045 */
[----:B------:R-:W-:Y:S02]  /*15dd0*/  @!P1 IMAD.IADD R43, R43, 0x1, -R2 ;  /* 0x000000012b2b9824 */ /* 0x000fe400078e0a02 */
[C---:B------:R-:W-:Y:S02]  /*15de0*/  IMAD R42, R2.reuse, R4, R42 ;  /* 0x00000004022a7224 */ /* 0x040fe400078e022a */
[----:B------:R-:W-:Y:S01]  /*15df0*/  @!P6 IMAD.IADD R41, R41, 0x1, -R2 ;  /* 0x000000012929e824 */ /* 0x000fe200078e0a02 */
[----:B------:R-:W-:Y:S01]  /*15e00*/  ISETP.GE.AND P6, PT, R71, RZ, PT ;  /* 0x000000ff4700720c */ /* 0x000fe20003fc6270 */
[----:B------:R-:W-:Y:S01]  /*15e10*/  @!P2 IMAD.MOV R39, RZ, RZ, -R39 ;  /* 0x000000ffff27a224 */ /* 0x000fe200078e0a27 */
[----:B------:R-:W-:Y:S01]  /*15e20*/  ISETP.GT.U32.AND P2, PT, R2, R43, PT ;  /* 0x0000002b0200720c */ /* 0x000fe20003f44070 */
[----:B------:R-:W-:-:S02]  /*15e30*/  IMAD.MOV.U32 R71, RZ, RZ, R70 ;  /* 0x000000ffff477224 */ /* 0x000fc400078e0046 */
[----:B------:R-:W-:Y:S01]  /*15e40*/  @!P5 IMAD.MOV R38, RZ, RZ, -R38 ;  /* 0x000000ffff26d224 */ /* 0x000fe200078e0a26 */
[----:B------:R-:W-:Y:S01]  /*15e50*/  ISETP.GT.U32.AND P5, PT, R2, R42, PT ;  /* 0x0000002a0200720c */ /* 0x000fe20003fa4070 */
[----:B------:R-:W-:Y:S01]  /*15e60*/  IMAD.MOV.U32 R77, RZ, RZ, R71 ;  /* 0x000000ffff4d7224 */ /* 0x000fe200078e0047 */
[----:B------:R-:W-:Y:S01]  /*15e70*/  ISETP.GE.AND P4, PT, R76, RZ, PT ;  /* 0x000000ff4c00720c */ /* 0x000fe20003f86270 */
[----:B------:R-:W-:Y:S01]  /*15e80*/  STL [R1+0x2c70], R36 ;  /* 0x002c702401007387 */ /* 0x000fe20000100800 */
[----:B------:R-:W-:-:S05]  /*15e90*/  IABS R4, R72 ;  /* 0x0000004800047213 */ /* 0x000fca0000000000 */
[----:B------:R-:W-:Y:S01]  /*15ea0*/  @!P2 IMAD.IADD R43, R43, 0x1, -R2 ;  /* 0x000000012b2ba824 */ /* 0x000fe200078e0a02 */
[----:B------:R-:W-:-:S03]  /*15eb0*/  ISETP.GE.AND P2, PT, R73, RZ, PT ;  /* 0x000000ff4900720c */ /* 0x000fc60003f46270 */
[----:B------:R-:W-:Y:S01]  /*15ec0*/  @!P5 IMAD.IADD R42, R42, 0x1, -R2 ;  /* 0x000000012a2ad824 */ /* 0x000fe200078e0a02 */
[----:B------:R-:W-:Y:S01]  /*15ed0*/  ISETP.GE.AND P5, PT, R72, RZ, PT ;  /* 0x000000ff4800720c */ /* 0x000fe20003fa6270 */
[----:B------:R-:W-:Y:S02]  /*15ee0*/  IMAD.MOV.U32 R72, RZ, RZ, R128 ;  /* 0x000000ffff487224 */ /* 0x000fe400078e0080 */
[----:B---3--:R-:W-:Y:S02]  /*15ef0*/  IMAD.MOV.U32 R69, RZ, RZ, R68 ;  /* 0x000000ffff457224 */ /* 0x008fe400078e0044 */
[----:B------:R-:W-:Y:S02]  /*15f00*/  IMAD.MOV.U32 R68, RZ, RZ, R67 ;  /* 0x000000ffff447224 */ /* 0x000fe400078e0043 */
[----:B------:R-:W-:Y:S02]  /*15f10*/  IMAD.MOV.U32 R67, RZ, RZ, R66 ;  /* 0x000000ffff437224 */ /* 0x000fe400078e0042 */
[----:B------:R-:W-:-:S02]  /*15f20*/  IMAD.MOV.U32 R66, RZ, RZ, R65 ;  /* 0x000000ffff427224 */ /* 0x000fc400078e0041 */
[----:B------:R-:W-:Y:S02]  /*15f30*/  IMAD.MOV.U32 R65, RZ, RZ, R64 ;  /* 0x000000ffff417224 */ /* 0x000fe400078e0040 */
[----:B------:R-:W-:Y:S02]  /*15f40*/  IMAD.MOV.U32 R64, RZ, RZ, R63 ;  /* 0x000000ffff407224 */ /* 0x000fe400078e003f */
        /* <DEDUP_REMOVED lines=17> */
[----:B------:R-:W-:Y:S01]  /*16060*/  IMAD.MOV.U32 R49, RZ, RZ, R46 ;  /* 0x000000ffff317224 */ /* 0x000fe200078e002e */
[----:B------:R-:W-:Y:S01]  /*16070*/  IABS R46, R73 ;  /* 0x00000049002e7213 */ /* 0x000fe20000000000 */
[----:B------:R-:W-:Y:S02]  /*16080*/  IMAD.MOV.U32 R79, RZ, RZ, R69 ;  /* 0x000000ffff4f7224 */ /* 0x000fe400078e0045 */
[----:B------:R-:W-:Y:S02]  /*16090*/  IMAD.MOV.U32 R76, RZ, RZ, R70 ;  /* 0x000000ffff4c7224 */ /* 0x000fe400078e0046 */
[----:B------:R-:W-:Y:S02]  /*160a0*/  IMAD.MOV.U32 R69, RZ, RZ, R65 ;  /* 0x000000ffff457224 */ /* 0x000fe400078e0041 */
[----:B------:R-:W-:Y:S01]  /*160b0*/  IMAD.MOV.U32 R71, RZ, RZ, R64 ;  /* 0x000000ffff477224 */ /* 0x000fe200078e0040 */
[----:B------:R-:W3:Y:S01]  /*160c0*/  LDL.LU R65, [R1+0x2e8] ;  /* 0x0002e80001417983 */ /* 0x000ee20000300800 */
[----:B------:R-:W-:-:S02]  /*160d0*/  IMAD.MOV.U32 R70, RZ, RZ, R63 ;  /* 0x000000ffff467224 */ /* 0x000fc400078e003f */
[----:B------:R-:W-:Y:S01]  /*160e0*/  IMAD.MOV.U32 R64, RZ, RZ, R51 ;  /* 0x000000ffff407224 */ /* 0x000fe200078e0033 */
[----:B------:R-:W4:Y:S01]  /*160f0*/  LDL.LU R63, [R1+0x2ec] ;  /* 0x0002ec00013f7983 */ /* 0x000f220000300800 */
[----:B------:R-:W-:Y:S02]  /*16100*/  IMAD.MOV.U32 R73, RZ, RZ, R67 ;  /* 0x000000ffff497224 */ /* 0x000fe400078e0043 */
[----:B------:R-:W-:Y:S02]  /*16110*/  IMAD.MOV.U32 R51, RZ, RZ, R127 ;  /* 0x000000ffff337224 */ /* 0x000fe400078e007f */
[----:B------:R-:W-:Y:S01]  /*16120*/  IMAD.MOV.U32 R67, RZ, RZ, R60 ;  /* 0x000000ffff437224 */ /* 0x000fe200078e003c */
[----:B------:R-:W3:Y:S01]  /*16130*/  LDL.LU R127, [R1+0x3cc] ;  /* 0x0003cc00017f7983 */ /* 0x000ee20000300800 */
[----:B------:R-:W-:Y:S02]  /*16140*/  IMAD.MOV.U32 R60, RZ, RZ, R57 ;  /* 0x000000ffff3c7224 */ /* 0x000fe400078e0039 */
[----:B------:R-:W-:Y:S01]  /*16150*/  IMAD.MOV.U32 R57, RZ, RZ, R55 ;  /* 0x000000ffff397224 */ /* 0x000fe200078e0037 */
[----:B------:R-:W3:Y:S04]  /*16160*/  LDL.LU R128, [R1+0x3f0] ;  /* 0x0003f00001807983 */ /* 0x000ee80000300800 */
[----:B------:R-:W2:Y:S01]  /*16170*/  LDL.LU R55, [R1+0x2b8] ;  /* 0x0002b80001377983 */ /* 0x000ea20000300800 */
[----:B------:R-:W-:-:S04]  /*16180*/  IMAD.HI.U32 R44, R3, R4, RZ ;  /* 0x00000004032c7227 */ /* 0x000fc800078e00ff */
[----:B------:R-:W-:-:S04]  /*16190*/  IMAD.MOV R44, RZ, RZ, -R44 ;  /* 0x000000ffff2c7224 */ /* 0x000fc800078e0a2c */
[C---:B------:R-:W-:Y:S02]  /*161a0*/  IMAD R44, R2.reuse, R44, R4 ;  /* 0x0000002c022c7224 */ /* 0x040fe400078e0204 */
[----:B------:R-:W-:Y:S02]  /*161b0*/  @!P4 IMAD.MOV R40, RZ, RZ, -R40 ;  /* 0x000000ffff28c224 */ /* 0x000fe400078e0a28 */
[----:B------:R-:W-:Y:S01]  /*161c0*/  IMAD.HI.U32 R4, R3, R46, RZ ;  /* 0x0000002e03047227 */ /* 0x000fe200078e00ff */
[C---:B------:R-:W-:Y:S02]  /*161d0*/  ISETP.GT.U32.AND P4, PT, R2.reuse, R44, PT ;  /* 0x0000002c0200720c */ /* 0x040fe40003f84070 */
[----:B------:R-:W-:Y:S01]  /*161e0*/  IABS R45, R74 ;  /* 0x0000004a002d7213 */ /* 0x000fe20000000000 */
[----:B------:R-:W-:Y:S01]  /*161f0*/  IMAD.MOV R4, RZ, RZ, -R4 ;  /* 0x000000ffff047224 */ /* 0x000fe200078e0a04 */
[----:B------:R-:W-:Y:S01]  /*16200*/  ISETP.GT.U32.AND P1, PT, R2, R42, PT ;  /* 0x0000002a0200720c */ /* 0x000fe20003f24070 */
[----:B------:R-:W-:-:S02]  /*16210*/  @!P0 IMAD.MOV R37, RZ, RZ, -R37 ;  /* 0x000000ffff258224 */ /* 0x000fc400078e0a25 */
[----:B------:R-:W-:Y:S01]  /*16220*/  IMAD R46, R2, R4, R46 ;  /* 0x00000004022e7224 */ /* 0x000fe200078e022e */
[----:B------:R-:W-:Y:S01]  /*16230*/  ISETP.GE.AND P0, PT, R75, RZ, PT ;  /* 0x000000ff4b00720c */ /* 0x000fe20003f06270 */
[----:B------:R-:W-:-:S04]  /*16240*/  IMAD.HI.U32 R8, R3, R45, RZ ;  /* 0x0000002d03087227 */ /* 0x000fc800078e00ff */
[----:B------:R-:W-:Y:S01]  /*16250*/  @!P4 IMAD.IADD R44, R44, 0x1, -R2 ;  /* 0x000000012c2cc824 */ /* 0x000fe200078e0a02 */
[----:B------:R-:W-:Y:S01]  /*16260*/  ISETP.GT.U32.AND P4, PT, R2, R46, PT ;  /* 0x0000002e0200720c */ /* 0x000fe20003f84070 */
[----:B------:R-:W-:-:S04]  /*16270*/  IMAD.MOV R8, RZ, RZ, -R8 ;  /* 0x000000ffff087224 */ /* 0x000fc800078e0a08 */
[----:B------:R-:W-:Y:S02]  /*16280*/  IMAD R45, R2, R8, R45 ;  /* 0x00000008022d7224 */ /* 0x000fe400078e022d */
[----:B------:R-:W-:Y:S02]  /*16290*/  @!P1 IMAD.IADD R42, R42, 0x1, -R2 ;  /* 0x000000012a2a9824 */ /* 0x000fe400078e0a02 */
[----:B------:R-:W-:Y:S01]  /*162a0*/  @!P0 IMAD.MOV R41, RZ, RZ, -R41 ;  /* 0x000000ffff298224 */ /* 0x000fe200078e0a29 */
[----:B------:R-:W-:Y:S02]  /*162b0*/  ISETP.GT.U32.AND P1, PT, R2, R45, PT ;  /* 0x0000002d0200720c */ /* 0x000fe40003f24070 */
[----:B------:R-:W-:Y:S01]  /*162c0*/  ISETP.GE.AND P0, PT, R74, RZ, PT ;  /* 0x000000ff4a00720c */ /* 0x000fe20003f06270 */
[----:B------:R-:W-:Y:S02]  /*162d0*/  IMAD.MOV.U32 R74, RZ, RZ, R51 ;  /* 0x000000ffff4a7224 */ /* 0x000fe400078e0033 */
[----:B------:R-:W-:-:S02]  /*162e0*/  IMAD.MOV.U32 R75, RZ, RZ, R68 ;  /* 0x000000ffff4b7224 */ /* 0x000fc400078e0044 */
[----:B------:R-:W-:Y:S01]  /*162f0*/  IMAD.MOV.U32 R51, RZ, RZ, R49 ;  /* 0x000000ffff337224 */ /* 0x000fe200078e0031 */
[----:B------:R-:W-:Y:S01]  /*16300*/  IABS R49, R79 ;  /* 0x0000004f00317213 */ /* 0x000fe20000000000 */
[----:B------:R-:W-:Y:S02]  /*16310*/  @!P4 IMAD.IADD R46, R46, 0x1, -R2 ;  /* 0x000000012e2ec824 */ /* 0x000fe400078e0a02 */
[----:B------:R-:W-:Y:S02]  /*16320*/  IMAD.MOV.U32 R68, RZ, RZ, R66 ;  /* 0x000000ffff447224 */ /* 0x000fe400078e0042 */
[----:B------:R-:W-:Y:S02]  /*16330*/  IMAD.MOV.U32 R78, RZ, RZ, R72 ;  /* 0x000000ffff4e7224 */ /* 0x000fe400078e0048 */
[----:B------:R-:W-:Y:S02]  /*16340*/  IMAD.MOV.U32 R72, RZ, RZ, R71 ;  /* 0x000000ffff487224 */ /* 0x000fe400078e0047 */
[----:B------:R-:W-:-:S02]  /*16350*/  IMAD.MOV.U32 R71, RZ, RZ, R69 ;  /* 0x000000ffff477224 */ /* 0x000fc400078e0045 */
[----:B------:R-:W-:Y:S01]  /*16360*/  @!P3 IMAD.MOV R42, RZ, RZ, -R42 ;  /* 0x000000ffff2ab224 */ /* 0x000fe200078e0a2a */
[----:B------:R-:W-:Y:S01]  /*16370*/  ISETP.GT.U32.AND P3, PT, R2, R46, PT ;  /* 0x0000002e0200720c */ /* 0x000fe20003f64070 */
[----:B------:R-:W-:Y:S02]  /*16380*/  IMAD.MOV.U32 R69, RZ, RZ, R68 ;  /* 0x000000ffff457224 */ /* 0x000fe400078e0044 */
[----:B------:R-:W-:Y:S02]  /*16390*/  IMAD.MOV.U32 R68, RZ, RZ, R58 ;  /* 0x000000ffff447224 */ /* 0x000fe400078e003a */
[----:B------:R-:W-:-:S04]  /*163a0*/  IMAD.HI.U32 R9, R3, R49, RZ ;  /* 0x0000003103097227 */ /* 0x000fc800078e00ff */
[----:B------:R-:W-:Y:S02]  /*163b0*/  IMAD.MOV.U32 R58, RZ, RZ, R56 ;  /* 0x000000ffff3a7224 */ /* 0x000fe400078e0038 */
[----:B------:R-:W-:Y:S02]  /*163c0*/  IMAD.MOV.U32 R56, RZ, RZ, R52 ;  /* 0x000000ffff387224 */ /* 0x000fe400078e0034 */
[----:B------:R-:W-:Y:S01]  /*163d0*/  IMAD.MOV.U32 R52, RZ, RZ, R48 ;  /* 0x000000ffff347224 */ /* 0x000fe200078e0030 */
[----:B------:R-:W-:Y:S01]  /*163e0*/  IABS R48, R75 ;  /* 0x0000004b00307213 */ /* 0x000fe20000000000 */
[----:B------:R-:W-:Y:S02]  /*163f0*/  @!P1 IMAD.IADD R45, R45, 0x1, -R2 ;  /* 0x000000012d2d9824 */ /* 0x000fe400078e0a02 */
[----:B------:R-:W-:Y:S02]  /*16400*/  IMAD.MOV R9, RZ, RZ, -R9 ;  /* 0x000000ffff097224 */ /* 0x000fe400078e0a09 */
[----:B------:R-:W-:Y:S01]  /*16410*/  IMAD.HI.U32 R10, R3, R48, RZ ;  /* 0x00000030030a7227 */ /* 0x000fe200078e00ff */
[----:B------:R-:W-:-:S03]  /*16420*/  ISETP.GT.U32.AND P4, PT, R2, R45, PT ;  /* 0x0000002d0200720c */ /* 0x000fc60003f84070 */
[----:B------:R-:W-:Y:S02]  /*16430*/  IMAD R49, R2, R9, R49 ;  /* 0x0000000902317224 */ /* 0x000fe400078e0231 */
[----:B------:R-:W-:Y:S01]  /*16440*/  @!P3 IMAD.IADD R46, R46, 0x1, -R2 ;  /* 0x000000012e2eb824 */ /* 0x000fe200078e0a02 */
[C---:B------:R-:W-:Y:S01]  /*16450*/  ISETP.GT.U32.AND P1, PT, R2.reuse, R44, PT ;  /* 0x0000002c0200720c */ /* 0x040fe20003f24070 */
[----:B------:R-:W-:Y:S01]  /*16460*/  IMAD.MOV R10, RZ, RZ, -R10 ;  /* 0x000000ffff0a7224 */ /* 0x000fe200078e0a0a */
[C---:B------:R-:W-:Y:S01]  /*16470*/  ISETP.GT.U32.AND P3, PT, R2.reuse, R49, PT ;  /* 0x000000310200720c */ /* 0x040fe20003f64070 */
[----:B------:R-:W-:Y:S02]  /*16480*/  IMAD.MOV.U32 R66, RZ, RZ, R62 ;  /* 0x000000ffff427224 */ /* 0x000fe400078e003e */
[----:B------:R-:W-:Y:S02]  /*16490*/  IMAD.MOV.U32 R62, RZ, RZ, R50 ;  /* 0x000000ffff3e7224 */ /* 0x000fe400078e0032 */
[----:B------:R-:W-:Y:S01]  /*164a0*/  IMAD.MOV.U32 R50, RZ, RZ, R47 ;  /* 0x000000ffff327224 */ /* 0x000fe200078e002f */
[----:B------:R-:W-:Y:S01]  /*164b0*/  IABS R47, R80 ;  /* 0x00000050002f7213 */ /* 0x000fe20000000000 */
[----:B------:R-:W-:-:S02]  /*164c0*/  IMAD R48, R2, R10, R48 ;  /* 0x0000000a02307224 */ /* 0x000fc400078e0230 */
[----:B------:R-:W-:Y:S02]  /*164d0*/  @!P4 IMAD.IADD R45, R45, 0x1, -R2 ;  /* 0x000000012d2dc824 */ /* 0x000fe400078e0a02 */
[----:B------:R-:W-:Y:S01]  /*164e0*/  IMAD.HI.U32 R8, R3, R47, RZ ;  /* 0x0000002f03087227 */ /* 0x000fe200078e00ff */
[----:B------:R-:W-:-:S03]  /*164f0*/  ISETP.GT.U32.AND P4, PT, R2, R48, PT ;  /* 0x000000300200720c */ /* 0x000fc60003f84070 */
[----:B------:R-:W-:Y:S02]  /*16500*/  IMAD.MOV.U32 R81, RZ, RZ, R74 ;  /* 0x000000ffff517224 */ /* 0x000fe400078e004a */
[----:B------:R-:W-:Y:S02]  /*16510*/  IMAD.MOV.U32 R74, RZ, RZ, R73 ;  /* 0x000000ffff4a7224 */ /* 0x000fe400078e0049 */
[----:B------:R-:W-:Y:S02]  /*16520*/  @!P3 IMAD.IADD R49, R49, 0x1, -R2 ;  /* 0x000000013131b824 */ /* 0x000fe400078e0a02 */
[----:B------:R-:W-:Y:S02]  /*16530*/  IMAD.MOV R8, RZ, RZ, -R8 ;  /* 0x000000ffff087224 */ /* 0x000fe400078e0a08 */
[----:B------:R-:W-:Y:S02]  /*16540*/  @!P1 IMAD.IADD R44, R44, 0x1, -R2 ;  /* 0x000000012c2c9824 */ /* 0x000fe400078e0a02 */
[----:B------:R-:W-:-:S02]  /*16550*/  IMAD.MOV.U32 R73, RZ, RZ, R72 ;  /* 0x000000ffff497224 */ /* 0x000fc400078e0048 */
[----:B------:R-:W-:Y:S02]  /*16560*/  IMAD.MOV.U32 R72, RZ, RZ, R70 ;  /* 0x000000ffff487224 */ /* 0x000fe400078e0046 */
[----:B------:R-:W-:Y:S01]  /*16570*/  IMAD.MOV.U32 R70, RZ, RZ, R66 ;  /* 0x000000ffff467224 */ /* 0x000fe200078e0042 */
[C---:B------:R-:W-:Y:S01]  /*16580*/  ISETP.GT.U32.AND P3, PT, R2.reuse, R49, PT ;  /* 0x000000310200720c */ /* 0x040fe20003f64070 */
[----:B------:R-:W-:Y:S01]  /*16590*/  IMAD R47, R2, R8, R47 ;  /* 0x00000008022f7224 */ /* 0x000fe200078e022f */
[----:B------:R-:W-:Y:S01]  /*165a0*/  ISETP.GE.AND P1, PT, R80, RZ, PT ;  /* 0x000000ff5000720c */ /* 0x000fe20003f26270 */
[----:B------:R-:W-:Y:S01]  /*165b0*/  @!P5 IMAD.MOV R44, RZ, RZ, -R44 ;  /* 0x000000ffff2cd224 */ /* 0x000fe200078e0a2c */
[----:B------:R-:W-:Y:S01]  /*165c0*/  ISETP.GE.AND P5, PT, R75, RZ, PT ;  /* 0x000000ff4b00720c */ /* 0x000fe20003fa6270 */
[----:B------:R-:W-:Y:S02]  /*165d0*/  IMAD.MOV.U32 R80, RZ, RZ, R74 ;  /* 0x000000ffff507224 */ /* 0x000fe400078e004a */
[----:B------:R-:W-:Y:S01]  /*165e0*/  @!P6 IMAD.MOV R43, RZ, RZ, -R43 ;  /* 0x000000ffff2be224 */ /* 0x000fe200078e0a2b */
[----:B------:R-:W-:Y:S01]  /*165f0*/  IABS R4, R77 ;  /* 0x0000004d00047213 */ /* 0x000fe20000000000 */
[----:B------:R-:W-:Y:S01]  /*16600*/  IMAD.MOV.U32 R75, RZ, RZ, R70 ;  /* 0x000000ffff4b7224 */ /* 0x000fe200078e0046 */
[----:B------:R-:W3:Y:S01]  /*16610*/  LDL.LU R66, [R1+0x268] ;  /* 0x0002680001427983 */ /* 0x000ee20000300800 */
[----:B------:R-:W-:Y:S01]  /*16620*/  IMAD.MOV.U32 R74, RZ, RZ, R72 ;  /* 0x000000ffff4a7224 */ /* 0x000fe200078e0048 */
[----:B------:R-:W-:Y:S01]  /*16630*/  ISETP.GT.U32.AND P6, PT, R2, R47, PT ;  /* 0x0000002f0200720c */ /* 0x000fe20003fc4070 */
[----:B------:R-:W-:Y:S01]  /*16640*/  @!P4 IMAD.IADD R48, R48, 0x1, -R2 ;  /* 0x000000013030c824 */ /* 0x000fe200078e0a02 */
[----:B------:R-:W-:Y:S01]  /*16650*/  ISETP.GE.AND P4, PT, R79, RZ, PT ;  /* 0x000000ff4f00720c */ /* 0x000fe20003f86270 */
[----:B------:R-:W-:-:S02]  /*16660*/  IMAD.MOV.U32 R79, RZ, RZ, R75 ;  /* 0x000000ffff4f7224 */ /* 0x000fc400078e004b */
[----:B------:R-:W-:Y:S02]  /*16670*/  IMAD.MOV.U32 R75, RZ, RZ, R74 ;  /* 0x000000ffff4b7224 */ /* 0x000fe400078e004a */
[----:B------:R-:W-:Y:S01]  /*16680*/  IMAD.MOV.U32 R74, RZ, RZ, R73 ;  /* 0x000000ffff4a7224 */ /* 0x000fe200078e0049 */
[----:B------:R-:W-:Y:S01]  /*16690*/  IABS R8, R76 ;  /* 0x0000004c00087213 */ /* 0x000fe20000000000 */
[----:B------:R-:W-:Y:S01]  /*166a0*/  @!P2 IMAD.MOV R46, RZ, RZ, -R46 ;  /* 0x000000ffff2ea224 */ /* 0x000fe200078e0a2e */
[----:B------:R-:W-:Y:S01]  /*166b0*/  ISETP.GE.AND P2, PT, R76, RZ, PT ;  /* 0x000000ff4c00720c */ /* 0x000fe20003f46270 */
[----:B------:R-:W-:Y:S02]  /*166c0*/  IMAD.MOV.U32 R76, RZ, RZ, R75 ;  /* 0x000000ffff4c7224 */ /* 0x000fe400078e004b */
[----:B------:R-:W-:Y:S02]  /*166d0*/  IMAD.MOV.U32 R75, RZ, RZ, R74 ;  /* 0x000000ffff4b7224 */ /* 0x000fe400078e004a */
[----:B------:R-:W-:Y:S01]  /*166e0*/  @!P3 IMAD.IADD R49, R49, 0x1, -R2 ;  /* 0x000000013131b824 */ /* 0x000fe200078e0a02 */
[----:B------:R-:W-:Y:S01]  /*166f0*/  ISETP.GE.AND P3, PT, R77, RZ, PT ;  /* 0x000000ff4d00720c */ /* 0x000fe20003f66270 */
[----:B------:R-:W-:-:S02]  /*16700*/  IMAD.MOV.U32 R72, RZ, RZ, R58 ;  /* 0x000000ffff487224 */ /* 0x000fc400078e003a */
[----:B------:R-:W-:Y:S02]  /*16710*/  IMAD.MOV.U32 R77, RZ, RZ, R76 ;  /* 0x000000ffff4d7224 */ /* 0x000fe400078e004c */
[----:B------:R-:W-:Y:S02]  /*16720*/  IMAD.MOV.U32 R58, RZ, RZ, R57 ;  /* 0x000000ffff3a7224 */ /* 0x000fe400078e0039 */
[----:B------:R-:W-:Y:S02]  /*16730*/  IMAD.MOV.U32 R76, RZ, RZ, R75 ;  /* 0x000000ffff4c7224 */ /* 0x000fe400078e004b */
[----:B------:R-:W-:Y:S02]  /*16740*/  IMAD.MOV.U32 R57, RZ, RZ, R56 ;  /* 0x000000ffff397224 */ /* 0x000fe400078e0038 */
[----:B------:R-:W-:Y:S02]  /*16750*/  @!P6 IMAD.IADD R47, R47, 0x1, -R2 ;  /* 0x000000012f2fe824 */ /* 0x000fe400078e0a02 */
[----:B------:R-:W-:-:S02]  /*16760*/  IMAD.MOV.U32 R73, RZ, RZ, R71 ;  /* 0x000000ffff497224 */ /* 0x000fc400078e0047 */
[----:B------:R-:W-:Y:S01]  /*16770*/  IMAD.MOV.U32 R92, RZ, RZ, R76 ;  /* 0x000000ffff5c7224 */ /* 0x000fe200078e004c */
[----:B------:R-:W-:Y:S01]  /*16780*/  ISETP.GT.U32.AND P6, PT, R2, R47, PT ;  /* 0x0000002f0200720c */ /* 0x000fe20003fc4070 */
[----:B------:R-:W-:-:S04]  /*16790*/  IMAD.HI.U32 R9, R3, R8, RZ ;  /* 0x0000000803097227 */ /* 0x000fc800078e00ff */
[----:B------:R-:W-:Y:S02]  /*167a0*/  IMAD.MOV.U32 R70, RZ, RZ, R60 ;  /* 0x000000ffff467224 */ /* 0x000fe400078e003c */
[----:B------:R-:W-:Y:S02]  /*167b0*/  IMAD.MOV.U32 R60, RZ, RZ, R50 ;  /* 0x000000ffff3c7224 */ /* 0x000fe400078e0032 */
[----:B------:R-:W-:-:S04]  /*167c0*/  IMAD.HI.U32 R10, R3, R4, RZ ;  /* 0x00000004030a7227 */ /* 0x000fc800078e00ff */
[----:B------:R-:W-:Y:S02]  /*167d0*/  IMAD.MOV R50, RZ, RZ, -R9 ;  /* 0x000000ffff327224 */ /* 0x000fe400078e0a09 */
[----:B------:R-:W-:Y:S02]  /*167e0*/  IMAD.MOV R10, RZ, RZ, -R10 ;  /* 0x000000ffff0a7224 */ /* 0x000fe400078e0a0a */
[C---:B------:R-:W-:Y:S02]  /*167f0*/  IMAD R8, R2.reuse, R50, R8 ;  /* 0x0000003202087224 */ /* 0x040fe400078e0208 */
[C---:B------:R-:W-:Y:S02]  /*16800*/  IMAD R4, R2.reuse, R10, R4 ;  /* 0x0000000a02047224 */ /* 0x040fe400078e0204 */
[----:B------:R-:W-:Y:S01]  /*16810*/  @!P6 IMAD.IADD R47, R47, 0x1, -R2 ;  /* 0x000000012f2fe824 */ /* 0x000fe200078e0a02 */
[----:B------:R-:W-:Y:S01]  /*16820*/  ISETP.GT.U32.AND P6, PT, R2, R8, PT ;  /* 0x000000080200720c */ /* 0x000fe20003fc4070 */
[----:B------:R-:W-:-:S02]  /*16830*/  IMAD.MOV.U32 R74, RZ, RZ, R73 ;  /* 0x000000ffff4a7224 */ /* 0x000fc400078e0049 */
[----:B------:R-:W-:Y:S02]  /*16840*/  IMAD.MOV.U32 R73, RZ, RZ, R61 ;  /* 0x000000ffff497224 */ /* 0x000fe400078e003d */
[----:B------:R-:W-:Y:S01]  /*16850*/  @!P1 IMAD.MOV R47, RZ, RZ, -R47 ;  /* 0x000000ffff2f9224 */ /* 0x000fe200078e0a2f */
[----:B------:R-:W-:Y:S01]  /*16860*/  ISETP.GT.U32.AND P1, PT, R2, R4, PT ;  /* 0x000000040200720c */ /* 0x000fe20003f24070 */
[----:B------:R-:W-:Y:S02]  /*16870*/  IMAD.MOV.U32 R61, RZ, RZ, R53 ;  /* 0x000000ffff3d7224 */ /* 0x000fe400078e0035 */
[----:B------:R-:W-:Y:S02]  /*16880*/  IMAD.MOV.U32 R75, RZ, RZ, R74 ;  /* 0x000000ffff4b7224 */ /* 0x000fe400078e004a */
[----:B------:R-:W-:Y:S02]  /*16890*/  IMAD.MOV.U32 R74, RZ, RZ, R73 ;  /* 0x000000ffff4a7224 */ /* 0x000fe400078e0049 */
[----:B------:R-:W-:-:S02]  /*168a0*/  IMAD.MOV.U32 R73, RZ, RZ, R61 ;  /* 0x000000ffff497224 */ /* 0x000fc400078e003d */
[----:B------:R-:W-:Y:S02]  /*168b0*/  IMAD.MOV.U32 R61, RZ, RZ, R60 ;  /* 0x000000ffff3d7224 */ /* 0x000fe400078e003c */
[----:B------:R-:W-:Y:S01]  /*168c0*/  IMAD.MOV.U32 R60, RZ, RZ, R54 ;  /* 0x000000ffff3c7224 */ /* 0x000fe200078e0036 */
[----:B------:R-:W-:Y:S01]  /*168d0*/  IABS R11, R78 ;  /* 0x0000004e000b7213 */ /* 0x000fe20000000000 */
[----:B------:R-:W-:Y:S01]  /*168e0*/  @!P6 IMAD.IADD R8, R8, 0x1, -R2 ;  /* 0x000000010808e824 */ /* 0x000fe200078e0a02 */
[----:B------:R-:W-:Y:S01]  /*168f0*/  ISETP.GE.AND P6, PT, R78, RZ, PT ;  /* 0x000000ff4e00720c */ /* 0x000fe20003fc6270 */
[----:B------:R-:W-:Y:S02]  /*16900*/  IMAD.MOV.U32 R78, RZ, RZ, R60 ;  /* 0x000000ffff4e7224 */ /* 0x000fe400078e003c */
[----:B------:R-:W-:Y:S01]  /*16910*/  @!P1 IMAD.IADD R4, R4, 0x1, -R2 ;  /* 0x0000000104049824 */ /* 0x000fe200078e0a02 */
[----:B------:R-:W-:Y:S01]  /*16920*/  ISETP.GT.U32.AND P1, PT, R2, R8, PT ;  /* 0x000000080200720c */ /* 0x000fe20003f24070 */
[----:B------:R-:W-:-:S02]  /*16930*/  IMAD.MOV.U32 R87, RZ, RZ, R77 ;  /* 0x000000ffff577224 */ /* 0x000fc400078e004d */
[----:B------:R-:W-:Y:S02]  /*16940*/  IMAD.MOV.U32 R93, RZ, RZ, R75 ;  /* 0x000000ffff5d7224 */ /* 0x000fe400078e004b */
[----:B------:R-:W-:Y:S02]  /*16950*/  IMAD.MOV.U32 R75, RZ, RZ, R74 ;  /* 0x000000ffff4b7224 */ /* 0x000fe400078e004a */
[----:B------:R-:W-:Y:S02]  /*16960*/  IMAD.MOV.U32 R77, RZ, RZ, R59 ;  /* 0x000000ffff4d7224 */ /* 0x000fe400078e003b */
[----:B------:R-:W-:Y:S01]  /*16970*/  IMAD.MOV.U32 R74, RZ, RZ, R73 ;  /* 0x000000ffff4a7224 */ /* 0x000fe200078e0049 */
[----:B------:R-:W-:Y:S01]  /*16980*/  IABS R54, R80 ;  /* 0x0000005000367213 */ /* 0x000fe20000000000 */
[----:B------:R-:W-:Y:S02]  /*16990*/  IMAD.MOV.U32 R73, RZ, RZ, R61 ;  /* 0x000000ffff497224 */ /* 0x000fe400078e003d */
[----:B------:R-:W-:Y:S01]  /*169a0*/  @!P1 IMAD.IADD R8, R8, 0x1, -R2 ;  /* 0x0000000108089824 */ /* 0x000fe200078e0a02 */
[----:B------:R-:W-:Y:S01]  /*169b0*/  ISETP.GE.AND P1, PT, R80, RZ, PT ;  /* 0x000000ff5000720c */ /* 0x000fe20003f26270 */
[----:B------:R-:W-:Y:S01]  /*169c0*/  @!P4 IMAD.MOV R49, RZ, RZ, -R49 ;  /* 0x000000ffff31c224 */ /* 0x000fe200078e0a31 */
[----:B------:R-:W-:Y:S01]  /*169d0*/  IABS R53, R81 ;  /* 0x0000005100357213 */ /* 0x000fe20000000000 */
[----:B------:R-:W-:Y:S01]  /*169e0*/  IMAD.MOV.U32 R88, RZ, RZ, R77 ;  /* 0x000000ffff587224 */ /* 0x000fe200078e004d */
[----:B------:R-:W-:Y:S01]  /*169f0*/  ISETP.GE.AND P4, PT, R81, RZ, PT ;  /* 0x000000ff5100720c */ /* 0x000fe20003f86270 */
[----:B------:R-:W-:-:S02]  /*16a00*/  IMAD.MOV.U32 R86, RZ, RZ, R73 ;  /* 0x000000ffff567224 */ /* 0x000fc400078e0049 */
[----:B------:R-:W-:Y:S02]  /*16a10*/  IMAD.MOV.U32 R73, RZ, RZ, R67 ;  /* 0x000000ffff497224 */ /* 0x000fe400078e0043 */
[----:B--2---:R-:W-:Y:S02]  /*16a20*/  IMAD.MOV.U32 R56, RZ, RZ, R55 ;  /* 0x000000ffff387224 */ /* 0x004fe400078e0037 */
[----:B------:R-:W-:Y:S02]  /*16a30*/  IMAD.MOV.U32 R55, RZ, RZ, R129 ;  /* 0x000000ffff377224 */ /* 0x000fe400078e0081 */
[----:B------:R-:W2:Y:S04]  /*16a40*/  LDL.LU R129, [R1+0x3bc] ;  /* 0x0003bc0001817983 */ /* 0x000ea80000300800 */
[----:B------:R-:W2:Y:S04]  /*16a50*/  LDL.LU R71, [R1+0x3b8] ;  /* 0x0003b80001477983 */ /* 0x000ea80000300800 */
[----:B------:R-:W3:Y:S04]  /*16a60*/  LDL.LU R76, [R1+0x21c] ;  /* 0x00021c00014c7983 */ /* 0x000ee80000300800 */
[----:B------:R-:W2:Y:S04]  /*16a70*/  LDL.LU R60, [R1+0x3c8] ;  /* 0x0003c800013c7983 */ /* 0x000ea80000300800 */
[----:B------:R-:W2:Y:S04]  /*16a80*/  LDL.LU R61, [R1+0x530] ;  /* 0x00053000013d7983 */ /* 0x000ea80000300800 */
[----:B------:R-:W2:Y:S04]  /*16a90*/  LDL.LU R80, [R1+0x548] ;  /* 0x0005480001507983 */ /* 0x000ea80000300800 */
[----:B------:R-:W2:Y:S04]  /*16aa0*/  LDL.LU R81, [R1+0x3d4] ;  /* 0x0003d40001517983 */ /* 0x000ea80000300800 */
[----:B------:R-:W2:Y:S04]  /*16ab0*/  LDL.LU R77, [R1+0x414] ;  /* 0x00041400014d7983 */ /* 0x000ea80000300800 */
[----:B------:R-:W2:Y:S01]  /*16ac0*/  LDL.LU R67, [R1+0x304] ;  /* 0x0003040001437983 */ /* 0x000ea20000300800 */
[----:B------:R-:W-:-:S02]  /*16ad0*/  IMAD.MOV.U32 R9, RZ, RZ, R11 ;  /* 0x000000ffff097224 */ /* 0x000fc400078e000b */
[----:B------:R-:W-:Y:S01]  /*16ae0*/  @!P0 IMAD.MOV R45, RZ, RZ, -R45 ;  /* 0x000000ffff2d8224 */ /* 0x000fe200078e0a2d */
[----:B------:R-:W-:Y:S01]  /*16af0*/  ISETP.GT.U32.AND P0, PT, R2, R48, PT ;  /* 0x000000300200720c */ /* 0x000fe20003f04070 */
[----:B------:R-:W-:-:S04]  /*16b00*/  IMAD.HI.U32 R10, R3, R9, RZ ;  /* 0x00000009030a7227 */ /* 0x000fc800078e00ff */
[----:B------:R-:W-:-:S04]  /*16b10*/  IMAD.MOV R10, RZ, RZ, -R10 ;  /* 0x000000ffff0a7224 */ /* 0x000fc800078e0a0a */
[----:B------:R-:W-:-:S04]  /*16b20*/  IMAD R9, R2, R10, R9 ;  /* 0x0000000a02097224 */ /* 0x000fc800078e0209 */
[----:B------:R-:W-:Y:S01]  /*16b30*/  @!P0 IMAD.IADD R48, R48, 0x1, -R2 ;  /* 0x0000000130308824 */ /* 0x000fe200078e0a02 */
[----:B------:R-:W-:Y:S01]  /*16b40*/  ISETP.GT.U32.AND P0, PT, R2, R9, PT ;  /* 0x000000090200720c */ /* 0x000fe20003f04070 */
[----:B------:R-:W-:-:S04]  /*16b50*/  IMAD.HI.U32 R10, R3, R53, RZ ;  /* 0x00000035030a7227 */ /* 0x000fc800078e00ff */
[----:B------:R-:W-:Y:S01]  /*16b60*/  @!P5 IMAD.MOV R48, RZ, RZ, -R48 ;  /* 0x000000ffff30d224 */ /* 0x000fe200078e0a30 */
[----:B------:R-:W-:Y:S01]  /*16b70*/  ISETP.GT.U32.AND P5, PT, R2, R4, PT ;  /* 0x000000040200720c */ /* 0x000fe20003fa4070 */
[----:B------:R-:W-:-:S06]  /*16b80*/  IMAD.MOV R10, RZ, RZ, -R10 ;  /* 0x000000ffff0a7224 */ /* 0x000fcc00078e0a0a */
[----:B------:R-:W-:Y:S02]  /*16b90*/  @!P0 IMAD.IADD R9, R9, 0x1, -R2 ;  /* 0x0000000109098824 */ /* 0x000fe400078e0a02 */
[----:B------:R-:W-:-:S03]  /*16ba0*/  IMAD R53, R2, R10, R53 ;  /* 0x0000000a02357224 */ /* 0x000fc600078e0235 */
[----:B------:R-:W-:Y:S01]  /*16bb0*/  ISETP.GT.U32.AND P0, PT, R2, R9, PT ;  /* 0x000000090200720c */ /* 0x000fe20003f04070 */
[----:B------:R-:W-:Y:S01]  /*16bc0*/  IMAD.MOV.U32 R59, RZ, RZ, R55 ;  /* 0x000000ffff3b7224 */ /* 0x000fe200078e0037 */
[----:B------:R-:W-:Y:S01]  /*16bd0*/  IABS R55, R79 ;  /* 0x0000004f00377213 */ /* 0x000fe20000000000 */
[----:B------:R-:W-:Y:S01]  /*16be0*/  @!P5 IMAD.IADD R4, R4, 0x1, -R2 ;  /* 0x000000010404d824 */ /* 0x000fe200078e0a02 */
[----:B------:R-:W-:Y:S01]  /*16bf0*/  ISETP.GT.U32.AND P5, PT, R2, R53, PT ;  /* 0x000000350200720c */ /* 0x000fe20003fa4070 */
[----:B------:R-:W-:-:S04]  /*16c00*/  IMAD.HI.U32 R11, R3, R54, RZ ;  /* 0x00000036030b7227 */ /* 0x000fc800078e00ff */
[----:B------:R-:W-:-:S04]  /*16c10*/  IMAD.HI.U32 R50, R3, R55, RZ ;  /* 0x0000003703327227 */ /* 0x000fc800078e00ff */
[----:B------:R-:W-:Y:S02]  /*16c20*/  IMAD.MOV R50, RZ, RZ, -R50 ;  /* 0x000000ffff327224 */ /* 0x000fe400078e0a32 */
[----:B------:R-:W-:Y:S02]  /*16c30*/  IMAD.MOV R11, RZ, RZ, -R11 ;  /* 0x000000ffff0b7224 */ /* 0x000fe400078e0a0b */
[----:B------:R-:W-:Y:S01]  /*16c40*/  @!P0 IMAD.IADD R9, R9, 0x1, -R2 ;  /* 0x0000000109098824 */ /* 0x000fe200078e0a02 */
[----:B------:R-:W-:Y:S01]  /*16c50*/  ISETP.GE.AND P0, PT, R79, RZ, PT ;  /* 0x000000ff4f00720c */ /* 0x000fe20003f06270 */
[----:B------:R-:W-:Y:S02]  /*16c60*/  IMAD.MOV.U32 R79, RZ, RZ, R51 ;  /* 0x000000ffff4f7224 */ /* 0x000fe400078e0033 */
[----:B------:R-:W-:Y:S02]  /*16c70*/  IMAD R55, R2, R50, R55 ;  /* 0x0000003202377224 */ /* 0x000fe400078e0237 */
[----:B------:R-:W-:-:S02]  /*16c80*/  IMAD.MOV.U32 R51, RZ, RZ, R4 ;  /* 0x000000ffff337224 */ /* 0x000fc400078e0004 */
[C---:B------:R-:W-:Y:S02]  /*16c90*/  IMAD R54, R2.reuse, R11, R54 ;  /* 0x0000000b02367224 */ /* 0x040fe400078e0236 */
[----:B------:R-:W-:Y:S02]  /*16ca0*/  IMAD.MOV.U32 R50, RZ, RZ, R8 ;  /* 0x000000ffff327224 */ /* 0x000fe400078e0008 */
[----:B------:R-:W-:Y:S02]  /*16cb0*/  @!P5 IMAD.IADD R53, R53, 0x1, -R2 ;  /* 0x000000013535d824 */ /* 0x000fe400078e0a02 */
[----:B------:R-:W-:Y:S01]  /*16cc0*/  @!P3 IMAD.MOV R51, RZ, RZ, -R51 ;  /* 0x000000ffff33b224 */ /* 0x000fe200078e0a33 */
[C---:B------:R-:W-:Y:S01]  /*16cd0*/  ISETP.GT.U32.AND P3, PT, R2.reuse, R55, PT ;  /* 0x000000370200720c */ /* 0x040fe20003f64070 */
[----:B------:R-:W-:Y:S01]  /*16ce0*/  IMAD.MOV.U32 R82, RZ, RZ, R57 ;  /* 0x000000ffff527224 */ /* 0x000fe200078e0039 */
[----:B------:R-:W-:Y:S01]  /*16cf0*/  IABS R57, R93 ;  /* 0x0000005d00397213 */ /* 0x000fe20000000000 */
[----:B------:R-:W-:Y:S01]  /*16d00*/  @!P2 IMAD.MOV R50, RZ, RZ, -R50 ;  /* 0x000000ffff32a224 */ /* 0x000fe200078e0a32 */
[----:B------:R-:W-:-:S02]  /*16d10*/  ISETP.GT.U32.AND P5, PT, R2, R53, PT ;  /* 0x000000350200720c */ /* 0x000fc40003fa4070 */
[----:B------:R-:W-:Y:S01]  /*16d20*/  ISETP.GT.U32.AND P2, PT, R2, R54, PT ;  /* 0x000000360200720c */ /* 0x000fe20003f44070 */
[----:B------:R-:W-:-:S04]  /*16d30*/  IMAD.HI.U32 R8, R3, R57, RZ ;  /* 0x0000003903087227 */ /* 0x000fc800078e00ff */
[----:B------:R-:W-:Y:S01]  /*16d40*/  IMAD.MOV R4, RZ, RZ, -R8 ;  /* 0x000000ffff047224 */ /* 0x000fe200078e0a08 */
[----:B------:R-:W-:Y:S01]  /*16d50*/  IABS R10, R87 ;  /* 0x00000057000a7213 */ /* 0x000fe20000000000 */
[--C-:B------:R-:W-:Y:S02]  /*16d60*/  @!P3 IMAD.IADD R55, R55, 0x1, -R2.reuse ;  /* 0x000000013737b824 */ /* 0x100fe400078e0a02 */
[----:B------:R-:W-:Y:S02]  /*16d70*/  IMAD R57, R2, R4, R57 ;  /* 0x0000000402397224 */ /* 0x000fe400078e0239 */
[--C-:B------:R-:W-:Y:S02]  /*16d80*/  @!P5 IMAD.IADD R53, R53, 0x1, -R2.reuse ;  /* 0x000000013535d824 */ /* 0x100fe400078e0a02 */
[----:B------:R-:W-:Y:S01]  /*16d90*/  @!P2 IMAD.IADD R54, R54, 0x1, -R2 ;  /* 0x000000013636a824 */ /* 0x000fe200078e0a02 */
[C---:B------:R-:W-:Y:S01]  /*16da0*/  ISETP.GT.U32.AND P3, PT, R2.reuse, R55, PT ;  /* 0x000000370200720c */ /* 0x040fe20003f64070 */
[----:B------:R-:W-:Y:S01]  /*16db0*/  IMAD.MOV.U32 R83, RZ, RZ, R58 ;  /* 0x000000ffff537224 */ /* 0x000fe200078e003a */
[----:B------:R-:W-:Y:S01]  /*16dc0*/  IABS R58, R92 ;  /* 0x0000005c003a7213 */ /* 0x000fe20000000000 */
[----:B------:R-:W-:Y:S01]  /*16dd0*/  @!P4 IMAD.MOV R53, RZ, RZ, -R53 ;  /* 0x000000ffff35c224 */ /* 0x000fe200078e0a35 */
[C---:B------:R-:W-:Y:S01]  /*16de0*/  ISETP.GT.U32.AND P2, PT, R2.reuse, R54, PT ;  /* 0x000000360200720c */ /* 0x040fe20003f44070 */
[----:B------:R-:W-:Y:S01]  /*16df0*/  IMAD.HI.U32 R4, R3, R10, RZ ;  /* 0x0000000a03047227 */ /* 0x000fe200078e00ff */
[----:B------:R-:W-:-:S03]  /*16e00*/  ISETP.GT.U32.AND P4, PT, R2, R57, PT ;  /* 0x000000390200720c */ /* 0x000fc60003f84070 */
[----:B------:R-:W-:Y:S02]  /*16e10*/  IMAD.MOV.U32 R91, RZ, RZ, R78 ;  /* 0x000000ffff5b7224 */ /* 0x000fe400078e004e */
[----:B------:R-:W-:Y:S02]  /*16e20*/  IMAD.MOV.U32 R78, RZ, RZ, R52 ;  /* 0x000000ffff4e7224 */ /* 0x000fe400078e0034 */
[----:B------:R-:W-:Y:S02]  /*16e30*/  IMAD.MOV.U32 R52, RZ, RZ, R9 ;  /* 0x000000ffff347224 */ /* 0x000fe400078e0009 */
[----:B------:R-:W-:Y:S02]  /*16e40*/  IMAD.MOV R4, RZ, RZ, -R4 ;  /* 0x000000ffff047224 */ /* 0x000fe400078e0a04 */
[----:B------:R-:W-:-:S04]  /*16e50*/  IMAD.HI.U32 R8, R3, R58, RZ ;  /* 0x0000003a03087227 */ /* 0x000fc800078e00ff */
[----:B------:R-:W-:Y:S02]  /*16e60*/  IMAD.MOV.U32 R85, RZ, RZ, R74 ;  /* 0x000000ffff557224 */ /* 0x000fe400078e004a */
[----:B------:R-:W-:Y:S02]  /*16e70*/  @!P6 IMAD.MOV R52, RZ, RZ, -R52 ;  /* 0x000000ffff34e224 */ /* 0x000fe400078e0a34 */
[----:B------:R-:W-:Y:S02]  /*16e80*/  IMAD.MOV.U32 R74, RZ, RZ, R59 ;  /* 0x000000ffff4a7224 */ /* 0x000fe400078e003b */
[C---:B------:R-:W-:Y:S02]  /*16e90*/  IMAD R59, R2.reuse, R4, R10 ;  /* 0x00000004023b7224 */ /* 0x040fe400078e020a */
[----:B------:R-:W-:Y:S02]  /*16ea0*/  IMAD.MOV R8, RZ, RZ, -R8 ;  /* 0x000000ffff087224 */ /* 0x000fe400078e0a08 */
[----:B------:R-:W-:Y:S01]  /*16eb0*/  @!P3 IMAD.IADD R55, R55, 0x1, -R2 ;  /* 0x000000013737b824 */ /* 0x000fe200078e0a02 */
[C---:B------:R-:W-:Y:S01]  /*16ec0*/  ISETP.GT.U32.AND P3, PT, R2.reuse, R59, PT ;  /* 0x0000003b0200720c */ /* 0x040fe20003f64070 */
[----:B------:R-:W-:-:S02]  /*16ed0*/  IMAD R58, R2, R8, R58 ;  /* 0x00000008023a7224 */ /* 0x000fc400078e023a */
[--C-:B------:R-:W-:Y:S02]  /*16ee0*/  @!P2 IMAD.IADD R54, R54, 0x1, -R2.reuse ;  /* 0x000000013636a824 */ /* 0x100fe400078e0a02 */
[----:B------:R-:W-:Y:S01]  /*16ef0*/  @!P4 IMAD.IADD R57, R57, 0x1, -R2 ;  /* 0x000000013939c824 */ /* 0x000fe200078e0a02 */
[----:B------:R-:W-:Y:S01]  /*16f00*/  ISETP.GT.U32.AND P2, PT, R2, R58, PT ;  /* 0x0000003a0200720c */ /* 0x000fe20003f44070 */
[----:B------:R-:W-:-:S03]  /*16f10*/  @!P1 IMAD.MOV R54, RZ, RZ, -R54 ;  /* 0x000000ffff369224 */ /* 0x000fc600078e0a36 */
[----:B------:R-:W-:-:S03]  /*16f20*/  ISETP.GT.U32.AND P1, PT, R2, R57, PT ;  /* 0x000000390200720c */ /* 0x000fc60003f24070 */
[----:B------:R-:W-:Y:S02]  /*16f30*/  @!P3 IMAD.IADD R59, R59, 0x1, -R2 ;  /* 0x000000013b3bb824 */ /* 0x000fe400078e0a02 */
[----:B------:R-:W-:Y:S02]  /*16f40*/  @!P0 IMAD.MOV R55, RZ, RZ, -R55 ;  /* 0x000000ffff378224 */ /* 0x000fe400078e0a37 */
[----:B------:R-:W-:Y:S01]  /*16f50*/  IMAD.MOV.U32 R90, RZ, RZ, R82 ;  /* 0x000000ffff5a7224 */ /* 0x000fe200078e0052 */
[----:B------:R-:W-:Y:S01]  /*16f60*/  ISETP.GT.U32.AND P0, PT, R2, R59, PT ;  /* 0x0000003b0200720c */ /* 0x000fe20003f04070 */
[----:B------:R-:W-:Y:S01]  /*16f70*/  @!P2 IMAD.IADD R58, R58, 0x1, -R2 ;  /* 0x000000013a3aa824 */ /* 0x000fe200078e0a02 */
[----:B------:R-:W-:Y:S01]  /*16f80*/  ISETP.GE.AND P2, PT, R87, RZ, PT ;  /* 0x000000ff5700720c */ /* 0x000fe20003f46270 */
[----:B------:R-:W-:Y:S02]  /*16f90*/  IMAD.MOV.U32 R87, RZ, RZ, R86 ;  /* 0x000000ffff577224 */ /* 0x000fe400078e0056 */
[----:B------:R-:W-:-:S02]  /*16fa0*/  @!P1 IMAD.IADD R57, R57, 0x1, -R2 ;  /* 0x0000000139399824 */ /* 0x000fc400078e0a02 */
[----:B------:R-:W-:Y:S01]  /*16fb0*/  IMAD.MOV.U32 R86, RZ, RZ, R85 ;  /* 0x000000ffff567224 */ /* 0x000fe200078e0055 */
[----:B------:R-:W-:Y:S01]  /*16fc0*/  ISETP.GT.U32.AND P3, PT, R2, R58, PT ;  /* 0x0000003a0200720c */ /* 0x000fe20003f64070 */
[----:B------:R-:W-:Y:S01]  /*16fd0*/  IMAD.MOV.U32 R89, RZ, RZ, R83 ;  /* 0x000000ffff597224 */ /* 0x000fe200078e0053 */
[----:B------:R-:W-:Y:S01]  /*16fe0*/  ISETP.GE.AND P4, PT, R93, RZ, PT ;  /* 0x000000ff5d00720c */ /* 0x000fe20003f86270 */
[----:B------:R-:W-:Y:S02]  /*16ff0*/  IMAD.MOV.U32 R96, RZ, RZ, R87 ;  /* 0x000000ffff607224 */ /* 0x000fe400078e0057 */
[----:B------:R-:W-:Y:S02]  /*17000*/  IMAD.MOV.U32 R87, RZ, RZ, R73 ;  /* 0x000000ffff577224 */ /* 0x000fe400078e0049 */
[----:B------:R-:W-:Y:S02]  /*17010*/  IMAD.MOV.U32 R94, RZ, RZ, R86 ;  /* 0x000000ffff5e7224 */ /* 0x000fe400078e0056 */
[----:B------:R-:W-:Y:S01]  /*17020*/  @!P0 IMAD.IADD R59, R59, 0x1, -R2 ;  /* 0x000000013b3b8824 */ /* 0x000fe200078e0a02 */
[----:B------:R-:W-:Y:S01]  /*17030*/  ISETP.GE.AND P0, PT, R90, RZ, PT ;  /* 0x000000ff5a00720c */ /* 0x000fe20003f06270 */
[----:B----4-:R-:W-:Y:S01]  /*17040*/  IMAD.MOV.U32 R73, RZ, RZ, R63 ;  /* 0x000000ffff497224 */ /* 0x010fe200078e003f */
[----:B------:R-:W-:Y:S01]  /*17050*/  IABS R63, R89 ;  /* 0x00000059003f7213 */ /* 0x000fe20000000000 */
[----:B------:R-:W-:-:S02]  /*17060*/  @!P2 IMAD.MOV R59, RZ, RZ, -R59 ;  /* 0x000000ffff3ba224 */ /* 0x000fc400078e0a3b */
[----:B------:R-:W-:Y:S01]  /*17070*/  @!P3 IMAD.IADD R58, R58, 0x1, -R2 ;  /* 0x000000013a3ab824 */ /* 0x000fe200078e0a02 */
[----:B------:R-:W-:Y:S01]  /*17080*/  ISETP.GE.AND P3, PT, R91, RZ, PT ;  /* 0x000000ff5b00720c */ /* 0x000fe20003f66270 */
[----:B---3--:R-:W-:Y:S02]  /*17090*/  IMAD.MOV.U32 R84, RZ, RZ, R76 ;  /* 0x000000ffff547224 */ /* 0x008fe400078e004c */
[----:B------:R-:W-:Y:S02]  /*170a0*/  IMAD.MOV.U32 R76, RZ, RZ, R64 ;  /* 0x000000ffff4c7224 */ /* 0x000fe400078e0040 */
[----:B------:R-:W-:Y:S01]  /*170b0*/  IMAD.MOV.U32 R64, RZ, RZ, R56 ;  /* 0x000000ffff407224 */ /* 0x000fe200078e0038 */
[----:B------:R-:W-:-:S05]  /*170c0*/  IABS R56, R84 ;  /* 0x0000005400387213 */ /* 0x000fca0000000000 */
[----:B------:R-:W-:-:S04]  /*170d0*/  IMAD.HI.U32 R11, R3, R56, RZ ;  /* 0x00000038030b7227 */ /* 0x000fc800078e00ff */
[----:B------:R-:W-:-:S04]  /*170e0*/  IMAD.MOV R11, RZ, RZ, -R11 ;  /* 0x000000ffff0b7224 */ /* 0x000fc800078e0a0b */
[----:B------:R-:W-:Y:S01]  /*170f0*/  IMAD R56, R2, R11, R56 ;  /* 0x0000000b02387224 */ /* 0x000fe200078e0238 */
[----:B------:R-:W-:-:S04]  /*17100*/  ISETP.GE.AND P6, PT, R84, RZ, PT ;  /* 0x000000ff5400720c */ /* 0x000fc80003fc6270 */
[----:B------:R-:W-:Y:S01]  /*17110*/  ISETP.GT.U32.AND P5, PT, R2, R56, PT ;  /* 0x000000380200720c */ /* 0x000fe20003fa4070 */
[----:B------:R-:W-:Y:S02]  /*17120*/  IMAD.MOV.U32 R84, RZ, RZ, R75 ;  /* 0x000000ffff547224 */ /* 0x000fe400078e004b */
[----:B------:R-:W-:Y:S02]  /*17130*/  IMAD.MOV.U32 R75, RZ, RZ, R70 ;  /* 0x000000ffff4b7224 */ /* 0x000fe400078e0046 */
[----:B------:R-:W-:Y:S02]  /*17140*/  IMAD.MOV.U32 R70, RZ, RZ, R65 ;  /* 0x000000ffff467224 */ /* 0x000fe400078e0041 */
[----:B------:R-:W-:Y:S02]  /*17150*/  IMAD.MOV.U32 R65, RZ, RZ, R62 ;  /* 0x000000ffff417224 */ /* 0x000fe400078e003e */
[----:B--2---:R-:W-:Y:S01]  /*17160*/  IMAD.MOV.U32 R62, RZ, RZ, R60 ;  /* 0x000000ffff3e7224 */ /* 0x004fe200078e003c */
[----:B------:R-:W-:-:S03]  /*17170*/  IABS R60, R88 ;  /* 0x00000058003c7213 */ /* 0x000fc60000000000 */
[----:B------:R-:W-:Y:S02]  /*17180*/  @!P5 IMAD.IADD R56, R56, 0x1, -R2 ;  /* 0x000000013838d824 */ /* 0x000fe400078e0a02 */
[----:B------:R-:W-:-:S03]  /*17190*/  IMAD.HI.U32 R8, R3, R60, RZ ;  /* 0x0000003c03087227 */ /* 0x000fc600078e00ff */
[----:B------:R-:W-:Y:S01]  /*171a0*/  ISETP.GT.U32.AND P5, PT, R2, R56, PT ;  /* 0x000000380200720c */ /* 0x000fe20003fa4070 */
[----:B------:R-:W-:-:S04]  /*171b0*/  IMAD.MOV R8, RZ, RZ, -R8 ;  /* 0x000000ffff087224 */ /* 0x000fc800078e0a08 */
[C---:B------:R-:W-:Y:S02]  /*171c0*/  IMAD R60, R2.reuse, R8, R60 ;  /* 0x00000008023c7224 */ /* 0x040fe400078e023c */
[----:B------:R-:W-:Y:S02]  /*171d0*/  IMAD.MOV.U32 R82, RZ, RZ, R77 ;  /* 0x000000ffff527224 */ /* 0x000fe400078e004d */
[----:B------:R-:W-:Y:S01]  /*171e0*/  IMAD.MOV.U32 R77, RZ, RZ, R129 ;  /* 0x000000ffff4d7224 */ /* 0x000fe200078e0081 */
[----:B------:R-:W-:Y:S01]  /*171f0*/  ISETP.GT.U32.AND P1, PT, R2, R60, PT ;  /* 0x0000003c0200720c */ /* 0x000fe20003f24070 */
[----:B------:R-:W-:Y:S01]  /*17200*/  IMAD.MOV.U32 R85, RZ, RZ, R84 ;  /* 0x000000ffff557224 */ /* 0x000fe200078e0054 */
[----:B------:R-:W2:Y:S01]  /*17210*/  LDL.LU R129, [R1+0x5d4] ;  /* 0x0005d40001817983 */ /* 0x000ea20000300800 */
[----:B------:R-:W-:Y:S02]  /*17220*/  @!P5 IMAD.IADD R56, R56, 0x1, -R2 ;  /* 0x000000013838d824 */ /* 0x000fe400078e0a02 */
[----:B------:R-:W-:-:S02]  /*17230*/  IMAD.MOV.U32 R84, RZ, RZ, R78 ;  /* 0x000000ffff547224 */ /* 0x000fc400078e004e */
[----:B------:R-:W-:Y:S02]  /*17240*/  IMAD.MOV.U32 R78, RZ, RZ, R77 ;  /* 0x000000ffff4e7224 */ /* 0x000fe400078e004d */
[----:B------:R-:W-:Y:S02]  /*17250*/  IMAD.MOV.U32 R77, RZ, RZ, R67 ;  /* 0x000000ffff4d7224 */ /* 0x000fe400078e0043 */
[----:B------:R-:W-:Y:S02]  /*17260*/  IMAD.MOV.U32 R83, RZ, RZ, R76 ;  /* 0x000000ffff537224 */ /* 0x000fe400078e004c */
[----:B------:R-:W-:Y:S02]  /*17270*/  IMAD.MOV.U32 R76, RZ, RZ, R72 ;  /* 0x000000ffff4c7224 */ /* 0x000fe400078e0048 */
[----:B------:R-:W-:Y:S01]  /*17280*/  @!P6 IMAD.MOV R56, RZ, RZ, -R56 ;  /* 0x000000ffff38e224 */ /* 0x000fe200078e0a38 */
[----:B------:R-:W-:Y:S01]  /*17290*/  ISETP.GE.AND P6, PT, R88, RZ, PT ;  /* 0x000000ff5800720c */ /* 0x000fe20003fc6270 */
[----:B------:R-:W-:-:S02]  /*172a0*/  IMAD.MOV.U32 R72, RZ, RZ, R66 ;  /* 0x000000ffff487224 */ /* 0x000fc400078e0042 */
[----:B------:R-:W-:Y:S02]  /*172b0*/  IMAD.MOV.U32 R88, RZ, RZ, R77 ;  /* 0x000000ffff587224 */ /* 0x000fe400078e004d */
[----:B------:R-:W-:Y:S02]  /*172c0*/  IMAD.MOV.U32 R93, RZ, RZ, R85 ;  /* 0x000000ffff5d7224 */ /* 0x000fe400078e0055 */
[----:B------:R-:W-:Y:S01]  /*172d0*/  IMAD.MOV.U32 R67, RZ, RZ, R62 ;  /* 0x000000ffff437224 */ /* 0x000fe200078e003e */
[----:B------:R-:W-:Y:S01]  /*172e0*/  IABS R62, R90 ;  /* 0x0000005a003e7213 */ /* 0x000fe20000000000 */
[----:B------:R-:W-:Y:S02]  /*172f0*/  IMAD.MOV.U32 R85, RZ, RZ, R250 ;  /* 0x000000ffff557224 */ /* 0x000fe400078e00fa */
[----:B------:R-:W-:Y:S01]  /*17300*/  IMAD.MOV.U32 R86, RZ, RZ, R72 ;  /* 0x000000ffff567224 */ /* 0x000fe200078e0048 */
[----:B------:R-:W3:Y:S01]  /*17310*/  LDL.LU R250, [R1+0x690] ;  /* 0x0006900001fa7983 */ /* 0x000ee20000300800 */
[----:B------:R-:W-:Y:S01]  /*17320*/  @!P1 IMAD.IADD R60, R60, 0x1, -R2 ;  /* 0x000000013c3c9824 */ /* 0x000fe200078e0a02 */
[----:B------:R-:W-:Y:S01]  /*17330*/  ISETP.GE.AND P1, PT, R89, RZ, PT ;  /* 0x000000ff5900720c */ /* 0x000fe20003f26270 */
[----:B------:R-:W-:-:S02]  /*17340*/  IMAD.MOV.U32 R77, RZ, RZ, R76 ;  /* 0x000000ffff4d7224 */ /* 0x000fc400078e004c */
[----:B------:R-:W-:Y:S02]  /*17350*/  IMAD.MOV.U32 R90, RZ, RZ, R88 ;  /* 0x000000ffff5a7224 */ /* 0x000fe400078e0058 */
[----:B------:R-:W-:Y:S02]  /*17360*/  IMAD.MOV.U32 R76, RZ, RZ, R70 ;  /* 0x000000ffff4c7224 */ /* 0x000fe400078e0046 */
[----:B------:R-:W-:Y:S02]  /*17370*/  IMAD.MOV.U32 R89, RZ, RZ, R87 ;  /* 0x000000ffff597224 */ /* 0x000fe400078e0057 */
[----:B------:R-:W-:Y:S02]  /*17380*/  IMAD.MOV.U32 R70, RZ, RZ, R128 ;  /* 0x000000ffff467224 */ /* 0x000fe400078e0080 */
[----:B------:R-:W-:Y:S01]  /*17390*/  IMAD.MOV.U32 R87, RZ, RZ, R85 ;  /* 0x000000ffff577224 */ /* 0x000fe200078e0055 */
[----:B------:R-:W4:Y:S01]  /*173a0*/  LDL.LU R128, [R1+0x2f8] ;  /* 0x0002f80001807983 */ /* 0x000f220000300800 */
[----:B------:R-:W-:-:S02]  /*173b0*/  IMAD.MOV.U32 R72, RZ, RZ, R127 ;  /* 0x000000ffff487224 */ /* 0x000fc400078e007f */
[----:B------:R-:W-:Y:S01]  /*173c0*/  IMAD.MOV.U32 R88, RZ, RZ, R86 ;  /* 0x000000ffff587224 */ /* 0x000fe200078e0056 */
[----:B------:R-:W2:Y:S01]  /*173d0*/  LDL.LU R127, [R1+0x3e8] ;  /* 0x0003e800017f7983 */ /* 0x000ea20000300800 */
[----:B------:R-:W-:Y:S01]  /*173e0*/  IMAD.MOV.U32 R85, RZ, RZ, R78 ;  /* 0x000000ffff557224 */ /* 0x000fe200078e004e */
[----:B------:R-:W-:Y:S01]  /*173f0*/  ISETP.GE.AND P2, PT, R90, RZ, PT ;  /* 0x000000ff5a00720c */ /* 0x000fe20003f46270 */
[----:B------:R-:W-:Y:S02]  /*17400*/  IMAD.MOV.U32 R86, RZ, RZ, R74 ;  /* 0x000000ffff567224 */ /* 0x000fe400078e004a */
[----:B------:R-:W-:Y:S01]  /*17410*/  IMAD.MOV.U32 R78, RZ, RZ, R64 ;  /* 0x000000ffff4e7224 */ /* 0x000fe200078e0040 */
[----:B------:R-:W3:Y:S01]  /*17420*/  LDL.LU R74, [R1+0x650] ;  /* 0x00065000014a7983 */ /* 0x000ee20000300800 */
[----:B------:R-:W-:Y:S01]  /*17430*/  IMAD.MOV.U32 R66, RZ, RZ, R61 ;  /* 0x000000ffff427224 */ /* 0x000fe200078e003d */
[----:B------:R-:W-:Y:S02]  /*17440*/  IABS R64, R90 ;  /* 0x0000005a00407213 */ /* 0x000fe40000000000 */
[----:B------:R-:W-:Y:S01]  /*17450*/  IABS R61, R91 ;  /* 0x0000005b003d7213 */ /* 0x000fe20000000000 */
[----:B------:R-:W4:Y:S01]  /*17460*/  LDL.LU R90, [R1+0x274] ;  /* 0x00027400015a7983 */ /* 0x000f220000300800 */
[----:B------:R-:W-:-:S03]  /*17470*/  ISETP.GE.AND P5, PT, R92, RZ, PT ;  /* 0x000000ff5c00720c */ /* 0x000fc60003fa6270 */
[----:B------:R-:W2:Y:S04]  /*17480*/  LDL.LU R91, [R1+0x298] ;  /* 0x00029800015b7983 */ /* 0x000ea80000300800 */
[----:B------:R-:W3:Y:S01]  /*17490*/  LDL.LU R92, [R1+0x29c] ;  /* 0x00029c00015c7983 */ /* 0x000ee20000300800 */
[----:B------:R-:W-:-:S04]  /*174a0*/  IMAD.HI.U32 R4, R3, R61, RZ ;  /* 0x0000003d03047227 */ /* 0x000fc800078e00ff */
[----:B------:R-:W-:-:S04]  /*174b0*/  IMAD.MOV R4, RZ, RZ, -R4 ;  /* 0x000000ffff047224 */ /* 0x000fc800078e0a04 */
[----:B------:R-:W-:Y:S02]  /*174c0*/  IMAD R61, R2, R4, R61 ;  /* 0x00000004023d7224 */ /* 0x000fe400078e023d */
[----:B------:R-:W-:-:S03]  /*174d0*/  @!P4 IMAD.MOV R57, RZ, RZ, -R57 ;  /* 0x000000ffff39c224 */ /* 0x000fc600078e0a39 */
[----:B------:R-:W-:Y:S01]  /*174e0*/  ISETP.GT.U32.AND P4, PT, R2, R61, PT ;  /* 0x0000003d0200720c */ /* 0x000fe20003f84070 */
[----:B------:R-:W-:-:S04]  /*174f0*/  IMAD.HI.U32 R8, R3, R62, RZ ;  /* 0x0000003e03087227 */ /* 0x000fc800078e00ff */
[----:B------:R-:W-:Y:S02]  /*17500*/  IMAD.MOV R8, RZ, RZ, -R8 ;  /* 0x000000ffff087224 */ /* 0x000fe400078e0a08 */
[----:B------:R-:W-:-:S06]  /*17510*/  @!P5 IMAD.MOV R58, RZ, RZ, -R58 ;  /* 0x000000ffff3ad224 */ /* 0x000fcc00078e0a3a */
[----:B------:R-:W-:Y:S01]  /*17520*/  @!P4 IMAD.IADD R61, R61, 0x1, -R2 ;  /* 0x000000013d3dc824 */ /* 0x000fe200078e0a02 */
[----:B------:R-:W-:Y:S01]  /*17530*/  ISETP.GT.U32.AND P4, PT, R2, R60, PT ;  /* 0x0000003c0200720c */ /* 0x000fe20003f84070 */
[----:B------:R-:W-:-:S03]  /*17540*/  IMAD.HI.U32 R4, R3, R63, RZ ;  /* 0x0000003f03047227 */ /* 0x000fc600078e00ff */
[C---:B------:R-:W-:Y:S01]  /*17550*/  ISETP.GT.U32.AND P5, PT, R2.reuse, R61, PT ;  /* 0x0000003d0200720c */ /* 0x040fe20003fa4070 */
[----:B------:R-:W-:Y:S02]  /*17560*/  IMAD R62, R2, R8, R62 ;  /* 0x00000008023e7224 */ /* 0x000fe400078e023e */
[----:B------:R-:W-:Y:S02]  /*17570*/  IMAD.MOV R4, RZ, RZ, -R4 ;  /* 0x000000ffff047224 */ /* 0x000fe400078e0a04 */
[----:B----4-:R-:W-:Y:S02]  /*17580*/  IMAD.MOV.U32 R101, RZ, RZ, R90 ;  /* 0x000000ffff657224 */ /* 0x010fe400078e005a */
[----:B--2---:R-:W-:Y:S02]  /*17590*/  IMAD.MOV.U32 R100, RZ, RZ, R91 ;  /* 0x000000ffff647224 */ /* 0x004fe400078e005b */
[----:B------:R-:W2:Y:S01]  /*175a0*/  LDL.LU R91, [R1+0x2e4] ;  /* 0x0002e400015b7983 */ /* 0x000ea20000300800 */
[----:B---3--:R-:W-:-:S03]  /*175b0*/  IMAD.MOV.U32 R99, RZ, RZ, R92 ;  /* 0x000000ffff637224 */ /* 0x008fc600078e005c */
[----:B------:R-:W3:Y:S04]  /*175c0*/  LDL.LU R92, [R1+0x2d4] ;  /* 0x0002d400015c7983 */ /* 0x000ee80000300800 */
[----:B------:R-:W4:Y:S01]  /*175d0*/  LDL.LU R90, [R1+0x2a4] ;  /* 0x0002a400015a7983 */ /* 0x000f220000300800 */
[----:B------:R-:W-:Y:S01]  /*175e0*/  @!P4 IMAD.IADD R60, R60, 0x1, -R2 ;  /* 0x000000013c3cc824 */ /* 0x000fe200078e0a02 */
[C---:B------:R-:W-:Y:S01]  /*175f0*/  ISETP.GT.U32.AND P4, PT, R2.reuse, R62, PT ;  /* 0x0000003e0200720c */ /* 0x040fe20003f84070 */
[----:B------:R-:W-:Y:S02]  /*17600*/  IMAD R63, R2, R4, R63 ;  /* 0x00000004023f7224 */ /* 0x000fe400078e023f */
[----:B------:R-:W-:-:S04]  /*17610*/  IMAD.HI.U32 R11, R3, R64, RZ ;  /* 0x00000040030b7227 */ /* 0x000fc800078e00ff */
[----:B------:R-:W-:Y:S02]  /*17620*/  IMAD.MOV R11, RZ, RZ, -R11 ;  /* 0x000000ffff0b7224 */ /* 0x000fe400078e0a0b */
[----:B------:R-:W-:Y:S01]  /*17630*/  @!P5 IMAD.IADD R61, R61, 0x1, -R2 ;  /* 0x000000013d3dd824 */ /* 0x000fe200078e0a02 */
[C---:B------:R-:W-:Y:S01]  /*17640*/  ISETP.GT.U32.AND P5, PT, R2.reuse, R63, PT ;  /* 0x0000003f0200720c */ /* 0x040fe20003fa4070 */
[----:B------:R-:W-:Y:S02]  /*17650*/  IMAD R64, R2, R11, R64 ;  /* 0x0000000b02407224 */ /* 0x000fe400078e0240 */
[----:B------:R-:W-:Y:S02]  /*17660*/  @!P4 IMAD.IADD R62, R62, 0x1, -R2 ;  /* 0x000000013e3ec824 */ /* 0x000fe400078e0a02 */
[----:B------:R-:W-:Y:S01]  /*17670*/  IMAD.MOV.U32 R95, RZ, RZ, R87 ;  /* 0x000000ffff5f7224 */ /* 0x000fe200078e0057 */
[----:B------:R-:W-:Y:S01]  /*17680*/  ISETP.GT.U32.AND P4, PT, R2, R64, PT ;  /* 0x000000400200720c */ /* 0x000fe20003f84070 */
[----:B------:R-:W-:Y:S01]  /*17690*/  IMAD.MOV.U32 R98, RZ, RZ, R89 ;  /* 0x000000ffff627224 */ /* 0x000fe200078e0059 */
[----:B------:R-:W-:-:S02]  /*176a0*/  IABS R8, R93 ;  /* 0x0000005d00087213 */ /* 0x000fc40000000000 */
[----:B------:R-:W-:-:S03]  /*176b0*/  IABS R10, R95 ;  /* 0x0000005f000a7213 */ /* 0x000fc60000000000 */
[----:B------:R-:W-:Y:S02]  /*176c0*/  @!P5 IMAD.IADD R63, R63, 0x1, -R2 ;  /* 0x000000013f3fd824 */ /* 0x000fe400078e0a02 */
[----:B------:R-:W-:Y:S02]  /*176d0*/  IMAD.MOV.U32 R89, RZ, RZ, R86 ;  /* 0x000000ffff597224 */ /* 0x000fe400078e0056 */
[----:B------:R-:W-:Y:S02]  /*176e0*/  IMAD.MOV.U32 R87, RZ, RZ, R77 ;  /* 0x000000ffff577224 */ /* 0x000fe400078e004d */
[----:B------:R-:W-:Y:S01]  /*176f0*/  @!P6 IMAD.MOV R60, RZ, RZ, -R60 ;  /* 0x000000ffff3ce224 */ /* 0x000fe200078e0a3c */
[C---:B------:R-:W-:Y:S01]  /*17700*/  ISETP.GT.U32.AND P6, PT, R2.reuse, R62, PT ;  /* 0x0000003e0200720c */ /* 0x040fe20003fc4070 */
[----:B------:R-:W-:Y:S01]  /*17710*/  IMAD.MOV.U32 R86, RZ, RZ, R71 ;  /* 0x000000ffff567224 */ /* 0x000fe200078e0047 */
[----:B------:R-:W-:Y:S01]  /*17720*/  IABS R9, R94 ;  /* 0x0000005e00097213 */ /* 0x000fe20000000000 */
[----:B------:R-:W-:Y:S01]  /*17730*/  IMAD.MOV.U32 R77, RZ, RZ, R67 ;  /* 0x000000ffff4d7224 */ /* 0x000fe200078e0043 */
[----:B------:R-:W-:Y:S01]  /*17740*/  ISETP.GT.U32.AND P5, PT, R2, R63, PT ;  /* 0x0000003f0200720c */ /* 0x000fe20003fa4070 */
[----:B------:R-:W-:-:S02]  /*17750*/  IMAD.MOV.U32 R71, RZ, RZ, R66 ;  /* 0x000000ffff477224 */ /* 0x000fc400078e0042 */
[----:B------:R-:W-:Y:S01]  /*17760*/  IMAD.HI.U32 R67, R3, R10, RZ ;  /* 0x0000000a03437227 */ /* 0x000fe200078e00ff */
[----:B------:R-:W-:-:S03]  /*17770*/  IABS R4, R96 ;  /* 0x0000006000047213 */ /* 0x000fc60000000000 */
[----:B------:R-:W-:Y:S02]  /*17780*/  IMAD.MOV.U32 R102, RZ, RZ, R88 ;  /* 0x000000ffff667224 */ /* 0x000fe400078e0058 */
[----:B------:R-:W-:-:S04]  /*17790*/  IMAD.HI.U32 R66, R3, R8, RZ ;  /* 0x0000000803427227 */ /* 0x000fc800078e00ff */
[----:B------:R-:W-:Y:S02]  /*177a0*/  IMAD.MOV.U32 R88, RZ, RZ, R78 ;  /* 0x000000ffff587224 */ /* 0x000fe400078e004e */
[----:B------:R-:W-:Y:S02]  /*177b0*/  IMAD.MOV.U32 R78, RZ, RZ, R69 ;  /* 0x000000ffff4e7224 */ /* 0x000fe400078e0045 */
[----:B------:R-:W-:Y:S02]  /*177c0*/  @!P4 IMAD.IADD R64, R64, 0x1, -R2 ;  /* 0x000000014040c824 */ /* 0x000fe400078e0a02 */
[----:B------:R-:W-:Y:S02]  /*177d0*/  IMAD.MOV.U32 R69, RZ, RZ, R65 ;  /* 0x000000ffff457224 */ /* 0x000fe400078e0041 */
[----:B------:R-:W-:Y:S02]  /*177e0*/  IMAD.MOV R67, RZ, RZ, -R67 ;  /* 0x000000ffff437224 */ /* 0x000fe400078e0a43 */
[----:B------:R-:W-:Y:S01]  /*177f0*/  IMAD.HI.U32 R65, R3, R9, RZ ;  /* 0x0000000903417227 */ /* 0x000fe200078e00ff */
[----:B------:R-:W-:-:S03]  /*17800*/  ISETP.GT.U32.AND P4, PT, R2, R64, PT ;  /* 0x000000400200720c */ /* 0x000fc60003f84070 */
[----:B------:R-:W-:Y:S02]  /*17810*/  IMAD.MOV R66, RZ, RZ, -R66 ;  /* 0x000000ffff427224 */ /* 0x000fe400078e0a42 */
[----:B------:R-:W-:Y:S02]  /*17820*/  IMAD R10, R2, R67, R10 ;  /* 0x00000043020a7224 */ /* 0x000fe400078e020a */
[----:B------:R-:W-:-:S04]  /*17830*/  IMAD.HI.U32 R11, R3, R4, RZ ;  /* 0x00000004030b7227 */ /* 0x000fc800078e00ff */
[----:B------:R-:W-:Y:S02]  /*17840*/  IMAD.MOV R65, RZ, RZ, -R65 ;  /* 0x000000ffff417224 */ /* 0x000fe400078e0a41 */
[----:B------:R-:W-:Y:S02]  /*17850*/  IMAD R66, R2, R66, R8 ;  /* 0x0000004202427224 */ /* 0x000fe400078e0208 */
[--C-:B------:R-:W-:Y:S01]  /*17860*/  @!P6 IMAD.IADD R62, R62, 0x1, -R2.reuse ;  /* 0x000000013e3ee824 */ /* 0x100fe200078e0a02 */
[C---:B------:R-:W-:Y:S01]  /*17870*/  ISETP.GT.U32.AND P6, PT, R2.reuse, R10, PT ;  /* 0x0000000a0200720c */ /* 0x040fe20003fc4070 */
[----:B------:R-:W-:Y:S02]  /*17880*/  IMAD.MOV R11, RZ, RZ, -R11 ;  /* 0x000000ffff0b7224 */ /* 0x000fe400078e0a0b */
[C---:B------:R-:W-:Y:S02]  /*17890*/  IMAD R9, R2.reuse, R65, R9 ;  /* 0x0000004102097224 */ /* 0x040fe400078e0209 */
[----:B------:R-:W-:Y:S01]  /*178a0*/  @!P5 IMAD.IADD R63, R63, 0x1, -R2 ;  /* 0x000000013f3fd824 */ /* 0x000fe200078e0a02 */
[C---:B------:R-:W-:Y:S01]  /*178b0*/  ISETP.GT.U32.AND P5, PT, R2.reuse, R66, PT ;  /* 0x000000420200720c */ /* 0x040fe20003fa4070 */
[----:B------:R-:W-:-:S02]  /*178c0*/  IMAD R4, R2, R11, R4 ;  /* 0x0000000b02047224 */ /* 0x000fc400078e0204 */
[----:B------:R-:W-:Y:S01]  /*178d0*/  @!P0 IMAD.MOV R62, RZ, RZ, -R62 ;  /* 0x000000ffff3e8224 */ /* 0x000fe200078e0a3e */
[----:B------:R-:W-:Y:S01]  /*178e0*/  ISETP.GT.U32.AND P0, PT, R2, R9, PT ;  /* 0x000000090200720c */ /* 0x000fe20003f04070 */
[----:B------:R-:W-:Y:S01]  /*178f0*/  @!P1 IMAD.MOV R63, RZ, RZ, -R63 ;  /* 0x000000ffff3f9224 */ /* 0x000fe200078e0a3f */
[----:B------:R-:W-:Y:S01]  /*17900*/  ISETP.GE.AND P1, PT, R93, RZ, PT ;  /* 0x000000ff5d00720c */ /* 0x000fe20003f26270 */
[--C-:B------:R-:W-:Y:S01]  /*17910*/  @!P4 IMAD.IADD R64, R64, 0x1, -R2.reuse ;  /* 0x000000014040c824 */ /* 0x100fe200078e0a02 */
[----:B------:R-:W-:Y:S02]  /*17920*/  ISETP.GT.U32.AND P4, PT, R2, R4, PT ;  /* 0x000000040200720c */ /* 0x000fe40003f84070 */
[----:B------:R-:W-:Y:S01]  /*17930*/  IABS R8, R102 ;  /* 0x0000006600087213 */ /* 0x000fe20000000000 */
[--C-:B------:R-:W-:Y:S01]  /*17940*/  @!P6 IMAD.IADD R10, R10, 0x1, -R2.reuse ;  /* 0x000000010a0ae824 */ /* 0x100fe200078e0a02 */
[----:B------:R-:W-:Y:S01]  /*17950*/  ISETP.GE.AND P6, PT, R94, RZ, PT ;  /* 0x000000ff5e00720c */ /* 0x000fe20003fc6270 */
[----:B------:R-:W-:-:S04]  /*17960*/  @!P5 IMAD.IADD R66, R66, 0x1, -R2 ;  /* 0x000000014242d824 */ /* 0x000fc800078e0a02 */
[----:B------:R-:W-:Y:S01]  /*17970*/  @!P0 IMAD.IADD R9, R9, 0x1, -R2 ;  /* 0x0000000109098824 */ /* 0x000fe200078e0a02 */
[----:B------:R-:W-:-:S03]  /*17980*/  ISETP.GT.U32.AND P0, PT, R2, R66, PT ;  /* 0x000000420200720c */ /* 0x000fc60003f04070 */
[----:B------:R-:W-:Y:S01]  /*17990*/  @!P4 IMAD.IADD R4, R4, 0x1, -R2 ;  /* 0x000000010404c824 */ /* 0x000fe200078e0a02 */
[----:B------:R-:W-:-:S09]  /*179a0*/  ISETP.GT.U32.AND P4, PT, R2, R9, PT ;  /* 0x000000090200720c */ /* 0x000fd20003f84070 */
[----:B------:R-:W-:-:S04]  /*179b0*/  @!P0 IMAD.IADD R66, R66, 0x1, -R2 ;  /* 0x0000000142428824 */ /* 0x000fc800078e0a02 */
[----:B------:R-:W-:Y:S01]  /*179c0*/  @!P4 IMAD.IADD R9, R9, 0x1, -R2 ;  /* 0x000000010909c824 */ /* 0x000fe200078e0a02 */
[C---:B------:R-:W-:Y:S01]  /*179d0*/  ISETP.GT.U32.AND P5, PT, R2.reuse, R10, PT ;  /* 0x0000000a0200720c */ /* 0x040fe20003fa4070 */
[----:B------:R-:W-:Y:S01]  /*179e0*/  @!P2 IMAD.MOV R64, RZ, RZ, -R64 ;  /* 0x000000ffff40a224 */ /* 0x000fe200078e0a40 */
[----:B------:R-:W-:Y:S01]  /*179f0*/  ISETP.GT.U32.AND P2, PT, R2, R4, PT ;  /* 0x000000040200720c */ /* 0x000fe20003f44070 */
[----:B------:R-:W-:Y:S01]  /*17a00*/  @!P3 IMAD.MOV R61, RZ, RZ, -R61 ;  /* 0x000000ffff3db224 */ /* 0x000fe200078e0a3d */
[----:B------:R-:W-:-:S09]  /*17a10*/  ISETP.GE.AND P3, PT, R95, RZ, PT ;  /* 0x000000ff5f00720c */ /* 0x000fd20003f66270 */
[--C-:B------:R-:W-:Y:S01]  /*17a20*/  @!P5 IMAD.IADD R10, R10, 0x1, -R2.reuse ;  /* 0x000000010a0ad824 */ /* 0x100fe200078e0a02 */
[----:B------:R-:W-:Y:S01]  /*17a30*/  ISETP.GE.AND P5, PT, R96, RZ, PT ;  /* 0x000000ff6000720c */ /* 0x000fe20003fa6270 */
[----:B------:R-:W-:Y:S02]  /*17a40*/  @!P2 IMAD.IADD R4, R4, 0x1, -R2 ;  /* 0x000000010404a824 */ /* 0x000fe400078e0a02 */
[----:B------:R-:W-:Y:S01]  /*17a50*/  IMAD.MOV.U32 R67, RZ, RZ, R9 ;  /* 0x000000ffff437224 */ /* 0x000fe200078e0009 */
[----:B------:R-:W-:-:S03]  /*17a60*/  ISETP.GE.AND P2, PT, R102, RZ, PT ;  /* 0x000000ff6600720c */ /* 0x000fc60003f46270 */
[----:B------:R-:W-:Y:S01]  /*17a70*/  @!P6 IMAD.MOV R67, RZ, RZ, -R67 ;  /* 0x000000ffff43e224 */ /* 0x000fe200078e0a43 */
[----:B------:R-:W-:Y:S01]  /*17a80*/  ISETP.GE.AND P6, PT, R101, RZ, PT ;  /* 0x000000ff6500720c */ /* 0x000fe20003fc6270 */
[----:B---3--:R-:W-:Y:S02]  /*17a90*/  IMAD.MOV.U32 R93, RZ, RZ, R92 ;  /* 0x000000ffff5d7224 */ /* 0x008fe400078e005c */
[----:B----4-:R-:W-:Y:S02]  /*17aa0*/  IMAD.MOV.U32 R92, RZ, RZ, R90 ;  /* 0x000000ffff5c7224 */ /* 0x010fe400078e005a */
[----:B------:R-:W-:Y:S02]  /*17ab0*/  IMAD.MOV.U32 R90, RZ, RZ, R89 ;  /* 0x000000ffff5a7224 */ /* 0x000fe400078e0059 */
[----:B------:R-:W-:Y:S02]  /*17ac0*/  IMAD.MOV.U32 R89, RZ, RZ, R88 ;  /* 0x000000ffff597224 */ /* 0x000fe400078e0058 */
[----:B------:R-:W-:-:S02]  /*17ad0*/  IMAD.MOV.U32 R88, RZ, RZ, R87 ;  /* 0x000000ffff587224 */ /* 0x000fc400078e0057 */
[----:B------:R-:W-:Y:S02]  /*17ae0*/  IMAD.MOV.U32 R87, RZ, RZ, R71 ;  /* 0x000000ffff577224 */ /* 0x000fe400078e0047 */
[----:B------:R-:W-:Y:S02]  /*17af0*/  IMAD.MOV.U32 R71, RZ, RZ, R69 ;  /* 0x000000ffff477224 */ /* 0x000fe400078e0045 */
[----:B------:R-:W-:-:S04]  /*17b00*/  IMAD.HI.U32 R69, R3, R8, RZ ;  /* 0x0000000803457227 */ /* 0x000fc800078e00ff */
[----:B------:R-:W-:Y:S02]  /*17b10*/  IMAD.MOV.U32 R94, RZ, RZ, R90 ;  /* 0x000000ffff5e7224 */ /* 0x000fe400078e005a */
[----:B------:R-:W-:Y:S02]  /*17b20*/  IMAD.MOV.U32 R90, RZ, RZ, R88 ;  /* 0x000000ffff5a7224 */ /* 0x000fe400078e0058 */
[----:B------:R-:W-:Y:S02]  /*17b30*/  IMAD.MOV.U32 R88, RZ, RZ, R87 ;  /* 0x000000ffff587224 */ /* 0x000fe400078e0057 */
[----:B------:R-:W-:Y:S01]  /*17b40*/  IMAD.MOV.U32 R87, RZ, RZ, R70 ;  /* 0x000000ffff577224 */ /* 0x000fe200078e0046 */
[----:B------:R-:W-:Y:S01]  /*17b50*/  IABS R70, R98 ;  /* 0x0000006200467213 */ /* 0x000fe20000000000 */
[----:B------:R-:W-:-:S04]  /*17b60*/  IMAD.MOV R69, RZ, RZ, -R69 ;  /* 0x000000ffff457224 */ /* 0x000fc800078e0a45 */
[----:B------:R-:W-:Y:S02]  /*17b70*/  IMAD R69, R2, R69, R8 ;  /* 0x0000004502457224 */ /* 0x000fe400078e0208 */
[----:B------:R-:W-:-:S04]  /*17b80*/  IMAD.HI.U32 R8, R3, R70, RZ ;  /* 0x0000004603087227 */ /* 0x000fc800078e00ff */
[----:B------:R-:W-:Y:S01]  /*17b90*/  IMAD.MOV R8, RZ, RZ, -R8 ;  /* 0x000000ffff087224 */ /* 0x000fe200078e0a08 */
[----:B------:R-:W-:-:S03]  /*17ba0*/  ISETP.GT.U32.AND P0, PT, R2, R69, PT ;  /* 0x000000450200720c */ /* 0x000fc60003f04070 */
[----:B------:R-:W-:-:S05]  /*17bb0*/  IMAD R70, R2, R8, R70 ;  /* 0x0000000802467224 */ /* 0x000fca00078e0246 */
[----:B------:R-:W-:-:S05]  /*17bc0*/  ISETP.GT.U32.AND P4, PT, R2, R70, PT ;  /* 0x000000460200720c */ /* 0x000fca0003f84070 */
[----:B------:R-:W-:Y:S02]  /*17bd0*/  @!P0 IMAD.IADD R69, R69, 0x1, -R2 ;  /* 0x0000000145458824 */ /* 0x000fe400078e0a02 */
[----:B------:R-:W-:-:S06]  /*17be0*/  IMAD.MOV.U32 R95, RZ, RZ, R89 ;  /* 0x000000ffff5f7224 */ /* 0x000fcc00078e0059 */
[----:B------:R-:W-:Y:S01]  /*17bf0*/  @!P4 IMAD.IADD R70, R70, 0x1, -R2 ;  /* 0x000000014646c824 */ /* 0x000fe200078e0a02 */
[----:B------:R-:W-:Y:S01]  /*17c00*/  ISETP.GT.U32.AND P4, PT, R2, R69, PT ;  /* 0x000000450200720c */ /* 0x000fe20003f84070 */
[----:B------:R-:W-:Y:S02]  /*17c10*/  IMAD.MOV.U32 R97, RZ, RZ, R95 ;  /* 0x000000ffff617224 */ /* 0x000fe400078e005f */
[----:B------:R-:W-:Y:S02]  /*17c20*/  IMAD.MOV.U32 R96, RZ, RZ, R94 ;  /* 0x000000ffff607224 */ /* 0x000fe400078e005e */
[----:B------:R-:W-:Y:S02]  /*17c30*/  IMAD.MOV.U32 R95, RZ, RZ, R93 ;  /* 0x000000ffff5f7224 */ /* 0x000fe400078e005d */
[----:B--2---:R-:W-:Y:S02]  /*17c40*/  IMAD.MOV.U32 R94, RZ, RZ, R91 ;  /* 0x000000ffff5e7224 */ /* 0x004fe400078e005b */
[----:B------:R-:W-:-:S02]  /*17c50*/  IMAD.MOV.U32 R93, RZ, RZ, R76 ;  /* 0x000000ffff5d7224 */ /* 0x000fc400078e004c */
[----:B------:R-:W-:Y:S01]  /*17c60*/  IMAD.MOV.U32 R91, RZ, RZ, R73 ;  /* 0x000000ffff5b7224 */ /* 0x000fe200078e0049 */
[----:B------:R-:W-:Y:S01]  /*17c70*/  ISETP.GE.AND P0, PT, R98, RZ, PT ;  /* 0x000000ff6200720c */ /* 0x000fe20003f06270 */
[----:B------:R-:W-:Y:S02]  /*17c80*/  IMAD.MOV.U32 R117, RZ, RZ, R97 ;  /* 0x000000ffff757224 */ /* 0x000fe400078e0061 */
[----:B------:R-:W-:Y:S02]  /*17c90*/  IMAD.MOV.U32 R97, RZ, RZ, R93 ;  /* 0x000000ffff617224 */ /* 0x000fe400078e005d */
[----:B------:R-:W-:Y:S02]  /*17ca0*/  IMAD.MOV.U32 R98, RZ, RZ, R91 ;  /* 0x000000ffff627224 */ /* 0x000fe400078e005b */
[----:B------:R-:W-:Y:S02]  /*17cb0*/  IMAD.MOV.U32 R93, RZ, RZ, R74 ;  /* 0x000000ffff5d7224 */ /* 0x000fe400078e004a */
[----:B------:R-:W-:-:S02]  /*17cc0*/  IMAD.MOV.U32 R118, RZ, RZ, R96 ;  /* 0x000000ffff767224 */ /* 0x000fc400078e0060 */
[----:B------:R-:W-:Y:S01]  /*17cd0*/  IMAD.MOV.U32 R74, RZ, RZ, R68 ;  /* 0x000000ffff4a7224 */ /* 0x000fe200078e0044 */
[----:B------:R-:W-:Y:S01]  /*17ce0*/  IABS R73, R99 ;  /* 0x0000006300497213 */ /* 0x000fe20000000000 */
[----:B------:R-:W-:Y:S02]  /*17cf0*/  IMAD.MOV.U32 R96, RZ, RZ, R94 ;  /* 0x000000ffff607224 */ /* 0x000fe400078e005e */
[----:B------:R-:W-:Y:S02]  /*17d00*/  IMAD.MOV.U32 R68, RZ, RZ, R4 ;  /* 0x000000ffff447224 */ /* 0x000fe400078e0004 */
[----:B------:R-:W-:Y:S01]  /*17d10*/  @!P4 IMAD.IADD R69, R69, 0x1, -R2 ;  /* 0x000000014545c824 */ /* 0x000fe200078e0a02 */
[----:B------:R-:W-:Y:S01]  /*17d20*/  ISETP.GE.AND P4, PT, R99, RZ, PT ;  /* 0x000000ff6300720c */ /* 0x000fe20003f86270 */
[----:B------:R-:W-:Y:S02]  /*17d30*/  IMAD.MOV.U32 R99, RZ, RZ, R98 ;  /* 0x000000ffff637224 */ /* 0x000fe400078e0062 */
[----:B------:R-:W-:-:S02]  /*17d40*/  IMAD.MOV.U32 R98, RZ, RZ, R97 ;  /* 0x000000ffff627224 */ /* 0x000fc400078e0061 */
[----:B------:R-:W-:Y:S01]  /*17d50*/  IMAD.MOV.U32 R76, RZ, RZ, R72 ;  /* 0x000000ffff4c7224 */ /* 0x000fe200078e0048 */
[----:B------:R-:W-:Y:S01]  /*17d60*/  IABS R72, R100 ;  /* 0x0000006400487213 */ /* 0x000fe20000000000 */
[----:B------:R-:W-:Y:S01]  /*17d70*/  @!P5 IMAD.MOV R68, RZ, RZ, -R68 ;  /* 0x000000ffff44d224 */ /* 0x000fe200078e0a44 */
[----:B------:R-:W-:Y:S01]  /*17d80*/  ISETP.GE.AND P5, PT, R100, RZ, PT ;  /* 0x000000ff6400720c */ /* 0x000fe20003fa6270 */
        /* <DEDUP_REMOVED lines=12> */
[----:B------:R-:W-:Y:S01]  /*17e50*/  IMAD.MOV.U32 R91, RZ, RZ, R90 ;  /* 0x000000ffff5b7224 */ /* 0x000fe200078e005a */
[----:B------:R-:W2:Y:S01]  /*17e60*/  LDL.LU R127, [R1+0x59c] ;  /* 0x00059c00017f7983 */ /* 0x000ea20000300800 */
[----:B------:R-:W-:Y:S02]  /*17e70*/  IMAD.MOV.U32 R90, RZ, RZ, R86 ;  /* 0x000000ffff5a7224 */ /* 0x000fe400078e0056 */
[----:B------:R-:W-:Y:S01]  /*17e80*/  IMAD.MOV.U32 R92, RZ, RZ, R129 ;  /* 0x000000ffff5c7224 */ /* 0x000fe200078e0081 */
[----:B------:R-:W3:Y:S01]  /*17e90*/  LDL.LU R75, [R1+0x31c] ;  /* 0x00031c00014b7983 */ /* 0x000ee20000300800 */
[----:B------:R-:W-:-:S02]  /*17ea0*/  IMAD.MOV.U32 R86, RZ, RZ, R78 ;  /* 0x000000ffff567224 */ /* 0x000fc400078e004e */
[----:B------:R-:W-:Y:S01]  /*17eb0*/  IMAD.MOV.U32 R78, RZ, RZ, R77 ;  /* 0x000000ffff4e7224 */ /* 0x000fe200078e004d */
[----:B------:R-:W4:Y:S01]  /*17ec0*/  LDL.LU R129, [R1+0x6f4] ;  /* 0x0006f40001817983 */ /* 0x000f220000300800 */
[----:B------:R-:W-:Y:S01]  /*17ed0*/  IMAD.MOV.U32 R89, RZ, RZ, R71 ;  /* 0x000000ffff597224 */ /* 0x000fe200078e0047 */
[----:B------:R-:W-:Y:S02]  /*17ee0*/  IABS R71, R101 ;  /* 0x0000006500477213 */ /* 0x000fe40000000000 */
[----:B------:R-:W2:Y:S04]  /*17ef0*/  LDL.LU R77, [R1+0x3c0] ;  /* 0x0003c000014d7983 */ /* 0x000ea80000300800 */
[----:B------:R-:W4:Y:S04]  /*17f00*/  LDL.LU R102, [R1+0x2f4] ;  /* 0x0002f40001667983 */ /* 0x000f280000300800 */
[----:B------:R-:W3:Y:S01]  /*17f10*/  LDL.LU R101, [R1+0x2f0] ;  /* 0x0002f00001657983 */ /* 0x000ee20000300800 */
[----:B------:R-:W-:-:S02]  /*17f20*/  IMAD.MOV.U32 R114, RZ, RZ, R97 ;  /* 0x000000ffff727224 */ /* 0x000fc400078e0061 */
[----:B------:R-:W-:Y:S02]  /*17f30*/  IMAD.MOV.U32 R104, RZ, RZ, R96 ;  /* 0x000000ffff687224 */ /* 0x000fe400078e0060 */
[----:B------:R-:W-:Y:S02]  /*17f40*/  IMAD.MOV.U32 R96, RZ, RZ, R93 ;  /* 0x000000ffff607224 */ /* 0x000fe400078e005d */
[----:B------:R-:W-:Y:S02]  /*17f50*/  IMAD.MOV.U32 R97, RZ, RZ, R90 ;  /* 0x000000ffff617224 */ /* 0x000fe400078e005a */
[----:B------:R-:W-:Y:S01]  /*17f60*/  IMAD.MOV.U32 R110, RZ, RZ, R98 ;  /* 0x000000ffff6e7224 */ /* 0x000fe200078e0062 */
[----:B------:R-:W4:Y:S01]  /*17f70*/  LDL.LU R90, [R1+0x600] ;  /* 0x00060000015a7983 */ /* 0x000f220000300800 */
[----:B------:R-:W-:Y:S02]  /*17f80*/  IMAD.MOV.U32 R93, RZ, RZ, R91 ;  /* 0x000000ffff5d7224 */ /* 0x000fe400078e005b */
[----:B------:R-:W-:Y:S01]  /*17f90*/  IMAD.MOV.U32 R98, RZ, RZ, R86 ;  /* 0x000000ffff627224 */ /* 0x000fe200078e0056 */
[----:B------:R-:W4:Y:S01]  /*17fa0*/  LDL.LU R91, [R1+0x5fc] ;  /* 0x0005fc00015b7983 */ /* 0x000f220000300800 */
[----:B------:R-:W-:-:S02]  /*17fb0*/  IMAD.MOV.U32 R103, RZ, RZ, R128 ;  /* 0x000000ffff677224 */ /* 0x000fc400078e0080 */
[----:B------:R-:W-:Y:S01]  /*17fc0*/  IMAD.MOV.U32 R108, RZ, RZ, R97 ;  /* 0x000000ffff6c7224 */ /* 0x000fe200078e0061 */
[----:B------:R-:W4:Y:S01]  /*17fd0*/  LDL.LU R128, [R1+0x5c0] ;  /* 0x0005c00001807983 */ /* 0x000f220000300800 */
[----:B------:R-:W-:Y:S02]  /*17fe0*/  IMAD.MOV.U32 R97, RZ, RZ, R96 ;  /* 0x000000ffff617224 */ /* 0x000fe400078e0060 */
[----:B------:R-:W-:Y:S02]  /*17ff0*/  IMAD.MOV.U32 R107, RZ, RZ, R98 ;  /* 0x000000ffff6b7224 */ /* 0x000fe400078e0062 */
[----:B------:R-:W-:Y:S02]  /*18000*/  IMAD.MOV.U32 R98, RZ, RZ, R95 ;  /* 0x000000ffff627224 */ /* 0x000fe400078e005f */
[----:B------:R-:W-:Y:S02]  /*18010*/  IMAD.MOV.U32 R65, RZ, RZ, R10 ;  /* 0x000000ffff417224 */ /* 0x000fe400078e000a */
[----:B------:R-:W-:-:S04]  /*18020*/  IMAD.HI.U32 R8, R3, R71, RZ ;  /* 0x0000004703087227 */ /* 0x000fc800078e00ff */
[----:B------:R-:W-:Y:S01]  /*18030*/  @!P3 IMAD.MOV R65, RZ, RZ, -R65 ;  /* 0x000000ffff41b224 */ /* 0x000fe200078e0a41 */
[----:B------:R-:W-:Y:S01]  /*18040*/  ISETP.GT.U32.AND P3, PT, R2, R70, PT ;  /* 0x000000460200720c */ /* 0x000fe20003f64070 */
[----:B------:R-:W-:Y:S02]  /*18050*/  IMAD.MOV R8, RZ, RZ, -R8 ;  /* 0x000000ffff087224 */ /* 0x000fe400078e0a08 */
[----:B------:R-:W-:-:S04]  /*18060*/  IMAD.HI.U32 R11, R3, R72, RZ ;  /* 0x00000048030b7227 */ /* 0x000fc800078e00ff */
[C---:B------:R-:W-:Y:S02]  /*18070*/  IMAD R71, R2.reuse, R8, R71 ;  /* 0x0000000802477224 */ /* 0x040fe400078e0247 */
[----:B------:R-:W-:Y:S02]  /*18080*/  IMAD.MOV R10, RZ, RZ, -R11 ;  /* 0x000000ffff0a7224 */ /* 0x000fe400078e0a0b */
[----:B------:R-:W-:Y:S01]  /*18090*/  @!P1 IMAD.MOV R66, RZ, RZ, -R66 ;  /* 0x000000ffff429224 */ /* 0x000fe200078e0a42 */
[C---:B------:R-:W-:Y:S01]  /*180a0*/  ISETP.GT.U32.AND P1, PT, R2.reuse, R71, PT ;  /* 0x000000470200720c */ /* 0x040fe20003f24070 */
[----:B------:R-:W-:Y:S02]  /*180b0*/  IMAD R72, R2, R10, R72 ;  /* 0x0000000a02487224 */ /* 0x000fe400078e0248 */
[----:B------:R-:W-:-:S03]  /*180c0*/  @!P3 IMAD.IADD R70, R70, 0x1, -R2 ;  /* 0x000000014646b824 */ /* 0x000fc600078e0a02 */
[----:B------:R-:W-:Y:S01]  /*180d0*/  ISETP.GT.U32.AND P3, PT, R2, R72, PT ;  /* 0x000000480200720c */ /* 0x000fe20003f64070 */
[----:B------:R-:W-:-:S06]  /*180e0*/  @!P2 IMAD.MOV R69, RZ, RZ, -R69 ;  /* 0x000000ffff45a224 */ /* 0x000fcc00078e0a45 */
[--C-:B------:R-:W-:Y:S01]  /*180f0*/  @!P1 IMAD.IADD R71, R71, 0x1, -R2.reuse ;  /* 0x0000000147479824 */ /* 0x100fe200078e0a02 */
[----:B------:R-:W-:Y:S01]  /*18100*/  ISETP.GE.AND P1, PT, R74, RZ, PT ;  /* 0x000000ff4a00720c */ /* 0x000fe20003f26270 */
[C---:B------:R-:W-:Y:S01]  /*18110*/  IMAD.HI.U32 R8, R3.reuse, R73, RZ ;  /* 0x0000004903087227 */ /* 0x040fe200078e00ff */
[----:B------:R-:W-:Y:S02]  /*18120*/  IABS R74, R74 ;  /* 0x0000004a004a7213 */ /* 0x000fe40000000000 */
[----:B------:R-:W-:Y:S01]  /*18130*/  ISETP.GT.U32.AND P2, PT, R2, R71, PT ;  /* 0x000000470200720c */ /* 0x000fe20003f44070 */
[----:B------:R-:W-:Y:S02]  /*18140*/  @!P3 IMAD.IADD R72, R72, 0x1, -R2 ;  /* 0x000000014848b824 */ /* 0x000fe400078e0a02 */
[----:B------:R-:W-:Y:S02]  /*18150*/  IMAD.MOV R8, RZ, RZ, -R8 ;  /* 0x000000ffff087224 */ /* 0x000fe400078e0a08 */
[----:B------:R-:W-:Y:S01]  /*18160*/  IMAD.HI.U32 R4, R3, R74, RZ ;  /* 0x0000004a03047227 */ /* 0x000fe200078e00ff */
[----:B------:R-:W-:-:S03]  /*18170*/  ISETP.GT.U32.AND P3, PT, R2, R72, PT ;  /* 0x000000480200720c */ /* 0x000fc60003f64070 */
[C---:B------:R-:W-:Y:S02]  /*18180*/  IMAD R73, R2.reuse, R8, R73 ;  /* 0x0000000802497224 */ /* 0x040fe400078e0249 */
[----:B------:R-:W-:Y:S02]  /*18190*/  IMAD.MOV R4, RZ, RZ, -R4 ;  /* 0x000000ffff047224 */ /* 0x000fe400078e0a04 */
[----:B------:R-:W-:Y:S01]  /*181a0*/  @!P2 IMAD.IADD R71, R71, 0x1, -R2 ;  /* 0x000000014747a824 */ /* 0x000fe200078e0a02 */
[C---:B------:R-:W-:Y:S01]  /*181b0*/  ISETP.GT.U32.AND P2, PT, R2.reuse, R73, PT ;  /* 0x000000490200720c */ /* 0x040fe20003f44070 */
[----:B------:R-:W-:-:S04]  /*181c0*/  IMAD R74, R2, R4, R74 ;  /* 0x00000004024a7224 */ /* 0x000fc800078e024a */
[----:B------:R-:W-:Y:S01]  /*181d0*/  @!P3 IMAD.IADD R72, R72, 0x1, -R2 ;  /* 0x000000014848b824 */ /* 0x000fe200078e0a02 */
[----:B------:R-:W-:Y:S01]  /*181e0*/  ISETP.GT.U32.AND P3, PT, R2, R74, PT ;  /* 0x0000004a0200720c */ /* 0x000fe20003f64070 */
[----:B------:R-:W-:Y:S02]  /*181f0*/  @!P0 IMAD.MOV R70, RZ, RZ, -R70 ;  /* 0x000000ffff468224 */ /* 0x000fe400078e0a46 */
[----:B---3--:R-:W-:Y:S02]  /*18200*/  IMAD.MOV.U32 R113, RZ, RZ, R101 ;  /* 0x000000ffff717224 */ /* 0x008fe400078e0065 */
[----:B------:R-:W-:Y:S02]  /*18210*/  IMAD.MOV.U32 R101, RZ, RZ, R92 ;  /* 0x000000ffff657224 */ /* 0x000fe400078e005c */
[----:B------:R-:W3:Y:S04]  /*18220*/  LDL.LU R92, [R1+0x3e4] ;  /* 0x0003e400015c7983 */ /* 0x000ee80000300800 */
[----:B------:R-:W3:Y:S04]  /*18230*/  LDL.LU R96, [R1+0x3d8] ;  /* 0x0003d80001607983 */ /* 0x000ee80000300800 */
[----:B------:R-:W3:Y:S01]  /*18240*/  LDL.LU R95, [R1+0x3dc] ;  /* 0x0003dc00015f7983 */ /* 0x000ee20000300800 */
[----:B------:R-:W-:-:S02]  /*18250*/  ISETP.GE.AND P0, PT, R75, RZ, PT ;  /* 0x000000ff4b00720c */ /* 0x000fc40003f06270 */
[----:B------:R-:W-:Y:S01]  /*18260*/  IABS R75, R75 ;  /* 0x0000004b004b7213 */ /* 0x000fe20000000000 */
[----:B------:R-:W-:Y:S01]  /*18270*/  IMAD.MOV.U32 R86, RZ, RZ, R76 ;  /* 0x000000ffff567224 */ /* 0x000fe200078e004c */
[----:B------:R-:W-:Y:S01]  /*18280*/  IABS R76, R104 ;  /* 0x00000068004c7213 */ /* 0x000fe20000000000 */
[----:B------:R-:W-:Y:S02]  /*18290*/  @!P2 IMAD.IADD R73, R73, 0x1, -R2 ;  /* 0x000000014949a824 */ /* 0x000fe400078e0a02 */
[----:B------:R-:W-:-:S04]  /*182a0*/  IMAD.HI.U32 R10, R3, R75, RZ ;  /* 0x0000004b030a7227 */ /* 0x000fc800078e00ff */
[----:B------:R-:W-:Y:S02]  /*182b0*/  IMAD.MOV.U32 R115, RZ, RZ, R100 ;  /* 0x000000ffff737224 */ /* 0x000fe400078e0064 */
[----:B------:R-:W-:Y:S02]  /*182c0*/  IMAD.MOV.U32 R116, RZ, RZ, R99 ;  /* 0x000000ffff747224 */ /* 0x000fe400078e0063 */
[----:B------:R-:W-:Y:S01]  /*182d0*/  @!P6 IMAD.MOV R71, RZ, RZ, -R71 ;  /* 0x000000ffff47e224 */ /* 0x000fe200078e0a47 */
[----:B------:R-:W-:Y:S01]  /*182e0*/  ISETP.GT.U32.AND P6, PT, R2, R73, PT ;  /* 0x000000490200720c */ /* 0x000fe20003fc4070 */
[----:B------:R-:W-:Y:S01]  /*182f0*/  IMAD.MOV.U32 R100, RZ, RZ, R78 ;  /* 0x000000ffff647224 */ /* 0x000fe200078e004e */
[----:B------:R-:W-:Y:S01]  /*18300*/  IABS R78, R117 ;  /* 0x00000075004e7213 */ /* 0x000fe20000000000 */
[----:B--2---:R-:W-:Y:S01]  /*18310*/  IMAD.MOV.U32 R99, RZ, RZ, R77 ;  /* 0x000000ffff637224 */ /* 0x004fe200078e004d */
[----:B------:R-:W-:Y:S01]  /*18320*/  IABS R77, R118 ;  /* 0x00000076004d7213 */ /* 0x000fe20000000000 */
[----:B------:R-:W-:-:S02]  /*18330*/  IMAD.MOV R10, RZ, RZ, -R10 ;  /* 0x000000ffff0a7224 */ /* 0x000fc400078e0a0a */
[----:B------:R-:W-:Y:S02]  /*18340*/  @!P3 IMAD.IADD R74, R74, 0x1, -R2 ;  /* 0x000000014a4ab824 */ /* 0x000fe400078e0a02 */
[----:B------:R-:W-:-:S03]  /*18350*/  IMAD.HI.U32 R9, R3, R76, RZ ;  /* 0x0000004c03097227 */ /* 0x000fc600078e00ff */
[C---:B------:R-:W-:Y:S01]  /*18360*/  ISETP.GT.U32.AND P3, PT, R2.reuse, R74, PT ;  /* 0x0000004a0200720c */ /* 0x040fe20003f64070 */
[----:B------:R-:W-:Y:S02]  /*18370*/  IMAD R75, R2, R10, R75 ;  /* 0x0000000a024b7224 */ /* 0x000fe400078e024b */
[----:B------:R-:W-:Y:S02]  /*18380*/  IMAD.MOV R9, RZ, RZ, -R9 ;  /* 0x000000ffff097224 */ /* 0x000fe400078e0a09 */
[----:B------:R-:W-:-:S04]  /*18390*/  IMAD.HI.U32 R8, R3, R77, RZ ;  /* 0x0000004d03087227 */ /* 0x000fc800078e00ff */
[----:B------:R-:W-:-:S04]  /*183a0*/  IMAD.HI.U32 R4, R3, R78, RZ ;  /* 0x0000004e03047227 */ /* 0x000fc800078e00ff */
[----:B----4-:R-:W-:Y:S02]  /*183b0*/  IMAD.MOV.U32 R112, RZ, RZ, R102 ;  /* 0x000000ffff707224 */ /* 0x010fe400078e0066 */
[----:B------:R-:W-:Y:S01]  /*183c0*/  @!P5 IMAD.MOV R72, RZ, RZ, -R72 ;  /* 0x000000ffff48d224 */ /* 0x000fe200078e0a48 */
[C---:B------:R-:W-:Y:S01]  /*183d0*/  ISETP.GT.U32.AND P5, PT, R2.reuse, R75, PT ;  /* 0x0000004b0200720c */ /* 0x040fe20003fa4070 */
[----:B------:R-:W-:Y:S01]  /*183e0*/  IMAD.MOV.U32 R102, RZ, RZ, R79 ;  /* 0x000000ffff667224 */ /* 0x000fe200078e004f */
[----:B------:R-:W-:Y:S01]  /*183f0*/  IABS R79, R114 ;  /* 0x00000072004f7213 */ /* 0x000fe20000000000 */
[----:B------:R-:W-:Y:S02]  /*18400*/  IMAD R76, R2, R9, R76 ;  /* 0x00000009024c7224 */ /* 0x000fe400078e024c */
[----:B------:R-:W-:Y:S02]  /*18410*/  IMAD.MOV R8, RZ, RZ, -R8 ;  /* 0x000000ffff087224 */ /* 0x000fe400078e0a08 */
[----:B------:R-:W-:-:S02]  /*18420*/  IMAD.MOV R4, RZ, RZ, -R4 ;  /* 0x000000ffff047224 */ /* 0x000fc400078e0a04 */
[----:B------:R-:W-:Y:S01]  /*18430*/  @!P6 IMAD.IADD R73, R73, 0x1, -R2 ;  /* 0x000000014949e824 */ /* 0x000fe200078e0a02 */
[C---:B------:R-:W-:Y:S01]  /*18440*/  ISETP.GT.U32.AND P6, PT, R2.reuse, R76, PT ;  /* 0x0000004c0200720c */ /* 0x040fe20003fc4070 */
[C---:B------:R-:W-:Y:S02]  /*18450*/  IMAD R77, R2.reuse, R8, R77 ;  /* 0x00000008024d7224 */ /* 0x040fe400078e024d */
[----:B------:R-:W-:Y:S02]  /*18460*/  IMAD R78, R2, R4, R78 ;  /* 0x00000004024e7224 */ /* 0x000fe400078e024e */
[----:B------:R-:W-:-:S04]  /*18470*/  IMAD.HI.U32 R4, R3, R79, RZ ;  /* 0x0000004f03047227 */ /* 0x000fc800078e00ff */
[----:B------:R-:W-:Y:S01]  /*18480*/  @!P3 IMAD.IADD R74, R74, 0x1, -R2 ;  /* 0x000000014a4ab824 */ /* 0x000fe200078e0a02 */
[C---:B------:R-:W-:Y:S01]  /*18490*/  ISETP.GT.U32.AND P3, PT, R2.reuse, R77, PT ;  /* 0x0000004d0200720c */ /* 0x040fe20003f64070 */
[----:B------:R-:W-:Y:S02]  /*184a0*/  IMAD.MOV R4, RZ, RZ, -R4 ;  /* 0x000000ffff047224 */ /* 0x000fe400078e0a04 */
[--C-:B------:R-:W-:Y:S01]  /*184b0*/  @!P5 IMAD.IADD R75, R75, 0x1, -R2.reuse ;  /* 0x000000014b4bd824 */ /* 0x100fe200078e0a02 */
[C---:B------:R-:W-:Y:S01]  /*184c0*/  ISETP.GT.U32.AND P5, PT, R2.reuse, R78, PT ;  /* 0x0000004e0200720c */ /* 0x040fe20003fa4070 */
[----:B------:R-:W-:Y:S02]  /*184d0*/  IMAD R79, R2, R4, R79 ;  /* 0x00000004024f7224 */ /* 0x000fe400078e024f */
[----:B------:R-:W-:-:S03]  /*184e0*/  @!P6 IMAD.IADD R76, R76, 0x1, -R2 ;  /* 0x000000014c4ce824 */ /* 0x000fc600078e0a02 */
[----:B------:R-:W-:Y:S01]  /*184f0*/  ISETP.GT.U32.AND P6, PT, R2, R79, PT ;  /* 0x0000004f0200720c */ /* 0x000fe20003fc4070 */
[----:B------:R-:W-:Y:S02]  /*18500*/  IMAD.MOV.U32 R106, RZ, RZ, R100 ;  /* 0x000000ffff6a7224 */ /* 0x000fe400078e0064 */
[----:B------:R-:W-:Y:S02]  /*18510*/  @!P3 IMAD.IADD R77, R77, 0x1, -R2 ;  /* 0x000000014d4db824 */ /* 0x000fe400078e0a02 */
[----:B------:R-:W-:Y:S02]  /*18520*/  IMAD.MOV.U32 R100, RZ, RZ, R94 ;  /* 0x000000ffff647224 */ /* 0x000fe400078e005e */
[----:B------:R-:W-:Y:S02]  /*18530*/  IMAD.MOV.U32 R109, RZ, RZ, R85 ;  /* 0x000000ffff6d7224 */ /* 0x000fe400078e0055 */
[----:B------:R-:W-:Y:S01]  /*18540*/  IMAD.MOV.U32 R94, RZ, RZ, R81 ;  /* 0x000000ffff5e7224 */ /* 0x000fe200078e0051 */
[----:B------:R-:W-:Y:S01]  /*18550*/  IABS R81, R116 ;  /* 0x0000007400517213 */ /* 0x000fe20000000000 */
[----:B------:R-:W-:Y:S01]  /*18560*/  @!P5 IMAD.IADD R78, R78, 0x1, -R2 ;  /* 0x000000014e4ed824 */ /* 0x000fe200078e0a02 */
[----:B------:R-:W-:Y:S01]  /*18570*/  ISETP.GT.U32.AND P5, PT, R2, R77, PT ;  /* 0x0000004d0200720c */ /* 0x000fe20003fa4070 */
[----:B------:R-:W-:Y:S01]  /*18580*/  IMAD.MOV.U32 R85, RZ, RZ, R82 ;  /* 0x000000ffff557224 */ /* 0x000fe200078e0052 */
[----:B------:R-:W-:Y:S01]  /*18590*/  IABS R82, R115 ;  /* 0x0000007300527213 */ /* 0x000fe20000000000 */
[----:B------:R-:W-:-:S02]  /*185a0*/  IMAD.MOV.U32 R111, RZ, RZ, R103 ;  /* 0x000000ffff6f7224 */ /* 0x000fc400078e0067 */
[----:B------:R-:W-:Y:S02]  /*185b0*/  IMAD.MOV.U32 R103, RZ, RZ, R89 ;  /* 0x000000ffff677224 */ /* 0x000fe400078e0059 */
[----:B------:R-:W-:Y:S01]  /*185c0*/  IMAD.MOV.U32 R89, RZ, RZ, R80 ;  /* 0x000000ffff597224 */ /* 0x000fe200078e0050 */
[----:B------:R-:W-:Y:S01]  /*185d0*/  IABS R80, R110 ;  /* 0x0000006e00507213 */ /* 0x000fe20000000000 */
[----:B------:R-:W-:Y:S01]  /*185e0*/  @!P4 IMAD.MOV R73, RZ, RZ, -R73 ;  /* 0x000000ffff49c224 */ /* 0x000fe200078e0a49 */
[C---:B------:R-:W-:Y:S01]  /*185f0*/  ISETP.GT.U32.AND P4, PT, R2.reuse, R76, PT ;  /* 0x0000004c0200720c */ /* 0x040fe20003f84070 */
[----:B------:R-:W-:Y:S01]  /*18600*/  @!P6 IMAD.IADD R79, R79, 0x1, -R2 ;  /* 0x000000014f4fe824 */ /* 0x000fe200078e0a02 */
[----:B------:R-:W-:Y:S01]  /*18610*/  ISETP.GT.U32.AND P6, PT, R2, R78, PT ;  /* 0x0000004e0200720c */ /* 0x000fe20003fc4070 */
[----:B------:R-:W-:Y:S01]  /*18620*/  IMAD.HI.U32 R8, R3, R81, RZ ;  /* 0x0000005103087227 */ /* 0x000fe200078e00ff */
[----:B------:R-:W-:-:S03]  /*18630*/  ISETP.GE.AND P2, PT, R104, RZ, PT ;  /* 0x000000ff6800720c */ /* 0x000fc60003f46270 */
[----:B------:R-:W-:Y:S01]  /*18640*/  IMAD.HI.U32 R4, R3, R82, RZ ;  /* 0x0000005203047227 */ /* 0x000fe200078e00ff */
[----:B------:R-:W-:-:S03]  /*18650*/  ISETP.GT.U32.AND P3, PT, R2, R75, PT ;  /* 0x0000004b0200720c */ /* 0x000fc60003f64070 */
[----:B------:R-:W-:Y:S02]  /*18660*/  IMAD.MOV.U32 R104, RZ, RZ, R88 ;  /* 0x000000ffff687224 */ /* 0x000fe400078e0058 */
[----:B------:R-:W-:Y:S01]  /*18670*/  IMAD.MOV.U32 R88, RZ, RZ, R83 ;  /* 0x000000ffff587224 */ /* 0x000fe200078e0053 */
[----:B------:R-:W-:Y:S01]  /*18680*/  IABS R83, R113 ;  /* 0x0000007100537213 */ /* 0x000fe20000000000 */
[----:B------:R-:W-:-:S04]  /*18690*/  IMAD.HI.U32 R9, R3, R80, RZ ;  /* 0x0000005003097227 */ /* 0x000fc800078e00ff */
[----:B------:R-:W-:Y:S02]  /*186a0*/  IMAD.MOV R8, RZ, RZ, -R8 ;  /* 0x000000ffff087224 */ /* 0x000fe400078e0a08 */
[----:B------:R-:W-:Y:S02]  /*186b0*/  IMAD.MOV R4, RZ, RZ, -R4 ;  /* 0x000000ffff047224 */ /* 0x000fe400078e0a04 */
[----:B------:R-:W-:Y:S02]  /*186c0*/  IMAD.MOV R9, RZ, RZ, -R9 ;  /* 0x000000ffff097224 */ /* 0x000fe400078e0a09 */
[----:B------:R-:W-:Y:S02]  /*186d0*/  IMAD R81, R2, R8, R81 ;  /* 0x0000000802517224 */ /* 0x000fe400078e0251 */
[----:B------:R-:W-:Y:S01]  /*186e0*/  @!P5 IMAD.IADD R77, R77, 0x1, -R2 ;  /* 0x000000014d4dd824 */ /* 0x000fe200078e0a02 */
[----:B------:R-:W-:Y:S01]  /*186f0*/  ISETP.GE.AND P5, PT, R118, RZ, PT ;  /* 0x000000ff7600720c */ /* 0x000fe20003fa6270 */
[----:B------:R-:W-:-:S02]  /*18700*/  IMAD R82, R2, R4, R82 ;  /* 0x0000000402527224 */ /* 0x000fc400078e0252 */
[----:B------:R-:W-:-:S04]  /*18710*/  IMAD.HI.U32 R8, R3, R83, RZ ;  /* 0x0000005303087227 */ /* 0x000fc800078e00ff */
[----:B------:R-:W-:Y:S02]  /*18720*/  IMAD R80, R2, R9, R80 ;  /* 0x0000000902507224 */ /* 0x000fe400078e0250 */
[--C-:B------:R-:W-:Y:S01]  /*18730*/  @!P4 IMAD.IADD R76, R76, 0x1, -R2.reuse ;  /* 0x000000014c4cc824 */ /* 0x100fe200078e0a02 */
[----:B------:R-:W-:Y:S01]  /*18740*/  ISETP.GT.U32.AND P4, PT, R2, R81, PT ;  /* 0x000000510200720c */ /* 0x000fe20003f84070 */
[----:B------:R-:W-:Y:S01]  /*18750*/  @!P6 IMAD.IADD R78, R78, 0x1, -R2 ;  /* 0x000000014e4ee824 */ /* 0x000fe200078e0a02 */
[C---:B------:R-:W-:Y:S01]  /*18760*/  ISETP.GT.U32.AND P6, PT, R2.reuse, R82, PT ;  /* 0x000000520200720c */ /* 0x040fe20003fc4070 */
[----:B------:R-:W-:Y:S02]  /*18770*/  IMAD.MOV R8, RZ, RZ, -R8 ;  /* 0x000000ffff087224 */ /* 0x000fe400078e0a08 */
[----:B------:R-:W-:Y:S01]  /*18780*/  @!P3 IMAD.IADD R75, R75, 0x1, -R2 ;  /* 0x000000014b4bb824 */ /* 0x000fe200078e0a02 */
[C---:B------:R-:W-:Y:S01]  /*18790*/  ISETP.GT.U32.AND P3, PT, R2.reuse, R80, PT ;  /* 0x000000500200720c */ /* 0x040fe20003f64070 */
[----:B------:R-:W-:-:S02]  /*187a0*/  IMAD R83, R2, R8, R83 ;  /* 0x0000000802537224 */ /* 0x000fc400078e0253 */
[----:B------:R-:W-:-:S03]  /*187b0*/  @!P5 IMAD.MOV R77, RZ, RZ, -R77 ;  /* 0x000000ffff4dd224 */ /* 0x000fc600078e0a4d */
[----:B------:R-:W-:Y:S01]  /*187c0*/  ISETP.GT.U32.AND P5, PT, R2, R83, PT ;  /* 0x000000530200720c */ /* 0x000fe20003fa4070 */
[--C-:B------:R-:W-:Y:S02]  /*187d0*/  @!P4 IMAD.IADD R81, R81, 0x1, -R2.reuse ;  /* 0x000000015151c824 */ /* 0x100fe400078e0a02 */
[----:B------:R-:W-:Y:S02]  /*187e0*/  @!P6 IMAD.IADD R82, R82, 0x1, -R2 ;  /* 0x000000015252e824 */ /* 0x000fe400078e0a02 */
[----:B------:R-:W-:Y:S01]  /*187f0*/  @!P2 IMAD.MOV R76, RZ, RZ, -R76 ;  /* 0x000000ffff4ca224 */ /* 0x000fe200078e0a4c */
[----:B------:R-:W-:Y:S01]  /*18800*/  ISETP.GT.U32.AND P2, PT, R2, R81, PT ;  /* 0x000000510200720c */ /* 0x000fe20003f44070 */
[----:B------:R-:W-:Y:S01]  /*18810*/  @!P3 IMAD.IADD R80, R80, 0x1, -R2 ;  /* 0x000000015050b824 */ /* 0x000fe200078e0a02 */
[----:B------:R-:W-:Y:S01]  /*18820*/  ISETP.GE.AND P3, PT, R114, RZ, PT ;  /* 0x000000ff7200720c */ /* 0x000fe20003f66270 */
[----:B------:R-:W-:Y:S01]  /*18830*/  IMAD.MOV.U32 R114, RZ, RZ, R109 ;  /* 0x000000ffff727224 */ /* 0x000fe200078e006d */
[----:B------:R-:W-:Y:S01]  /*18840*/  ISETP.GT.U32.AND P6, PT, R2, R82, PT ;  /* 0x000000520200720c */ /* 0x000fe20003fc4070 */
[----:B------:R-:W-:Y:S01]  /*18850*/  IMAD.MOV.U32 R109, RZ, RZ, R107 ;  /* 0x000000ffff6d7224 */ /* 0x000fe200078e006b */
[----:B------:R-:W-:Y:S01]  /*18860*/  ISETP.GE.AND P4, PT, R110, RZ, PT ;  /* 0x000000ff6e00720c */ /* 0x000fe20003f86270 */
[----:B------:R-:W-:-:S02]  /*18870*/  IMAD.MOV.U32 R110, RZ, RZ, R106 ;  /* 0x000000ffff6e7224 */ /* 0x000fc400078e006a */
[----:B------:R-:W-:Y:S02]  /*18880*/  IMAD.MOV.U32 R107, RZ, RZ, R102 ;  /* 0x000000ffff6b7224 */ /* 0x000fe400078e0066 */
[--C-:B------:R-:W-:Y:S01]  /*18890*/  @!P5 IMAD.IADD R83, R83, 0x1, -R2.reuse ;  /* 0x000000015353d824 */ /* 0x100fe200078e0a02 */
[----:B------:R-:W-:Y:S01]  /*188a0*/  ISETP.GE.AND P5, PT, R111, RZ, PT ;  /* 0x000000ff6f00720c */ /* 0x000fe20003fa6270 */
[----:B------:R-:W-:Y:S02]  /*188b0*/  IMAD.MOV.U32 R105, RZ, RZ, R87 ;  /* 0x000000ffff697224 */ /* 0x000fe400078e0057 */
[----:B------:R-:W-:Y:S01]  /*188c0*/  @!P2 IMAD.IADD R81, R81, 0x1, -R2 ;  /* 0x000000015151a824 */ /* 0x000fe200078e0a02 */
[----:B------:R-:W-:Y:S01]  /*188d0*/  ISETP.GE.AND P2, PT, R113, RZ, PT ;  /* 0x000000ff7100720c */ /* 0x000fe20003f46270 */
[----:B------:R-:W-:Y:S01]  /*188e0*/  IMAD.MOV.U32 R87, RZ, RZ, R84 ;  /* 0x000000ffff577224 */ /* 0x000fe200078e0054 */
[----:B------:R-:W-:Y:S01]  /*188f0*/  IABS R84, R112 ;  /* 0x0000007000547213 */ /* 0x000fe20000000000 */
[----:B------:R-:W-:Y:S01]  /*18900*/  @!P6 IMAD.IADD R82, R82, 0x1, -R2 ;  /* 0x000000015252e824 */ /* 0x000fe200078e0a02 */
[----:B------:R-:W-:Y:S01]  /*18910*/  ISETP.GE.AND P6, PT, R112, RZ, PT ;  /* 0x000000ff7000720c */ /* 0x000fe20003fc6270 */
[----:B---3--:R-:W-:-:S02]  /*18920*/  IMAD.MOV.U32 R102, RZ, RZ, R96 ;  /* 0x000000ffff667224 */ /* 0x008fc400078e0060 */
[----:B------:R-:W-:Y:S01]  /*18930*/  IMAD.MOV.U32 R96, RZ, RZ, R85 ;  /* 0x000000ffff607224 */ /* 0x000fe200078e0055 */
[----:B------:R-:W-:Y:S01]  /*18940*/  IABS R85, R111 ;  /* 0x0000006f00557213 */ /* 0x000fe20000000000 */
[----:B------:R-:W-:Y:S02]  /*18950*/  IMAD.MOV.U32 R106, RZ, RZ, R95 ;  /* 0x000000ffff6a7224 */ /* 0x000fe400078e005f */
[----:B------:R-:W-:Y:S01]  /*18960*/  IMAD.MOV.U32 R111, RZ, RZ, R110 ;  /* 0x000000ffff6f7224 */ /* 0x000fe200078e006e */
[----:B------:R-:W2:Y:S01]  /*18970*/  LDL.LU R95, [R1+0x40c] ;  /* 0x00040c00015f7983 */ /* 0x000ea20000300800 */
[----:B------:R-:W-:Y:S02]  /*18980*/  IMAD.MOV.U32 R110, RZ, RZ, R109 ;  /* 0x000000ffff6e7224 */ /* 0x000fe400078e006d */
[----:B------:R-:W-:Y:S02]  /*18990*/  IMAD.MOV.U32 R109, RZ, RZ, R108 ;  /* 0x000000ffff6d7224 */ /* 0x000fe400078e006c */
[----:B------:R-:W-:-:S02]  /*189a0*/  IMAD.MOV.U32 R108, RZ, RZ, R107 ;  /* 0x000000ffff6c7224 */ /* 0x000fc400078e006b */
[----:B------:R-:W-:Y:S02]  /*189b0*/  IMAD.MOV.U32 R107, RZ, RZ, R106 ;  /* 0x000000ffff6b7224 */ /* 0x000fe400078e006a */
[----:B------:R-:W-:Y:S02]  /*189c0*/  IMAD.MOV.U32 R106, RZ, RZ, R102 ;  /* 0x000000ffff6a7224 */ /* 0x000fe400078e0066 */
[----:B------:R-:W-:Y:S02]  /*189d0*/  IMAD.MOV.U32 R102, RZ, RZ, R94 ;  /* 0x000000ffff667224 */ /* 0x000fe400078e005e */
[----:B------:R-:W3:Y:S01]  /*189e0*/  LDL.LU R94, [R1+0x5e8] ;  /* 0x0005e800015e7983 */ /* 0x000ee20000300800 */
[----:B------:R-:W-:Y:S02]  /*189f0*/  IMAD.MOV.U32 R113, RZ, RZ, R108 ;  /* 0x000000ffff717224 */ /* 0x000fe400078e006c */
[----:B------:R-:W-:Y:S01]  /*18a00*/  IMAD.MOV.U32 R125, RZ, RZ, R111 ;  /* 0x000000ffff7d7224 */ /* 0x000fe200078e006f */
[----:B------:R-:W4:Y:S01]  /*18a10*/  LDL.LU R108, [R1+0x400] ;  /* 0x00040000016c7983 */ /* 0x000f220000300800 */
[----:B------:R-:W-:-:S02]  /*18a20*/  IMAD.MOV.U32 R112, RZ, RZ, R107 ;  /* 0x000000ffff707224 */ /* 0x000fc400078e006b */
[----:B------:R-:W-:Y:S01]  /*18a30*/  IMAD.MOV.U32 R111, RZ, RZ, R106 ;  /* 0x000000ffff6f7224 */ /* 0x000fe200078e006a */
[----:B------:R-:W2:Y:S04]  /*18a40*/  LDL.LU R107, [R1+0x3f8] ;  /* 0x0003f800016b7983 */ /* 0x000ea80000300800 */
[----:B------:R-:W3:Y:S01]  /*18a50*/  LDL.LU R106, [R1+0x3f4] ;  /* 0x0003f400016a7983 */ /* 0x000ee20000300800 */
[----:B------:R-:W-:Y:S01]  /*18a60*/  @!P0 IMAD.MOV R75, RZ, RZ, -R75 ;  /* 0x000000ffff4b8224 */ /* 0x000fe200078e0a4b */
[----:B------:R-:W-:Y:S01]  /*18a70*/  ISETP.GT.U32.AND P0, PT, R2, R80, PT ;  /* 0x000000500200720c */ /* 0x000fe20003f04070 */
[----:B------:R-:W-:Y:S02]  /*18a80*/  IMAD.MOV.U32 R124, RZ, RZ, R110 ;  /* 0x000000ffff7c7224 */ /* 0x000fe400078e006e */
[----:B------:R-:W-:-:S02]  /*18a90*/  IMAD.MOV.U32 R110, RZ, RZ, R102 ;  /* 0x000000ffff6e7224 */ /* 0x000fc400078e0066 */
[----:B------:R-:W-:Y:S02]  /*18aa0*/  IMAD.MOV.U32 R122, RZ, RZ, R113 ;  /* 0x000000ffff7a7224 */ /* 0x000fe400078e0071 */
[----:B------:R-:W-:-:S06]  /*18ab0*/  IMAD.MOV.U32 R113, RZ, RZ, R112 ;  /* 0x000000ffff717224 */ /* 0x000fcc00078e0070 */
[----:B------:R-:W-:Y:S01]  /*18ac0*/  @!P0 IMAD.IADD R80, R80, 0x1, -R2 ;  /* 0x0000000150508824 */ /* 0x000fe200078e0a02 */
[----:B------:R-:W-:Y:S01]  /*18ad0*/  ISETP.GE.AND P0, PT, R115, RZ, PT ;  /* 0x000000ff7300720c */ /* 0x000fe20003f06270 */
[----:B------:R-:W-:Y:S02]  /*18ae0*/  IMAD.MOV.U32 R115, RZ, RZ, R109 ;  /* 0x000000ffff737224 */ /* 0x000fe400078e006d */
[----:B------:R-:W-:Y:S02]  /*18af0*/  IMAD.MOV.U32 R109, RZ, RZ, R99 ;  /* 0x000000ffff6d7224 */ /* 0x000fe400078e0063 */
[----:B------:R-:W-:Y:S02]  /*18b00*/  IMAD.MOV.U32 R112, RZ, RZ, R111 ;  /* 0x000000ffff707224 */ /* 0x000fe400078e006f */
[----:B------:R-:W-:Y:S02]  /*18b10*/  IMAD.MOV.U32 R111, RZ, RZ, R110 ;  /* 0x000000ffff6f7224 */ /* 0x000fe400078e006e */
[----:B------:R-:W-:-:S04]  /*18b20*/  IMAD.MOV.U32 R110, RZ, RZ, R109 ;  /* 0x000000ffff6e7224 */ /* 0x000fc800078e006d */
[----:B------:R-:W-:Y:S02]  /*18b30*/  IMAD.MOV.U32 R119, RZ, RZ, R110 ;  /* 0x000000ffff777224 */ /* 0x000fe400078e006e */
[----:B------:R-:W-:Y:S01]  /*18b40*/  @!P1 IMAD.MOV R74, RZ, RZ, -R74 ;  /* 0x000000ffff4a9224 */ /* 0x000fe200078e0a4a */
[----:B------:R-:W-:Y:S01]  /*18b50*/  ISETP.GT.U32.AND P1, PT, R2, R79, PT ;  /* 0x0000004f0200720c */ /* 0x000fe20003f24070 */
[----:B------:R-:W-:-:S04]  /*18b60*/  IMAD.HI.U32 R4, R3, R84, RZ ;  /* 0x0000005403047227 */ /* 0x000fc800078e00ff */
[----:B------:R-:W-:-:S08]  /*18b70*/  IMAD.MOV R4, RZ, RZ, -R4 ;  /* 0x000000ffff047224 */ /* 0x000fd000078e0a04 */
[----:B------:R-:W-:Y:S01]  /*18b80*/  @!P1 IMAD.IADD R79, R79, 0x1, -R2 ;  /* 0x000000014f4f9824 */ /* 0x000fe200078e0a02 */
[----:B------:R-:W-:Y:S01]  /*18b90*/  ISETP.GE.AND P1, PT, R117, RZ, PT ;  /* 0x000000ff7500720c */ /* 0x000fe20003f26270 */
[----:B------:R-:W-:Y:S02]  /*18ba0*/  IMAD R84, R2, R4, R84 ;  /* 0x0000000402547224 */ /* 0x000fe400078e0254 */
[----:B------:R-:W-:-:S03]  /*18bb0*/  @!P3 IMAD.MOV R79, RZ, RZ, -R79 ;  /* 0x000000ffff4fb224 */ /* 0x000fc600078e0a4f */
[----:B------:R-:W-:-:S07]  /*18bc0*/  ISETP.GT.U32.AND P3, PT, R2, R84, PT ;  /* 0x000000540200720c */ /* 0x000fce0003f64070 */
[----:B------:R-:W-:Y:S01]  /*18bd0*/  @!P1 IMAD.MOV R78, RZ, RZ, -R78 ;  /* 0x000000ffff4e9224 */ /* 0x000fe200078e0a4e */
[----:B------:R-:W-:Y:S01]  /*18be0*/  ISETP.GE.AND P1, PT, R116, RZ, PT ;  /* 0x000000ff7400720c */ /* 0x000fe20003f26270 */
[----:B--2---:R-:W-:Y:S02]  /*18bf0*/  IMAD.MOV.U32 R109, RZ, RZ, R107 ;  /* 0x000000ffff6d7224 */ /* 0x004fe400078e006b */
        /* <DEDUP_REMOVED lines=9> */
[----:B------:R-:W2:Y:S01]  /*18c90*/  LDL.LU R93, [R1+0x3e0] ;  /* 0x0003e000015d7983 */ /* 0x000ea20000300800 */
[----:B------:R-:W-:-:S03]  /*18ca0*/  IMAD.MOV.U32 R110, RZ, RZ, R105 ;  /* 0x000000ffff6e7224 */ /* 0x000fc600078e0069 */
[----:B------:R-:W3:Y:S01]  /*18cb0*/  LDL.LU R105, [R1+0x630] ;  /* 0x0006300001697983 */ /* 0x000ee20000300800 */
[----:B------:R-:W-:Y:S01]  /*18cc0*/  @!P1 IMAD.MOV R81, RZ, RZ, -R81 ;  /* 0x000000ffff519224 */ /* 0x000fe200078e0a51 */
[----:B------:R-:W-:Y:S01]  /*18cd0*/  ISETP.GE.AND P1, PT, R86, RZ, PT ;  /* 0x000000ff5600720c */ /* 0x000fe20003f26270 */
[----:B------:R-:W-:Y:S01]  /*18ce0*/  @!P3 IMAD.IADD R84, R84, 0x1, -R2 ;  /* 0x000000015454b824 */ /* 0x000fe200078e0a02 */
[C---:B------:R-:W-:Y:S02]  /*18cf0*/  ISETP.GT.U32.AND P3, PT, R2.reuse, R83, PT ;  /* 0x000000530200720c */ /* 0x040fe40003f64070 */
[----:B------:R-:W-:Y:S01]  /*18d00*/  IABS R86, R86 ;  /* 0x0000005600567213 */ /* 0x000fe20000000000 */
[----:B------:R-:W-:Y:S01]  /*18d10*/  @!P4 IMAD.MOV R80, RZ, RZ, -R80 ;  /* 0x000000ffff50c224 */ /* 0x000fe200078e0a50 */
[----:B------:R-:W-:Y:S01]  /*18d20*/  ISETP.GT.U32.AND P4, PT, R2, R84, PT ;  /* 0x000000540200720c */ /* 0x000fe20003f84070 */
[----:B------:R-:W-:Y:S01]  /*18d30*/  IMAD.MOV.U32 R99, RZ, RZ, R87 ;  /* 0x000000ffff637224 */ /* 0x000fe200078e0057 */
[----:B------:R-:W-:Y:S01]  /*18d40*/  IABS R87, R115 ;  /* 0x0000007300577213 */ /* 0x000fe20000000000 */
[----:B------:R-:W-:-:S04]  /*18d50*/  IMAD.HI.U32 R9, R3, R86, RZ ;  /* 0x0000005603097227 */ /* 0x000fc800078e00ff */
[----:B------:R-:W-:-:S04]  /*18d60*/  IMAD.HI.U32 R8, R3, R87, RZ ;  /* 0x0000005703087227 */ /* 0x000fc800078e00ff */
[----:B------:R-:W-:Y:S02]  /*18d70*/  IMAD.MOV R9, RZ, RZ, -R9 ;  /* 0x000000ffff097224 */ /* 0x000fe400078e0a09 */
[----:B------:R-:W-:Y:S02]  /*18d80*/  @!P3 IMAD.IADD R83, R83, 0x1, -R2 ;  /* 0x000000015353b824 */ /* 0x000fe400078e0a02 */
[----:B------:R-:W-:Y:S02]  /*18d90*/  IMAD.MOV R8, RZ, RZ, -R8 ;  /* 0x000000ffff087224 */ /* 0x000fe400078e0a08 */
[----:B------:R-:W-:Y:S02]  /*18da0*/  IMAD R86, R2, R9, R86 ;  /* 0x0000000902567224 */ /* 0x000fe400078e0256 */
[----:B------:R-:W-:Y:S02]  /*18db0*/  @!P4 IMAD.IADD R84, R84, 0x1, -R2 ;  /* 0x000000015454c824 */ /* 0x000fe400078e0a02 */
[----:B------:R-:W-:-:S02]  /*18dc0*/  IMAD R87, R2, R8, R87 ;  /* 0x0000000802577224 */ /* 0x000fc400078e0257 */
[----:B------:R-:W-:Y:S01]  /*18dd0*/  @!P2 IMAD.MOV R83, RZ, RZ, -R83 ;  /* 0x000000ffff53a224 */ /* 0x000fe200078e0a53 */
[C---:B------:R-:W-:Y:S01]  /*18de0*/  ISETP.GT.U32.AND P2, PT, R2.reuse, R86, PT ;  /* 0x000000560200720c */ /* 0x040fe20003f44070 */
[----:B------:R-:W-:Y:S01]  /*18df0*/  @!P6 IMAD.MOV R84, RZ, RZ, -R84 ;  /* 0x000000ffff54e224 */ /* 0x000fe200078e0a54 */
[----:B------:R-:W-:Y:S01]  /*18e00*/  ISETP.GT.U32.AND P6, PT, R2, R87, PT ;  /* 0x000000570200720c */ /* 0x000fe20003fc4070 */
[----:B------:R-:W-:Y:S02]  /*18e10*/  IMAD.MOV.U32 R131, RZ, RZ, R113 ;  /* 0x000000ffff837224 */ /* 0x000fe400078e0071 */
[----:B------:R-:W-:Y:S01]  /*18e20*/  IMAD.MOV.U32 R113, RZ, RZ, R90 ;  /* 0x000000ffff717224 */ /* 0x000fe200078e005a */
[----:B------:R-:W-:-:S07]  /*18e30*/  IABS R90, R124 ;  /* 0x0000007c005a7213 */ /* 0x000fce0000000000 */
[--C-:B------:R-:W-:Y:S02]  /*18e40*/  @!P2 IMAD.IADD R86, R86, 0x1, -R2.reuse ;  /* 0x000000015656a824 */ /* 0x100fe400078e0a02 */
[----:B------:R-:W-:Y:S02]  /*18e50*/  @!P6 IMAD.IADD R87, R87, 0x1, -R2 ;  /* 0x000000015757e824 */ /* 0x000fe400078e0a02 */
[----:B------:R-:W-:Y:S01]  /*18e60*/  IMAD.HI.U32 R8, R3, R90, RZ ;  /* 0x0000005a03087227 */ /* 0x000fe200078e00ff */
[----:B------:R-:W-:-:S03]  /*18e70*/  ISETP.GT.U32.AND P6, PT, R2, R86, PT ;  /* 0x000000560200720c */ /* 0x000fc60003fc4070 */
[----:B------:R-:W-:-:S04]  /*18e80*/  IMAD.MOV R8, RZ, RZ, -R8 ;  /* 0x000000ffff087224 */ /* 0x000fc800078e0a08 */
[----:B------:R-:W-:-:S06]  /*18e90*/  IMAD R90, R2, R8, R90 ;  /* 0x00000008025a7224 */ /* 0x000fcc00078e025a */
[----:B------:R-:W-:Y:S01]  /*18ea0*/  @!P6 IMAD.IADD R86, R86, 0x1, -R2 ;  /* 0x000000015656e824 */ /* 0x000fe200078e0a02 */
[----:B------:R-:W-:Y:S01]  /*18eb0*/  ISETP.GT.U32.AND P6, PT, R2, R90, PT ;  /* 0x0000005a0200720c */ /* 0x000fe20003fc4070 */
[----:B------:R-:W-:Y:S01]  /*18ec0*/  IMAD.MOV.U32 R118, RZ, RZ, R92 ;  /* 0x000000ffff767224 */ /* 0x000fe200078e005c */
[----:B------:R-:W-:Y:S01]  /*18ed0*/  ISETP.GE.AND P3, PT, R115, RZ, PT ;  /* 0x000000ff7300720c */ /* 0x000fe20003f66270 */
[----:B------:R-:W-:Y:S02]  /*18ee0*/  IMAD.MOV.U32 R116, RZ, RZ, R101 ;  /* 0x000000ffff747224 */ /* 0x000fe400078e0065 */
[----:B------:R-:W-:Y:S02]  /*18ef0*/  IMAD.MOV.U32 R115, RZ, RZ, R106 ;  /* 0x000000ffff737224 */ /* 0x000fe400078e006a */
[----:B------:R-:W-:Y:S02]  /*18f00*/  IMAD.MOV.U32 R120, RZ, RZ, R118 ;  /* 0x000000ffff787224 */ /* 0x000fe400078e0076 */
[----:B------:R-:W-:-:S02]  /*18f10*/  IMAD.MOV.U32 R118, RZ, RZ, R116 ;  /* 0x000000ffff767224 */ /* 0x000fc400078e0074 */
[----:B------:R-:W-:Y:S02]  /*18f20*/  IMAD.MOV.U32 R116, RZ, RZ, R115 ;  /* 0x000000ffff747224 */ /* 0x000fe400078e0073 */
[----:B------:R-:W-:Y:S02]  /*18f30*/  IMAD.MOV.U32 R115, RZ, RZ, R109 ;  /* 0x000000ffff737224 */ /* 0x000fe400078e006d */
[----:B------:R-:W-:Y:S01]  /*18f40*/  @!P6 IMAD.IADD R90, R90, 0x1, -R2 ;  /* 0x000000015a5ae824 */ /* 0x000fe200078e0a02 */
[----:B------:R-:W-:Y:S01]  /*18f50*/  ISETP.GE.AND P6, PT, R124, RZ, PT ;  /* 0x000000ff7c00720c */ /* 0x000fe20003fc6270 */
[----:B------:R-:W-:Y:S02]  /*18f60*/  IMAD.MOV.U32 R124, RZ, RZ, R120 ;  /* 0x000000ffff7c7224 */ /* 0x000fe400078e0078 */
[----:B------:R-:W-:Y:S02]  /*18f70*/  IMAD.MOV.U32 R123, RZ, RZ, R112 ;  /* 0x000000ffff7b7224 */ /* 0x000fe400078e0070 */
[----:B------:R-:W-:-:S02]  /*18f80*/  IMAD.MOV.U32 R101, RZ, RZ, R98 ;  /* 0x000000ffff657224 */ /* 0x000fc400078e0062 */
[----:B------:R-:W-:Y:S01]  /*18f90*/  IMAD.MOV.U32 R120, RZ, RZ, R118 ;  /* 0x000000ffff787224 */ /* 0x000fe200078e0076 */
[----:B------:R-:W4:Y:S01]  /*18fa0*/  LDL.LU R98, [R1+0x554] ;  /* 0x0005540001627983 */ /* 0x000f220000300800 */
[----:B------:R-:W-:Y:S02]  /*18fb0*/  IMAD.MOV.U32 R121, RZ, RZ, R111 ;  /* 0x000000ffff797224 */ /* 0x000fe400078e006f */
[----:B------:R-:W-:Y:S02]  /*18fc0*/  IMAD.MOV.U32 R112, RZ, RZ, R103 ;  /* 0x000000ffff707224 */ /* 0x000fe400078e0067 */
[----:B------:R-:W-:Y:S01]  /*18fd0*/  IMAD.MOV.U32 R118, RZ, RZ, R115 ;  /* 0x000000ffff767224 */ /* 0x000fe200078e0073 */
[----:B------:R-:W4:Y:S01]  /*18fe0*/  LDL.LU R103, [R1+0x558] ;  /* 0x0005580001677983 */ /* 0x000f220000300800 */
[----:B------:R-:W-:Y:S02]  /*18ff0*/  IMAD.MOV.U32 R111, RZ, RZ, R104 ;  /* 0x000000ffff6f7224 */ /* 0x000fe400078e0068 */
[----:B------:R-:W-:Y:S01]  /*19000*/  IMAD.MOV.U32 R115, RZ, RZ, R113 ;  /* 0x000000ffff737224 */ /* 0x000fe200078e0071 */
[----:B------:R-:W4:Y:S01]  /*19010*/  LDL.LU R104, [R1+0x5d8] ;  /* 0x0005d80001687983 */ /* 0x000f220000300800 */
[----:B------:R-:W-:-:S04]  /*19020*/  IMAD.HI.U32 R4, R3, R85, RZ ;  /* 0x0000005503047227 */ /* 0x000fc800078e00ff */
[----:B---3--:R-:W-:Y:S02]  /*19030*/  IMAD.MOV.U32 R113, RZ, RZ, R105 ;  /* 0x000000ffff717224 */ /* 0x008fe400078e0069 */
[----:B------:R-:W3:Y:S01]  /*19040*/  LDL.LU R105, [R1+0x5cc] ;  /* 0x0005cc0001697983 */ /* 0x000ee20000300800 */
[----:B------:R-:W-:Y:S02]  /*19050*/  IMAD.MOV R4, RZ, RZ, -R4 ;  /* 0x000000ffff047224 */ /* 0x000fe400078e0a04 */
[----:B------:R-:W-:Y:S01]  /*19060*/  IMAD.MOV.U32 R102, RZ, RZ, R88 ;  /* 0x000000ffff667224 */ /* 0x000fe200078e0058 */
[----:B------:R-:W-:Y:S01]  /*19070*/  IABS R88, R114 ;  /* 0x0000007200587213 */ /* 0x000fe20000000000 */
[C---:B------:R-:W-:Y:S02]  /*19080*/  IMAD R85, R2.reuse, R4, R85 ;  /* 0x0000000402557224 */ /* 0x040fe400078e0255 */
[----:B------:R-:W-:Y:S02]  /*19090*/  @!P0 IMAD.MOV R82, RZ, RZ, -R82 ;  /* 0x000000ffff528224 */ /* 0x000fe400078e0a52 */
[----:B------:R-:W-:Y:S01]  /*190a0*/  IMAD.HI.U32 R4, R3, R88, RZ ;  /* 0x0000005803047227 */ /* 0x000fe200078e00ff */
[----:B------:R-:W-:-:S03]  /*190b0*/  ISETP.GT.U32.AND P0, PT, R2, R85, PT ;  /* 0x000000550200720c */ /* 0x000fc60003f04070 */
[----:B------:R-:W-:Y:S01]  /*190c0*/  IMAD.MOV.U32 R106, RZ, RZ, R89 ;  /* 0x000000ffff6a7224 */ /* 0x000fe200078e0059 */
[----:B------:R-:W-:Y:S01]  /*190d0*/  IABS R89, R119 ;  /* 0x0000007700597213 */ /* 0x000fe20000000000 */
[----:B------:R-:W-:-:S04]  /*190e0*/  IMAD.MOV R4, RZ, RZ, -R4 ;  /* 0x000000ffff047224 */ /* 0x000fc800078e0a04 */
[----:B------:R-:W-:Y:S02]  /*190f0*/  IMAD R88, R2, R4, R88 ;  /* 0x0000000402587224 */ /* 0x000fe400078e0258 */
[----:B------:R-:W-:-:S04]  /*19100*/  IMAD.HI.U32 R4, R3, R89, RZ ;  /* 0x0000005903047227 */ /* 0x000fc800078e00ff */
[----:B------:R-:W-:Y:S02]  /*19110*/  IMAD.MOV R4, RZ, RZ, -R4 ;  /* 0x000000ffff047224 */ /* 0x000fe400078e0a04 */
[----:B------:R-:W-:Y:S02]  /*19120*/  @!P0 IMAD.IADD R85, R85, 0x1, -R2 ;  /* 0x0000000155558824 */ /* 0x000fe400078e0a02 */
[----:B------:R-:W-:Y:S01]  /*19130*/  IMAD R89, R2, R4, R89 ;  /* 0x0000000402597224 */ /* 0x000fe200078e0259 */
[----:B------:R-:W-:Y:S02]  /*19140*/  ISETP.GE.AND P4, PT, R114, RZ, PT ;  /* 0x000000ff7200720c */ /* 0x000fe40003f86270 */
[C---:B------:R-:W-:Y:S01]  /*19150*/  ISETP.GT.U32.AND P0, PT, R2.reuse, R85, PT ;  /* 0x000000550200720c */ /* 0x040fe20003f04070 */
[----:B------:R-:W-:Y:S01]  /*19160*/  IMAD.MOV.U32 R114, RZ, RZ, R107 ;  /* 0x000000ffff727224 */ /* 0x000fe200078e006b */
[----:B------:R-:W-:Y:S01]  /*19170*/  ISETP.GT.U32.AND P2, PT, R2, R89, PT ;  /* 0x000000590200720c */ /* 0x000fe20003f44070 */
[----:B------:R-:W-:-:S02]  /*19180*/  IMAD.MOV.U32 R107, RZ, RZ, R100 ;  /* 0x000000ffff6b7224 */ /* 0x000fc400078e0064 */
[----:B------:R-:W-:Y:S02]  /*19190*/  IMAD.MOV.U32 R100, RZ, RZ, R97 ;  /* 0x000000ffff647224 */ /* 0x000fe400078e0061 */
[----:B------:R-:W-:Y:S01]  /*191a0*/  IMAD.MOV.U32 R97, RZ, RZ, R91 ;  /* 0x000000ffff617224 */ /* 0x000fe200078e005b */
[----:B------:R-:W-:-:S05]  /*191b0*/  IABS R91, R125 ;  /* 0x0000007d005b7213 */ /* 0x000fca0000000000 */
[----:B------:R-:W-:Y:S01]  /*191c0*/  IMAD.HI.U32 R4, R3, R91, RZ ;  /* 0x0000005b03047227 */ /* 0x000fe200078e00ff */
[----:B------:R-:W-:-:S03]  /*191d0*/  IABS R92, R122 ;  /* 0x0000007a005c7213 */ /* 0x000fc60000000000 */
[--C-:B------:R-:W-:Y:S01]  /*191e0*/  @!P0 IMAD.IADD R85, R85, 0x1, -R2.reuse ;  /* 0x0000000155558824 */ /* 0x100fe200078e0a02 */
[----:B------:R-:W-:Y:S01]  /*191f0*/  ISETP.GT.U32.AND P0, PT, R2, R88, PT ;  /* 0x000000580200720c */ /* 0x000fe20003f04070 */
[----:B------:R-:W-:Y:S02]  /*19200*/  @!P2 IMAD.IADD R89, R89, 0x1, -R2 ;  /* 0x000000015959a824 */ /* 0x000fe400078e0a02 */
[----:B------:R-:W-:-:S03]  /*19210*/  IMAD.MOV R4, RZ, RZ, -R4 ;  /* 0x000000ffff047224 */ /* 0x000fc600078e0a04 */
[C---:B------:R-:W-:Y:S01]  /*19220*/  ISETP.GT.U32.AND P2, PT, R2.reuse, R89, PT ;  /* 0x000000590200720c */ /* 0x040fe20003f44070 */
[----:B------:R-:W-:Y:S02]  /*19230*/  IMAD R91, R2, R4, R91 ;  /* 0x00000004025b7224 */ /* 0x000fe400078e025b */
[----:B------:R-:W-:-:S04]  /*19240*/  IMAD.HI.U32 R4, R3, R92, RZ ;  /* 0x0000005c03047227 */ /* 0x000fc800078e00ff */
[----:B------:R-:W-:Y:S02]  /*19250*/  IMAD.MOV R4, RZ, RZ, -R4 ;  /* 0x000000ffff047224 */ /* 0x000fe400078e0a04 */
[----:B------:R-:W-:Y:S01]  /*19260*/  @!P0 IMAD.IADD R88, R88, 0x1, -R2 ;  /* 0x0000000158588824 */ /* 0x000fe200078e0a02 */
[C---:B------:R-:W-:Y:S01]  /*19270*/  ISETP.GT.U32.AND P0, PT, R2.reuse, R87, PT ;  /* 0x000000570200720c */ /* 0x040fe20003f04070 */
[----:B------:R-:W-:Y:S02]  /*19280*/  IMAD R92, R2, R4, R92 ;  /* 0x00000004025c7224 */ /* 0x000fe400078e025c */
[----:B------:R-:W-:-:S03]  /*19290*/  @!P2 IMAD.IADD R89, R89, 0x1, -R2 ;  /* 0x000000015959a824 */ /* 0x000fc600078e0a02 */
[C---:B------:R-:W-:Y:S01]  /*192a0*/  ISETP.GT.U32.AND P2, PT, R2.reuse, R92, PT ;  /* 0x0000005c0200720c */ /* 0x040fe20003f44070 */
[----:B------:R-:W-:Y:S01]  /*192b0*/  @!P5 IMAD.MOV R85, RZ, RZ, -R85 ;  /* 0x000000ffff55d224 */ /* 0x000fe200078e0a55 */
[----:B------:R-:W-:-:S05]  /*192c0*/  ISETP.GT.U32.AND P5, PT, R2, R88, PT ;  /* 0x000000580200720c */ /* 0x000fca0003fa4070 */
[----:B------:R-:W-:Y:S01]  /*192d0*/  @!P0 IMAD.IADD R87, R87, 0x1, -R2 ;  /* 0x0000000157578824 */ /* 0x000fe200078e0a02 */
[C---:B------:R-:W-:Y:S01]  /*192e0*/  ISETP.GT.U32.AND P0, PT, R2.reuse, R91, PT ;  /* 0x0000005b0200720c */ /* 0x040fe20003f04070 */
[----:B------:R-:W-:Y:S01]  /*192f0*/  @!P1 IMAD.MOV R86, RZ, RZ, -R86 ;  /* 0x000000ffff569224 */ /* 0x000fe200078e0a56 */
[----:B------:R-:W-:Y:S01]  /*19300*/  ISETP.GT.U32.AND P1, PT, R2, R90, PT ;  /* 0x0000005a0200720c */ /* 0x000fe20003f24070 */
[----:B--2---:R-:W-:Y:S02]  /*19310*/  IMAD.MOV.U32 R117, RZ, RZ, R93 ;  /* 0x000000ffff757224 */ /* 0x004fe400078e005d */
[--C-:B------:R-:W-:Y:S02]  /*19320*/  @!P2 IMAD.IADD R92, R92, 0x1, -R2.reuse ;  /* 0x000000015c5ca824 */ /* 0x100fe400078e0a02 */
[----:B------:R-:W-:Y:S01]  /*19330*/  @!P5 IMAD.IADD R88, R88, 0x1, -R2 ;  /* 0x000000015858d824 */ /* 0x000fe200078e0a02 */
[----:B------:R-:W-:Y:S01]  /*19340*/  ISETP.GE.AND P5, PT, R119, RZ, PT ;  /* 0x000000ff7700720c */ /* 0x000fe20003fa6270 */
[----:B------:R-:W-:Y:S01]  /*19350*/  IMAD.MOV.U32 R119, RZ, RZ, R117 ;  /* 0x000000ffff777224 */ /* 0x000fe200078e0075 */
[----:B------:R-:W-:Y:S01]  /*19360*/  ISETP.GT.U32.AND P2, PT, R2, R92, PT ;  /* 0x0000005c0200720c */ /* 0x000fe20003f44070 */
[----:B------:R-:W-:-:S02]  /*19370*/  IMAD.MOV.U32 R117, RZ, RZ, R114 ;  /* 0x000000ffff757224 */ /* 0x000fc400078e0072 */
[----:B----4-:R-:W-:Y:S02]  /*19380*/  IMAD.MOV.U32 R114, RZ, RZ, R108 ;  /* 0x000000ffff727224 */ /* 0x010fe400078e006c */
[----:B------:R-:W-:Y:S01]  /*19390*/  @!P0 IMAD.IADD R91, R91, 0x1, -R2 ;  /* 0x000000015b5b8824 */ /* 0x000fe200078e0a02 */
[----:B------:R-:W-:Y:S01]  /*193a0*/  ISETP.GE.AND P0, PT, R125, RZ, PT ;  /* 0x000000ff7d00720c */ /* 0x000fe20003f06270 */
[----:B------:R-:W-:Y:S02]  /*193b0*/  IMAD.MOV.U32 R125, RZ, RZ, R120 ;  /* 0x000000ffff7d7224 */ /* 0x000fe400078e0078 */
[----:B------:R-:W-:Y:S02]  /*193c0*/  IMAD.MOV.U32 R130, RZ, RZ, R119 ;  /* 0x000000ffff827224 */ /* 0x000fe400078e0077 */
[----:B------:R-:W-:Y:S02]  /*193d0*/  IMAD.MOV.U32 R120, RZ, RZ, R101 ;  /* 0x000000ffff787224 */ /* 0x000fe400078e0065 */
[----:B------:R-:W-:-:S02]  /*193e0*/  IMAD.MOV.U32 R119, RZ, RZ, R114 ;  /* 0x000000ffff777224 */ /* 0x000fc400078e0072 */
[----:B------:R-:W-:Y:S01]  /*193f0*/  @!P4 IMAD.MOV R88, RZ, RZ, -R88 ;  /* 0x000000ffff58c224 */ /* 0x000fe200078e0a58 */
[----:B------:R-:W-:Y:S01]  /*19400*/  ISETP.GE.AND P4, PT, R122, RZ, PT ;  /* 0x000000ff7a00720c */ /* 0x000fe20003f86270 */
[----:B------:R-:W-:Y:S01]  /*19410*/  @!P1 IMAD.IADD R90, R90, 0x1, -R2 ;  /* 0x000000015a5a9824 */ /* 0x000fe200078e0a02 */
[----:B------:R-:W-:Y:S01]  /*19420*/  IABS R93, R121 ;  /* 0x00000079005d7213 */ /* 0x000fe20000000000 */
[----:B------:R-:W-:Y:S01]  /*19430*/  IMAD.MOV.U32 R122, RZ, RZ, R120 ;  /* 0x000000ffff7a7224 */ /* 0x000fe200078e0078 */
[----:B------:R-:W-:Y:S01]  /*19440*/  ISETP.GE.AND P1, PT, R121, RZ, PT ;  /* 0x000000ff7900720c */ /* 0x000fe20003f26270 */
[----:B------:R-:W-:Y:S02]  /*19450*/  IMAD.MOV.U32 R120, RZ, RZ, R119 ;  /* 0x000000ffff787224 */ /* 0x000fe400078e0077 */
[----:B------:R-:W-:Y:S02]  /*19460*/  IMAD.MOV.U32 R121, RZ, RZ, R118 ;  /* 0x000000ffff797224 */ /* 0x000fe400078e0076 */
[----:B------:R-:W-:-:S02]  /*19470*/  IMAD.MOV.U32 R108, RZ, RZ, R96 ;  /* 0x000000ffff6c7224 */ /* 0x000fc400078e0060 */
[----:B------:R-:W-:Y:S02]  /*19480*/  IMAD.MOV.U32 R119, RZ, RZ, R117 ;  /* 0x000000ffff777224 */ /* 0x000fe400078e0075 */
[----:B------:R-:W-:Y:S01]  /*19490*/  IMAD.MOV.U32 R96, RZ, RZ, R94 ;  /* 0x000000ffff607224 */ /* 0x000fe200078e005e */
[----:B------:R-:W-:Y:S01]  /*194a0*/  IABS R94, R123 ;  /* 0x0000007b005e7213 */ /* 0x000fe20000000000 */
[----:B------:R-:W-:Y:S02]  /*194b0*/  IMAD.MOV.U32 R118, RZ, RZ, R116 ;  /* 0x000000ffff767224 */ /* 0x000fe400078e0074 */
[----:B------:R-:W-:Y:S01]  /*194c0*/  @!P2 IMAD.IADD R92, R92, 0x1, -R2 ;  /* 0x000000015c5ca824 */ /* 0x000fe200078e0a02 */
[----:B------:R-:W-:Y:S01]  /*194d0*/  ISETP.GE.AND P2, PT, R123, RZ, PT ;  /* 0x000000ff7b00720c */ /* 0x000fe20003f46270 */
[----:B------:R-:W-:Y:S02]  /*194e0*/  IMAD.MOV.U32 R132, RZ, RZ, R122 ;  /* 0x000000ffff847224 */ /* 0x000fe400078e007a */
[----:B------:R-:W-:-:S02]  /*194f0*/  IMAD.MOV.U32 R123, RZ, RZ, R121 ;  /* 0x000000ffff7b7224 */ /* 0x000fc400078e0079 */
[----:B------:R-:W-:Y:S02]  /*19500*/  IMAD.MOV.U32 R122, RZ, RZ, R119 ;  /* 0x000000ffff7a7224 */ /* 0x000fe400078e0077 */
[----:B------:R-:W-:Y:S02]  /*19510*/  IMAD.MOV.U32 R114, RZ, RZ, R106 ;  /* 0x000000ffff727224 */ /* 0x000fe400078e006a */
[----:B------:R-:W-:Y:S01]  /*19520*/  IMAD.MOV.U32 R101, RZ, RZ, R100 ;  /* 0x000000ffff657224 */ /* 0x000fe200078e0064 */
[----:B------:R-:W2:Y:S01]  /*19530*/  LDL.LU R106, [R1+0x6fc] ;  /* 0x0006fc00016a7983 */ /* 0x000ea20000300800 */
[----:B------:R-:W-:Y:S02]  /*19540*/  IMAD.MOV.U32 R121, RZ, RZ, R118 ;  /* 0x000000ffff797224 */ /* 0x000fe400078e0076 */
[----:B------:R-:W-:Y:S02]  /*19550*/  IMAD.MOV.U32 R119, RZ, RZ, R107 ;  /* 0x000000ffff777224 */ /* 0x000fe400078e006b */
[----:B------:R-:W-:-:S02]  /*19560*/  IMAD.MOV.U32 R100, RZ, RZ, R126 ;  /* 0x000000ffff647224 */ /* 0x000fc400078e007e */
[----:B------:R-:W4:Y:S01]  /*19570*/  LDL.LU R126, [R1+0x53c] ;  /* 0x00053c00017e7983 */ /* 0x000f220000300800 */
[----:B------:R-:W-:Y:S02]  /*19580*/  IMAD.MOV.U32 R147, RZ, RZ, R123 ;  /* 0x000000ffff937224 */ /* 0x000fe400078e007b */
[----:B------:R-:W-:Y:S02]  /*19590*/  IMAD.MOV.U32 R148, RZ, RZ, R122 ;  /* 0x000000ffff947224 */ /* 0x000fe400078e007a */
[----:B------:R-:W-:Y:S02]  /*195a0*/  IMAD.MOV.U32 R137, RZ, RZ, R121 ;  /* 0x000000ffff897224 */ /* 0x000fe400078e0079 */
[----:B---3--:R-:W-:Y:S02]  /*195b0*/  IMAD.MOV.U32 R107, RZ, RZ, R105 ;  /* 0x000000ffff6b7224 */ /* 0x008fe400078e0069 */
[----:B------:R-:W-:Y:S02]  /*195c0*/  IMAD.MOV.U32 R105, RZ, RZ, R103 ;  /* 0x000000ffff697224 */ /* 0x000fe400078e0067 */
[----:B------:R-:W3:Y:S04]  /*195d0*/  LDL.LU R103, [R1+0x540] ;  /* 0x0005400001677983 */ /* 0x000ee80000300800 */
[----:B------:R-:W4:Y:S04]  /*195e0*/  LDL.LU R123, [R1+0x3fc] ;  /* 0x0003fc00017b7983 */ /* 0x000f280000300800 */
[----:B------:R-:W3:Y:S04]  /*195f0*/  LDL.LU R122, [R1+0x408] ;  /* 0x00040800017a7983 */ /* 0x000ee80000300800 */
[----:B------:R-:W3:Y:S01]  /*19600*/  LDL.LU R121, [R1+0x404] ;  /* 0x0004040001797983 */ /* 0x000ee20000300800 */
[----:B------:R-:W-:-:S04]  /*19610*/  IMAD.HI.U32 R4, R3, R93, RZ ;  /* 0x0000005d03047227 */ /* 0x000fc800078e00ff */
[----:B------:R-:W-:-:S04]  /*19620*/  IMAD.MOV R4, RZ, RZ, -R4 ;  /* 0x000000ffff047224 */ /* 0x000fc800078e0a04 */
[----:B------:R-:W-:Y:S02]  /*19630*/  IMAD R93, R2, R4, R93 ;  /* 0x00000004025d7224 */ /* 0x000fe400078e025d */
[----:B------:R-:W-:-:S03]  /*19640*/  @!P5 IMAD.MOV R89, RZ, RZ, -R89 ;  /* 0x000000ffff59d224 */ /* 0x000fc600078e0a59 */
[----:B------:R-:W-:Y:S01]  /*19650*/  ISETP.GT.U32.AND P5, PT, R2, R93, PT ;  /* 0x0000005d0200720c */ /* 0x000fe20003fa4070 */
[----:B------:R-:W-:Y:S01]  /*19660*/  IMAD.MOV.U32 R109, RZ, RZ, R95 ;  /* 0x000000ffff6d7224 */ /* 0x000fe200078e005f */
[----:B------:R-:W-:Y:S01]  /*19670*/  IABS R95, R131 ;  /* 0x00000083005f7213 */ /* 0x000fe20000000000 */
[----:B------:R-:W-:-:S04]  /*19680*/  IMAD.MOV.U32 R117, RZ, RZ, R96 ;  /* 0x000000ffff757224 */ /* 0x000fc800078e0060 */
[----:B------:R-:W-:Y:S01]  /*19690*/  IMAD.HI.U32 R4, R3, R95, RZ ;  /* 0x0000005f03047227 */ /* 0x000fe200078e00ff */
[----:B------:R-:W-:-:S03]  /*196a0*/  IABS R96, R130 ;  /* 0x0000008200607213 */ /* 0x000fc60000000000 */
[----:B------:R-:W-:Y:S02]  /*196b0*/  IMAD.MOV R4, RZ, RZ, -R4 ;  /* 0x000000ffff047224 */ /* 0x000fe400078e0a04 */
[----:B------:R-:W-:Y:S02]  /*196c0*/  @!P5 IMAD.IADD R93, R93, 0x1, -R2 ;  /* 0x000000015d5dd824 */ /* 0x000fe400078e0a02 */
[----:B------:R-:W-:Y:S02]  /*196d0*/  @!P6 IMAD.MOV R90, RZ, RZ, -R90 ;  /* 0x000000ffff5ae224 */ /* 0x000fe400078e0a5a */
[C---:B------:R-:W-:Y:S01]  /*196e0*/  IMAD R95, R2.reuse, R4, R95 ;  /* 0x00000004025f7224 */ /* 0x040fe200078e025f */
[----:B------:R-:W-:Y:S01]  /*196f0*/  ISETP.GT.U32.AND P6, PT, R2, R93, PT ;  /* 0x0000005d0200720c */ /* 0x000fe20003fc4070 */
[----:B------:R-:W-:-:S04]  /*19700*/  IMAD.HI.U32 R4, R3, R96, RZ ;  /* 0x0000006003047227 */ /* 0x000fc800078e00ff */
[----:B------:R-:W-:-:S04]  /*19710*/  IMAD.MOV R4, RZ, RZ, -R4 ;  /* 0x000000ffff047224 */ /* 0x000fc800078e0a04 */
[C---:B------:R-:W-:Y:S02]  /*19720*/  IMAD R96, R2.reuse, R4, R96 ;  /* 0x0000000402607224 */ /* 0x040fe400078e0260 */
[----:B------:R-:W-:Y:S01]  /*19730*/  @!P3 IMAD.MOV R87, RZ, RZ, -R87 ;  /* 0x000000ffff57b224 */ /* 0x000fe200078e0a57 */
[C---:B------:R-:W-:Y:S01]  /*19740*/  ISETP.GT.U32.AND P3, PT, R2.reuse, R91, PT ;  /* 0x0000005b0200720c */ /* 0x040fe20003f64070 */
[----:B------:R-:W-:Y:S01]  /*19750*/  @!P6 IMAD.IADD R93, R93, 0x1, -R2 ;  /* 0x000000015d5de824 */ /* 0x000fe200078e0a02 */
[----:B------:R-:W-:Y:S01]  /*19760*/  ISETP.GT.U32.AND P6, PT, R2, R96, PT ;  /* 0x000000600200720c */ /* 0x000fe20003fc4070 */
[----:B------:R-:W-:-:S04]  /*19770*/  IMAD.HI.U32 R8, R3, R94, RZ ;  /* 0x0000005e03087227 */ /* 0x000fc800078e00ff */
[----:B------:R-:W-:Y:S02]  /*19780*/  IMAD.MOV R8, RZ, RZ, -R8 ;  /* 0x000000ffff087224 */ /* 0x000fe400078e0a08 */
[----:B------:R-:W-:Y:S02]  /*19790*/  IMAD.MOV.U32 R116, RZ, RZ, R97 ;  /* 0x000000ffff747224 */ /* 0x000fe400078e0061 */
[----:B------:R-:W-:Y:S01]  /*197a0*/  IMAD R94, R2, R8, R94 ;  /* 0x00000008025e7224 */ /* 0x000fe200078e025e */
[----:B------:R-:W-:Y:S01]  /*197b0*/  IABS R97, R124 ;  /* 0x0000007c00617213 */ /* 0x000fe20000000000 */
[----:B------:R-:W-:Y:S01]  /*197c0*/  @!P1 IMAD.MOV R93, RZ, RZ, -R93 ;  /* 0x000000ffff5d9224 */ /* 0x000fe200078e0a5d */
[----:B------:R-:W-:Y:S01]  /*197d0*/  ISETP.GE.AND P1, PT, R124, RZ, PT ;  /* 0x000000ff7c00720c */ /* 0x000fe20003f26270 */
[--C-:B------:R-:W-:Y:S01]  /*197e0*/  @!P3 IMAD.IADD R91, R91, 0x1, -R2.reuse ;  /* 0x000000015b5bb824 */ /* 0x100fe200078e0a02 */
[----:B------:R-:W-:Y:S01]  /*197f0*/  ISETP.GT.U32.AND P3, PT, R2, R94, PT ;  /* 0x0000005e0200720c */ /* 0x000fe20003f64070 */
[----:B------:R-:W-:-:S05]  /*19800*/  @!P6 IMAD.IADD R96, R96, 0x1, -R2 ;  /* 0x000000016060e824 */ /* 0x000fca00078e0a02 */
[----:B------:R-:W-:-:S07]  /*19810*/  ISETP.GT.U32.AND P6, PT, R2, R96, PT ;  /* 0x000000600200720c */ /* 0x000fce0003fc4070 */
[----:B------:R-:W-:Y:S01]  /*19820*/  @!P3 IMAD.IADD R94, R94, 0x1, -R2 ;  /* 0x000000015e5eb824 */ /* 0x000fe200078e0a02 */
[----:B------:R-:W-:-:S05]  /*19830*/  ISETP.GE.AND P3, PT, R131, RZ, PT ;  /* 0x000000ff8300720c */ /* 0x000fca0003f66270 */
[----:B------:R-:W-:Y:S01]  /*19840*/  @!P6 IMAD.IADD R96, R96, 0x1, -R2 ;  /* 0x000000016060e824 */ /* 0x000fe200078e0a02 */
[----:B------:R-:W-:Y:S01]  /*19850*/  ISETP.GE.AND P6, PT, R132, RZ, PT ;  /* 0x000000ff8400720c */ /* 0x000fe20003fc6270 */
[----:B--2---:R-:W-:Y:S02]  /*19860*/  IMAD.MOV.U32 R118, RZ, RZ, R106 ;  /* 0x000000ffff767224 */ /* 0x004fe400078e006a */
[----:B----4-:R-:W-:Y:S02]  /*19870*/  IMAD.MOV.U32 R124, RZ, RZ, R123 ;  /* 0x000000ffff7c7224 */ /* 0x010fe400078e007b */
[----:B---3--:R-:W-:Y:S02]  /*19880*/  IMAD.MOV.U32 R123, RZ, RZ, R122 ;  /* 0x000000ffff7b7224 */ /* 0x008fe400078e007a */
        /* <DEDUP_REMOVED lines=20> */
[----:B------:R-:W-:Y:S01]  /*199d0*/  IMAD.MOV.U32 R111, RZ, RZ, R127 ;  /* 0x000000ffff6f7224 */ /* 0x000fe200078e007f */
[----:B------:R-:W3:Y:S01]  /*199e0*/  LDL.LU R115, [R1+0x41c] ;  /* 0x00041c0001737983 */ /* 0x000ee20000300800 */
[----:B------:R-:W-:Y:S01]  /*199f0*/  IMAD.MOV.U32 R102, RZ, RZ, R99 ;  /* 0x000000ffff667224 */ /* 0x000fe200078e0063 */
[----:B------:R-:W-:Y:S01]  /*19a00*/  IABS R99, R132 ;  /* 0x0000008400637213 */ /* 0x000fe20000000000 */
[----:B------:R-:W-:-:S02]  /*19a10*/  IMAD.MOV.U32 R123, RZ, RZ, R113 ;  /* 0x000000ffff7b7224 */ /* 0x000fc400078e0071 */
[----:B------:R-:W-:Y:S02]  /*19a20*/  IMAD.MOV.U32 R127, RZ, RZ, R128 ;  /* 0x000000ffff7f7224 */ /* 0x000fe400078e0080 */
[----:B------:R-:W-:Y:S01]  /*19a30*/  IMAD.MOV.U32 R113, RZ, RZ, R126 ;  /* 0x000000ffff717224 */ /* 0x000fe200078e007e */
[----:B------:R-:W4:Y:S01]  /*19a40*/  LDL.LU R128, [R1+0x5d0] ;  /* 0x0005d00001807983 */ /* 0x000f220000300800 */
[----:B------:R-:W-:Y:S02]  /*19a50*/  IMAD.MOV.U32 R144, RZ, RZ, R131 ;  /* 0x000000ffff907224 */ /* 0x000fe400078e0083 */
[----:B------:R-:W-:Y:S01]  /*19a60*/  IMAD.MOV.U32 R132, RZ, RZ, R119 ;  /* 0x000000ffff847224 */ /* 0x000fe200078e0077 */
[----:B------:R-:W4:Y:S01]  /*19a70*/  LDL.LU R126, [R1+0x67c] ;  /* 0x00067c00017e7983 */ /* 0x000f220000300800 */
[----:B------:R-:W-:-:S03]  /*19a80*/  IMAD.MOV.U32 R131, RZ, RZ, R118 ;  /* 0x000000ffff837224 */ /* 0x000fc600078e0076 */
[----:B------:R-:W4:Y:S04]  /*19a90*/  LDL.LU R119, [R1+0x52c] ;  /* 0x00052c0001777983 */ /* 0x000f280000300800 */
[----:B------:R-:W4:Y:S04]  /*19aa0*/  LDL.LU R118, [R1+0x668] ;  /* 0x0006680001767983 */ /* 0x000f280000300800 */
[----:B------:R-:W2:Y:S01]  /*19ab0*/  LDL.LU R136, [R1+0x418] ;  /* 0x0004180001887983 */ /* 0x000ea20000300800 */
[----:B------:R-:W-:Y:S01]  /*19ac0*/  ISETP.GT.U32.AND P5, PT, R2, R95, PT ;  /* 0x0000005f0200720c */ /* 0x000fe20003fa4070 */
[----:B------:R-:W-:-:S04]  /*19ad0*/  IMAD.HI.U32 R8, R3, R97, RZ ;  /* 0x0000006103087227 */ /* 0x000fc800078e00ff */
[----:B------:R-:W-:-:S08]  /*19ae0*/  IMAD.MOV R8, RZ, RZ, -R8 ;  /* 0x000000ffff087224 */ /* 0x000fd000078e0a08 */
[----:B------:R-:W-:Y:S01]  /*19af0*/  @!P5 IMAD.IADD R95, R95, 0x1, -R2 ;  /* 0x000000015f5fd824 */ /* 0x000fe200078e0a02 */
[C---:B------:R-:W-:Y:S01]  /*19b00*/  ISETP.GT.U32.AND P5, PT, R2.reuse, R94, PT ;  /* 0x0000005e0200720c */ /* 0x040fe20003fa4070 */
[----:B------:R-:W-:Y:S02]  /*19b10*/  IMAD R97, R2, R8, R97 ;  /* 0x0000000802617224 */ /* 0x000fe400078e0261 */
[----:B------:R-:W-:Y:S02]  /*19b20*/  IMAD.MOV.U32 R106, RZ, RZ, R104 ;  /* 0x000000ffff6a7224 */ /* 0x000fe400078e0068 */
[----:B------:R-:W-:Y:S01]  /*19b30*/  IMAD.MOV.U32 R104, RZ, RZ, R98 ;  /* 0x000000ffff687224 */ /* 0x000fe200078e0062 */
[----:B------:R-:W-:-:S07]  /*19b40*/  IABS R98, R125 ;  /* 0x0000007d00627213 */ /* 0x000fce0000000000 */
[----:B------:R-:W-:Y:S01]  /*19b50*/  @!P5 IMAD.IADD R94, R94, 0x1, -R2 ;  /* 0x000000015e5ed824 */ /* 0x000fe200078e0a02 */
[----:B------:R-:W-:Y:S01]  /*19b60*/  ISETP.GT.U32.AND P5, PT, R2, R97, PT ;  /* 0x000000610200720c */ /* 0x000fe20003fa4070 */
[----:B------:R-:W-:-:S04]  /*19b70*/  IMAD.HI.U32 R4, R3, R98, RZ ;  /* 0x0000006203047227 */ /* 0x000fc800078e00ff */
[----:B------:R-:W-:-:S08]  /*19b80*/  IMAD.MOV R4, RZ, RZ, -R4 ;  /* 0x000000ffff047224 */ /* 0x000fd000078e0a04 */
[----:B------:R-:W-:Y:S02]  /*19b90*/  @!P5 IMAD.IADD R97, R97, 0x1, -R2 ;  /* 0x000000016161d824 */ /* 0x000fe400078e0a02 */
[C---:B------:R-:W-:Y:S02]  /*19ba0*/  IMAD R98, R2.reuse, R4, R98 ;  /* 0x0000000402627224 */ /* 0x040fe400078e0262 */
[----:B------:R-:W-:Y:S01]  /*19bb0*/  IMAD.HI.U32 R4, R3, R99, RZ ;  /* 0x0000006303047227 */ /* 0x000fe200078e00ff */
[----:B------:R-:W-:-:S03]  /*19bc0*/  ISETP.GT.U32.AND P5, PT, R2, R97, PT ;  /* 0x000000610200720c */ /* 0x000fc60003fa4070 */
[----:B------:R-:W-:Y:S02]  /*19bd0*/  IMAD.MOV R4, RZ, RZ, -R4 ;  /* 0x000000ffff047224 */ /* 0x000fe400078e0a04 */
[----:B------:R-:W-:Y:S01]  /*19be0*/  @!P4 IMAD.MOV R92, RZ, RZ, -R92 ;  /* 0x000000ffff5cc224 */ /* 0x000fe200078e0a5c */
[----:B------:R-:W-:Y:S01]  /*19bf0*/  ISETP.GE.AND P4, PT, R130, RZ, PT ;  /* 0x000000ff8200720c */ /* 0x000fe20003f86270 */
[----:B------:R-:W-:Y:S02]  /*19c00*/  IMAD.MOV.U32 R130, RZ, RZ, R109 ;  /* 0x000000ffff827224 */ /* 0x000fe400078e006d */
[----:B------:R-:W-:Y:S01]  /*19c10*/  IMAD.MOV.U32 R109, RZ, RZ, R101 ;  /* 0x000000ffff6d7224 */ /* 0x000fe200078e0065 */
[----:B------:R-:W-:Y:S01]  /*19c20*/  IABS R101, R148 ;  /* 0x0000009400657213 */ /* 0x000fe20000000000 */
[----:B------:R-:W-:Y:S02]  /*19c30*/  IMAD R99, R2, R4, R99 ;  /* 0x0000000402637224 */ /* 0x000fe400078e0263 */
[----:B------:R-:W-:-:S02]  /*19c40*/  @!P5 IMAD.IADD R97, R97, 0x1, -R2 ;  /* 0x000000016161d824 */ /* 0x000fc400078e0a02 */
[----:B------:R-:W-:Y:S01]  /*19c50*/  IMAD.HI.U32 R8, R3, R101, RZ ;  /* 0x0000006503087227 */ /* 0x000fe200078e00ff */
[----:B------:R-:W-:-:S03]  /*19c60*/  ISETP.GT.U32.AND P5, PT, R2, R99, PT ;  /* 0x000000630200720c */ /* 0x000fc60003fa4070 */
[----:B------:R-:W-:-:S04]  /*19c70*/  IMAD.MOV R8, RZ, RZ, -R8 ;  /* 0x000000ffff087224 */ /* 0x000fc800078e0a08 */
[----:B------:R-:W-:-:S06]  /*19c80*/  IMAD R101, R2, R8, R101 ;  /* 0x0000000802657224 */ /* 0x000fcc00078e0265 */
[----:B------:R-:W-:Y:S01]  /*19c90*/  @!P5 IMAD.IADD R99, R99, 0x1, -R2 ;  /* 0x000000016363d824 */ /* 0x000fe200078e0a02 */
[----:B------:R-:W-:Y:S01]  /*19ca0*/  ISETP.GT.U32.AND P5, PT, R2, R101, PT ;  /* 0x000000650200720c */ /* 0x000fe20003fa4070 */
[----:B------:R-:W-:Y:S01]  /*19cb0*/  @!P2 IMAD.MOV R94, RZ, RZ, -R94 ;  /* 0x000000ffff5ea224 */ /* 0x000fe200078e0a5e */
[----:B------:R-:W-:Y:S01]  /*19cc0*/  ISETP.GE.AND P2, PT, R125, RZ, PT ;  /* 0x000000ff7d00720c */ /* 0x000fe20003f46270 */
[----:B------:R-:W-:-:S04]  /*19cd0*/  IMAD.MOV.U32 R125, RZ, RZ, R108 ;  /* 0x000000ffff7d7224 */ /* 0x000fc800078e006c */
[----:B------:R-:W-:Y:S02]  /*19ce0*/  IMAD.MOV.U32 R140, RZ, RZ, R125 ;  /* 0x000000ffff8c7224 */ /* 0x000fe400078e007d */
[----:B------:R-:W-:Y:S02]  /*19cf0*/  IMAD.MOV.U32 R125, RZ, RZ, R124 ;  /* 0x000000ffff7d7224 */ /* 0x000fe400078e007c */
[----:B------:R-:W-:Y:S01]  /*19d00*/  IMAD.MOV.U32 R124, RZ, RZ, R106 ;  /* 0x000000ffff7c7224 */ /* 0x000fe200078e006a */
[----:B------:R-:W-:Y:S01]  /*19d10*/  IABS R106, R145 ;  /* 0x00000091006a7213 */ /* 0x000fe20000000000 */
[----:B------:R-:W-:Y:S02]  /*19d20*/  @!P5 IMAD.IADD R101, R101, 0x1, -R2 ;  /* 0x000000016565d824 */ /* 0x000fe400078e0a02 */
[----:B------:R-:W-:Y:S02]  /*19d30*/  @!P1 IMAD.MOV R97, RZ, RZ, -R97 ;  /* 0x000000ffff619224 */ /* 0x000fe400078e0a61 */
[----:B------:R-:W-:Y:S01]  /*19d40*/  IMAD.HI.U32 R8, R3, R106, RZ ;  /* 0x0000006a03087227 */ /* 0x000fe200078e00ff */
[----:B------:R-:W-:-:S03]  /*19d50*/  ISETP.GT.U32.AND P1, PT, R2, R101, PT ;  /* 0x000000650200720c */ /* 0x000fc60003f24070 */
[----:B------:R-:W-:-:S04]  /*19d60*/  IMAD.MOV R8, RZ, RZ, -R8 ;  /* 0x000000ffff087224 */ /* 0x000fc800078e0a08 */
[----:B------:R-:W-:-:S06]  /*19d70*/  IMAD R106, R2, R8, R106 ;  /* 0x00000008026a7224 */ /* 0x000fcc00078e026a */
[----:B------:R-:W-:Y:S01]  /*19d80*/  @!P1 IMAD.IADD R101, R101, 0x1, -R2 ;  /* 0x0000000165659824 */ /* 0x000fe200078e0a02 */
[----:B------:R-:W-:Y:S01]  /*19d90*/  ISETP.GT.U32.AND P1, PT, R2, R106, PT ;  /* 0x0000006a0200720c */ /* 0x000fe20003f24070 */
[----:B------:R-:W-:Y:S02]  /*19da0*/  IMAD.MOV.U32 R139, RZ, RZ, R121 ;  /* 0x000000ffff8b7224 */ /* 0x000fe400078e0079 */
[----:B------:R-:W-:-:S04]  /*19db0*/  IMAD.MOV.U32 R121, RZ, RZ, R117 ;  /* 0x000000ffff797224 */ /* 0x000fc800078e0075 */
[----:B------:R-:W-:Y:S02]  /*19dc0*/  IMAD.MOV.U32 R134, RZ, RZ, R121 ;  /* 0x000000ffff867224 */ /* 0x000fe400078e0079 */
[----:B------:R-:W-:Y:S01]  /*19dd0*/  IMAD.MOV.U32 R121, RZ, RZ, R104 ;  /* 0x000000ffff797224 */ /* 0x000fe200078e0068 */
[----:B------:R-:W-:-:S03]  /*19de0*/  IABS R104, R139 ;  /* 0x0000008b00687213 */ /* 0x000fc60000000000 */
[----:B------:R-:W-:Y:S01]  /*19df0*/  @!P1 IMAD.IADD R106, R106, 0x1, -R2 ;  /* 0x000000016a6a9824 */ /* 0x000fe200078e0a02 */
[----:B------:R-:W-:Y:S01]  /*19e00*/  ISETP.GE.AND P1, PT, R139, RZ, PT ;  /* 0x000000ff8b00720c */ /* 0x000fe20003f26270 */
[----:B--2---:R-:W-:Y:S02]  /*19e10*/  IMAD.MOV.U32 R142, RZ, RZ, R136 ;  /* 0x000000ffff8e7224 */ /* 0x004fe400078e0088 */
[----:B------:R-:W-:Y:S02]  /*19e20*/  IMAD.MOV.U32 R136, RZ, RZ, R125 ;  /* 0x000000ffff887224 */ /* 0x000fe400078e007d */
[----:B------:R-:W-:Y:S02]  /*19e30*/  IMAD.MOV.U32 R125, RZ, RZ, R116 ;  /* 0x000000ffff7d7224 */ /* 0x000fe400078e0074 */
[----:B------:R-:W2:Y:S04]  /*19e40*/  LDL.LU R116, [R1+0x594] ;  /* 0x0005940001747983 */ /* 0x000ea80000300800 */
[----:B------:R-:W4:Y:S01]  /*19e50*/  LDL.LU R139, [R1+0x420] ;  /* 0x00042000018b7983 */ /* 0x000f220000300800 */
[----:B------:R-:W-:Y:S01]  /*19e60*/  @!P0 IMAD.MOV R91, RZ, RZ, -R91 ;  /* 0x000000ffff5b8224 */ /* 0x000fe200078e0a5b */
[----:B------:R-:W-:Y:S01]  /*19e70*/  ISETP.GT.U32.AND P0, PT, R2, R95, PT ;  /* 0x0000005f0200720c */ /* 0x000fe20003f04070 */
[----:B------:R-:W-:Y:S01]  /*19e80*/  IMAD.MOV.U32 R108, RZ, RZ, R102 ;  /* 0x000000ffff6c7224 */ /* 0x000fe200078e0066 */
[----:B------:R-:W-:-:S11]  /*19e90*/  IABS R102, R147 ;  /* 0x0000009300667213 */ /* 0x000fd60000000000 */
[----:B------:R-:W-:Y:S01]  /*19ea0*/  @!P0 IMAD.IADD R95, R95, 0x1, -R2 ;  /* 0x000000015f5f8824 */ /* 0x000fe200078e0a02 */
[----:B------:R-:W-:Y:S01]  /*19eb0*/  ISETP.GT.U32.AND P0, PT, R2, R98, PT ;  /* 0x000000620200720c */ /* 0x000fe20003f04070 */
[----:B------:R-:W-:Y:S02]  /*19ec0*/  IMAD.MOV.U32 R117, RZ, RZ, R114 ;  /* 0x000000ffff757224 */ /* 0x000fe400078e0072 */
[----:B------:R-:W-:Y:S01]  /*19ed0*/  IMAD.MOV.U32 R114, RZ, RZ, R100 ;  /* 0x000000ffff727224 */ /* 0x000fe200078e0064 */
[----:B------:R-:W-:Y:S01]  /*19ee0*/  IABS R100, R137 ;  /* 0x0000008900647213 */ /* 0x000fe20000000000 */
[----:B------:R-:W-:-:S04]  /*19ef0*/  IMAD.HI.U32 R4, R3, R102, RZ ;  /* 0x0000006603047227 */ /* 0x000fc800078e00ff */
[----:B------:R-:W-:-:S04]  /*19f00*/  IMAD.MOV.U32 R133, RZ, RZ, R120 ;  /* 0x000000ffff857224 */ /* 0x000fc800078e0078 */
[----:B------:R-:W-:Y:S02]  /*19f10*/  @!P0 IMAD.IADD R98, R98, 0x1, -R2 ;  /* 0x0000000162628824 */ /* 0x000fe400078e0a02 */
[----:B------:R-:W-:Y:S01]  /*19f20*/  IMAD.MOV.U32 R120, RZ, RZ, R103 ;  /* 0x000000ffff787224 */ /* 0x000fe200078e0067 */
[----:B------:R-:W-:Y:S01]  /*19f30*/  IABS R103, R141 ;  /* 0x0000008d00677213 */ /* 0x000fe20000000000 */
[----:B------:R-:W-:Y:S01]  /*19f40*/  IMAD.MOV R4, RZ, RZ, -R4 ;  /* 0x000000ffff047224 */ /* 0x000fe200078e0a04 */
[----:B------:R-:W-:Y:S01]  /*19f50*/  ISETP.GT.U32.AND P0, PT, R2, R98, PT ;  /* 0x000000620200720c */ /* 0x000fe20003f04070 */
[----:B------:R-:W-:-:S04]  /*19f60*/  IMAD.HI.U32 R9, R3, R100, RZ ;  /* 0x0000006403097227 */ /* 0x000fc800078e00ff */
[----:B------:R-:W-:Y:S02]  /*19f70*/  IMAD R102, R2, R4, R102 ;  /* 0x0000000402667224 */ /* 0x000fe400078e0266 */
[----:B------:R-:W-:Y:S02]  /*19f80*/  IMAD.MOV R9, RZ, RZ, -R9 ;  /* 0x000000ffff097224 */ /* 0x000fe400078e0a09 */
[----:B------:R-:W-:-:S04]  /*19f90*/  IMAD.HI.U32 R4, R3, R103, RZ ;  /* 0x0000006703047227 */ /* 0x000fc800078e00ff */
[----:B------:R-:W-:Y:S02]  /*19fa0*/  IMAD R100, R2, R9, R100 ;  /* 0x0000000902647224 */ /* 0x000fe400078e0264 */
[----:B------:R-:W-:Y:S02]  /*19fb0*/  IMAD.MOV R4, RZ, RZ, -R4 ;  /* 0x000000ffff047224 */ /* 0x000fe400078e0a04 */
[----:B------:R-:W-:Y:S01]  /*19fc0*/  @!P0 IMAD.IADD R98, R98, 0x1, -R2 ;  /* 0x0000000162628824 */ /* 0x000fe200078e0a02 */
[C---:B------:R-:W-:Y:S01]  /*19fd0*/  ISETP.GT.U32.AND P0, PT, R2.reuse, R100, PT ;  /* 0x000000640200720c */ /* 0x040fe20003f04070 */
[----:B------:R-:W-:-:S05]  /*19fe0*/  IMAD R103, R2, R4, R103 ;  /* 0x0000000402677224 */ /* 0x000fca00078e0267 */
[----:B------:R-:W-:Y:S01]  /*19ff0*/  ISETP.GT.U32.AND P5, PT, R2, R103, PT ;  /* 0x000000670200720c */ /* 0x000fe20003fa4070 */
[----:B------:R-:W-:Y:S02]  /*1a000*/  IMAD.MOV.U32 R143, RZ, RZ, R130 ;  /* 0x000000ffff8f7224 */ /* 0x000fe400078e0082 */
[----:B------:R-:W-:-:S04]  /*1a010*/  IMAD.MOV.U32 R130, RZ, RZ, R107 ;  /* 0x000000ffff827224 */ /* 0x000fc800078e006b */
[----:B------:R-:W-:Y:S01]  /*1a020*/  @!P0 IMAD.IADD R100, R100, 0x1, -R2 ;  /* 0x0000000164648824 */ /* 0x000fe200078e0a02 */
[C---:B------:R-:W-:Y:S01]  /*1a030*/  ISETP.GT.U32.AND P0, PT, R2.reuse, R102, PT ;  /* 0x000000660200720c */ /* 0x040fe20003f04070 */
[----:B------:R-:W-:Y:S01]  /*1a040*/  @!P3 IMAD.MOV R95, RZ, RZ, -R95 ;  /* 0x000000ffff5fb224 */ /* 0x000fe200078e0a5f */
[----:B------:R-:W-:Y:S01]  /*1a050*/  IABS R107, R144 ;  /* 0x00000090006b7213 */ /* 0x000fe20000000000 */
[----:B------:R-:W-:Y:S01]  /*1a060*/  IMAD.HI.U32 R10, R3, R104, RZ ;  /* 0x00000068030a7227 */ /* 0x000fe200078e00ff */
[----:B------:R-:W-:-:S03]  /*1a070*/  ISETP.GT.U32.AND P3, PT, R2, R99, PT ;  /* 0x000000630200720c */ /* 0x000fc60003f64070 */
[----:B------:R-:W-:Y:S02]  /*1a080*/  @!P5 IMAD.IADD R103, R103, 0x1, -R2 ;  /* 0x000000016767d824 */ /* 0x000fe400078e0a02 */
[----:B------:R-:W-:Y:S02]  /*1a090*/  IMAD.MOV.U32 R135, RZ, RZ, R122 ;  /* 0x000000ffff877224 */ /* 0x000fe400078e007a */
[----:B------:R-:W-:Y:S01]  /*1a0a0*/  IMAD.MOV.U32 R122, RZ, RZ, R105 ;  /* 0x000000ffff7a7224 */ /* 0x000fe200078e0069 */
[----:B------:R-:W-:Y:S01]  /*1a0b0*/  IABS R105, R146 ;  /* 0x0000009200697213 */ /* 0x000fe20000000000 */
[----:B------:R-:W-:Y:S01]  /*1a0c0*/  IMAD.MOV R10, RZ, RZ, -R10 ;  /* 0x000000ffff0a7224 */ /* 0x000fe200078e0a0a */
[----:B------:R-:W-:Y:S01]  /*1a0d0*/  ISETP.GT.U32.AND P5, PT, R2, R103, PT ;  /* 0x000000670200720c */ /* 0x000fe20003fa4070 */
[----:B------:R-:W-:-:S04]  /*1a0e0*/  IMAD.HI.U32 R4, R3, R107, RZ ;  /* 0x0000006b03047227 */ /* 0x000fc800078e00ff */
[----:B------:R-:W-:Y:S01]  /*1a0f0*/  @!P4 IMAD.MOV R96, RZ, RZ, -R96 ;  /* 0x000000ffff60c224 */ /* 0x000fe200078e0a60 */
[----:B------:R-:W-:Y:S01]  /*1a100*/  ISETP.GT.U32.AND P4, PT, R2, R100, PT ;  /* 0x000000640200720c */ /* 0x000fe20003f84070 */
[----:B------:R-:W-:-:S04]  /*1a110*/  IMAD.HI.U32 R9, R3, R105, RZ ;  /* 0x0000006903097227 */ /* 0x000fc800078e00ff */
[----:B------:R-:W-:Y:S02]  /*1a120*/  @!P0 IMAD.IADD R102, R102, 0x1, -R2 ;  /* 0x0000000166668824 */ /* 0x000fe400078e0a02 */
[C---:B------:R-:W-:Y:S02]  /*1a130*/  IMAD R104, R2.reuse, R10, R104 ;  /* 0x0000000a02687224 */ /* 0x040fe400078e0268 */
[----:B------:R-:W-:Y:S02]  /*1a140*/  IMAD.MOV R4, RZ, RZ, -R4 ;  /* 0x000000ffff047224 */ /* 0x000fe400078e0a04 */
[----:B------:R-:W-:Y:S02]  /*1a150*/  IMAD.MOV R9, RZ, RZ, -R9 ;  /* 0x000000ffff097224 */ /* 0x000fe400078e0a09 */
[----:B------:R-:W-:Y:S01]  /*1a160*/  @!P2 IMAD.MOV R98, RZ, RZ, -R98 ;  /* 0x000000ffff62a224 */ /* 0x000fe200078e0a62 */
[C---:B------:R-:W-:Y:S01]  /*1a170*/  ISETP.GT.U32.AND P2, PT, R2.reuse, R102, PT ;  /* 0x000000660200720c */ /* 0x040fe20003f44070 */
[----:B------:R-:W-:-:S02]  /*1a180*/  IMAD R107, R2, R4, R107 ;  /* 0x00000004026b7224 */ /* 0x000fc400078e026b */
[--C-:B------:R-:W-:Y:S01]  /*1a190*/  @!P3 IMAD.IADD R99, R99, 0x1, -R2.reuse ;  /* 0x000000016363b824 */ /* 0x100fe200078e0a02 */
[C---:B------:R-:W-:Y:S01]  /*1a1a0*/  ISETP.GT.U32.AND P3, PT, R2.reuse, R104, PT ;  /* 0x000000680200720c */ /* 0x040fe20003f64070 */
[C---:B------:R-:W-:Y:S02]  /*1a1b0*/  IMAD R105, R2.reuse, R9, R105 ;  /* 0x0000000902697224 */ /* 0x040fe400078e0269 */
[--C-:B------:R-:W-:Y:S01]  /*1a1c0*/  @!P5 IMAD.IADD R103, R103, 0x1, -R2.reuse ;  /* 0x000000016767d824 */ /* 0x100fe200078e0a02 */
[----:B------:R-:W-:Y:S01]  /*1a1d0*/  ISETP.GT.U32.AND P5, PT, R2, R107, PT ;  /* 0x0000006b0200720c */ /* 0x000fe20003fa4070 */
[----:B------:R-:W-:Y:S01]  /*1a1e0*/  @!P4 IMAD.IADD R100, R100, 0x1, -R2 ;  /* 0x000000016464c824 */ /* 0x000fe200078e0a02 */
[----:B------:R-:W-:Y:S01]  /*1a1f0*/  ISETP.GE.AND P0, PT, R137, RZ, PT ;  /* 0x000000ff8900720c */ /* 0x000fe20003f06270 */
[----:B------:R-:W-:Y:S01]  /*1a200*/  IMAD.MOV.U32 R137, RZ, RZ, R123 ;  /* 0x000000ffff897224 */ /* 0x000fe200078e007b */
[----:B------:R-:W-:Y:S01]  /*1a210*/  ISETP.GT.U32.AND P4, PT, R2, R105, PT ;  /* 0x000000690200720c */ /* 0x000fe20003f84070 */
[----:B------:R-:W-:-:S02]  /*1a220*/  IMAD.MOV.U32 R123, RZ, RZ, R114 ;  /* 0x000000ffff7b7224 */ /* 0x000fc400078e0072 */
[----:B------:R-:W-:Y:S01]  /*1a230*/  IMAD.MOV.U32 R114, RZ, RZ, R108 ;  /* 0x000000ffff727224 */ /* 0x000fe200078e006c */
[----:B------:R-:W-:Y:S01]  /*1a240*/  IABS R108, R140 ;  /* 0x0000008c006c7213 */ /* 0x000fe20000000000 */
[--C-:B------:R-:W-:Y:S01]  /*1a250*/  @!P2 IMAD.IADD R102, R102, 0x1, -R2.reuse ;  /* 0x000000016666a824 */ /* 0x100fe200078e0a02 */
[----:B------:R-:W-:Y:S01]  /*1a260*/  ISETP.GE.AND P2, PT, R148, RZ, PT ;  /* 0x000000ff9400720c */ /* 0x000fe20003f46270 */
[----:B------:R-:W-:Y:S01]  /*1a270*/  @!P3 IMAD.IADD R104, R104, 0x1, -R2 ;  /* 0x000000016868b824 */ /* 0x000fe200078e0a02 */
[----:B------:R-:W-:Y:S01]  /*1a280*/  ISETP.GE.AND P3, PT, R147, RZ, PT ;  /* 0x000000ff9300720c */ /* 0x000fe20003f66270 */
[----:B------:R-:W-:-:S04]  /*1a290*/  IMAD.HI.U32 R8, R3, R108, RZ ;  /* 0x0000006c03087227 */ /* 0x000fc800078e00ff */
[----:B------:R-:W-:Y:S02]  /*1a2a0*/  @!P5 IMAD.IADD R107, R107, 0x1, -R2 ;  /* 0x000000016b6bd824 */ /* 0x000fe400078e0a02 */
[----:B------:R-:W-:Y:S02]  /*1a2b0*/  IMAD.MOV R8, RZ, RZ, -R8 ;  /* 0x000000ffff087224 */ /* 0x000fe400078e0a08 */
[----:B------:R-:W-:Y:S02]  /*1a2c0*/  @!P4 IMAD.IADD R105, R105, 0x1, -R2 ;  /* 0x000000016969c824 */ /* 0x000fe400078e0a02 */
[----:B------:R-:W-:Y:S01]  /*1a2d0*/  @!P6 IMAD.MOV R99, RZ, RZ, -R99 ;  /* 0x000000ffff63e224 */ /* 0x000fe200078e0a63 */
[C---:B------:R-:W-:Y:S01]  /*1a2e0*/  ISETP.GT.U32.AND P6, PT, R2.reuse, R107, PT ;  /* 0x0000006b0200720c */ /* 0x040fe20003fc4070 */
[----:B------:R-:W-:Y:S02]  /*1a2f0*/  IMAD R108, R2, R8, R108 ;  /* 0x00000008026c7224 */ /* 0x000fe400078e026c */
[----:B---3--:R-:W-:-:S02]  /*1a300*/  IMAD.MOV.U32 R138, RZ, RZ, R115 ;  /* 0x000000ffff8a7224 */ /* 0x008fc400078e0073 */
[----:B------:R-:W-:Y:S01]  /*1a310*/  @!P0 IMAD.MOV R100, RZ, RZ, -R100 ;  /* 0x000000ffff648224 */ /* 0x000fe200078e0a64 */
[C---:B------:R-:W-:Y:S01]  /*1a320*/  ISETP.GT.U32.AND P0, PT, R2.reuse, R105, PT ;  /* 0x000000690200720c */ /* 0x040fe20003f04070 */
[----:B------:R-:W-:Y:S01]  /*1a330*/  IMAD.MOV.U32 R115, RZ, RZ, R109 ;  /* 0x000000ffff737224 */ /* 0x000fe200078e006d */
[----:B------:R-:W-:Y:S01]  /*1a340*/  ISETP.GE.AND P4, PT, R141, RZ, PT ;  /* 0x000000ff8d00720c */ /* 0x000fe20003f86270 */
[----:B------:R-:W-:Y:S01]  /*1a350*/  @!P2 IMAD.MOV R101, RZ, RZ, -R101 ;  /* 0x000000ffff65a224 */ /* 0x000fe200078e0a65 */
[----:B------:R-:W-:Y:S01]  /*1a360*/  IABS R109, R143 ;  /* 0x0000008f006d7213 */ /* 0x000fe20000000000 */
[----:B------:R-:W-:Y:S01]  /*1a370*/  @!P3 IMAD.MOV R102, RZ, RZ, -R102 ;  /* 0x000000ffff66b224 */ /* 0x000fe200078e0a66 */
[C---:B------:R-:W-:Y:S01]  /*1a380*/  ISETP.GT.U32.AND P5, PT, R2.reuse, R104, PT ;  /* 0x000000680200720c */ /* 0x040fe20003fa4070 */
[----:B------:R-:W-:Y:S01]  /*1a390*/  IMAD.MOV.U32 R141, RZ, RZ, R138 ;  /* 0x000000ffff8d7224 */ /* 0x000fe200078e008a */
[C---:B------:R-:W-:Y:S01]  /*1a3a0*/  ISETP.GT.U32.AND P2, PT, R2.reuse, R106, PT ;  /* 0x0000006a0200720c */ /* 0x040fe20003f44070 */
[----:B------:R-:W-:Y:S01]  /*1a3b0*/  IMAD.MOV.U32 R138, RZ, RZ, R137 ;  /* 0x000000ffff8a7224 */ /* 0x000fe200078e0089 */
[----:B------:R-:W-:Y:S01]  /*1a3c0*/  ISETP.GT.U32.AND P3, PT, R2, R108, PT ;  /* 0x0000006c0200720c */ /* 0x000fe20003f64070 */
[----:B------:R-:W-:-:S02]  /*1a3d0*/  IMAD.MOV.U32 R137, RZ, RZ, R136 ;  /* 0x000000ffff897224 */ /* 0x000fc400078e0088 */
[----:B------:R-:W-:Y:S02]  /*1a3e0*/  IMAD.MOV.U32 R136, RZ, RZ, R135 ;  /* 0x000000ffff887224 */ /* 0x000fe400078e0087 */
[----:B------:R-:W-:Y:S02]  /*1a3f0*/  IMAD.MOV.U32 R135, RZ, RZ, R134 ;  /* 0x000000ffff877224 */ /* 0x000fe400078e0086 */
[----:B------:R-:W-:-:S04]  /*1a400*/  IMAD.HI.U32 R4, R3, R109, RZ ;  /* 0x0000006d03047227 */ /* 0x000fc800078e00ff */
[----:B------:R-:W-:Y:S02]  /*1a410*/  IMAD.MOV.U32 R134, RZ, RZ, R133 ;  /* 0x000000ffff867224 */ /* 0x000fe400078e0085 */
[----:B------:R-:W-:Y:S02]  /*1a420*/  IMAD.MOV.U32 R133, RZ, RZ, R132 ;  /* 0x000000ffff857224 */ /* 0x000fe400078e0084 */
[----:B------:R-:W-:Y:S02]  /*1a430*/  IMAD.MOV.U32 R132, RZ, RZ, R130 ;  /* 0x000000ffff847224 */ /* 0x000fe400078e0082 */
[----:B------:R-:W-:Y:S01]  /*1a440*/  @!P6 IMAD.IADD R107, R107, 0x1, -R2 ;  /* 0x000000016b6be824 */ /* 0x000fe200078e0a02 */
[----:B------:R-:W-:Y:S01]  /*1a450*/  ISETP.GE.AND P6, PT, R140, RZ, PT ;  /* 0x000000ff8c00720c */ /* 0x000fe20003fc6270 */
[----:B------:R-:W-:Y:S02]  /*1a460*/  IMAD.MOV.U32 R130, RZ, RZ, R124 ;  /* 0x000000ffff827224 */ /* 0x000fe400078e007c */
[----:B------:R-:W-:-:S02]  /*1a470*/  IMAD.MOV R4, RZ, RZ, -R4 ;  /* 0x000000ffff047224 */ /* 0x000fc400078e0a04 */
[----:B------:R-:W-:Y:S02]  /*1a480*/  IMAD.MOV.U32 R124, RZ, RZ, R123 ;  /* 0x000000ffff7c7224 */ /* 0x000fe400078e007b */
[--C-:B------:R-:W-:Y:S01]  /*1a490*/  @!P0 IMAD.IADD R105, R105, 0x1, -R2.reuse ;  /* 0x0000000169698824 */ /* 0x100fe200078e0a02 */
[----:B------:R-:W-:Y:S01]  /*1a4a0*/  ISETP.GE.AND P0, PT, R145, RZ, PT ;  /* 0x000000ff9100720c */ /* 0x000fe20003f06270 */
[----:B------:R-:W-:Y:S02]  /*1a4b0*/  IMAD R109, R2, R4, R109 ;  /* 0x00000004026d7224 */ /* 0x000fe400078e026d */
[--C-:B------:R-:W-:Y:S02]  /*1a4c0*/  @!P5 IMAD.IADD R104, R104, 0x1, -R2.reuse ;  /* 0x000000016868d824 */ /* 0x100fe400078e0a02 */
[--C-:B------:R-:W-:Y:S01]  /*1a4d0*/  @!P2 IMAD.IADD R106, R106, 0x1, -R2.reuse ;  /* 0x000000016a6aa824 */ /* 0x100fe200078e0a02 */
[----:B------:R-:W-:Y:S01]  /*1a4e0*/  ISETP.GE.AND P2, PT, R144, RZ, PT ;  /* 0x000000ff9000720c */ /* 0x000fe20003f46270 */
[----:B------:R-:W-:Y:S01]  /*1a4f0*/  @!P3 IMAD.IADD R108, R108, 0x1, -R2 ;  /* 0x000000016c6cb824 */ /* 0x000fe200078e0a02 */
[----:B------:R-:W-:Y:S01]  /*1a500*/  ISETP.GT.U32.AND P5, PT, R2, R109, PT ;  /* 0x0000006d0200720c */ /* 0x000fe20003fa4070 */
[----:B------:R-:W-:-:S03]  /*1a510*/  @!P1 IMAD.MOV R104, RZ, RZ, -R104 ;  /* 0x000000ffff689224 */ /* 0x000fc600078e0a68 */
[----:B------:R-:W-:Y:S01]  /*1a520*/  ISETP.GT.U32.AND P1, PT, R2, R108, PT ;  /* 0x0000006c0200720c */ /* 0x000fe20003f24070 */
[----:B------:R-:W-:Y:S01]  /*1a530*/  @!P4 IMAD.MOV R103, RZ, RZ, -R103 ;  /* 0x000000ffff67c224 */ /* 0x000fe200078e0a67 */
[----:B------:R-:W-:Y:S01]  /*1a540*/  ISETP.GE.AND P4, PT, R146, RZ, PT ;  /* 0x000000ff9200720c */ /* 0x000fe20003f86270 */
[----:B------:R-:W-:Y:S01]  /*1a550*/  @!P0 IMAD.MOV R106, RZ, RZ, -R106 ;  /* 0x000000ffff6a8224 */ /* 0x000fe200078e0a6a */
[----:B------:R-:W-:-:S03]  /*1a560*/  ISETP.GE.AND P0, PT, R142, RZ, PT ;  /* 0x000000ff8e00720c */ /* 0x000fc60003f06270 */
[----:B------:R-:W-:Y:S01]  /*1a570*/  @!P2 IMAD.MOV R107, RZ, RZ, -R107 ;  /* 0x000000ffff6ba224 */ /* 0x000fe200078e0a6b */
[----:B------:R-:W-:Y:S01]  /*1a580*/  ISETP.GE.AND P2, PT, R141, RZ, PT ;  /* 0x000000ff8d00720c */ /* 0x000fe20003f46270 */
[----:B------:R-:W-:-:S04]  /*1a590*/  @!P5 IMAD.IADD R109, R109, 0x1, -R2 ;  /* 0x000000016d6dd824 */ /* 0x000fc800078e0a02 */
[----:B------:R-:W-:Y:S02]  /*1a5a0*/  @!P1 IMAD.IADD R108, R108, 0x1, -R2 ;  /* 0x000000016c6c9824 */ /* 0x000fe400078e0a02 */
[----:B------:R-:W-:Y:S01]  /*1a5b0*/  @!P4 IMAD.MOV R105, RZ, RZ, -R105 ;  /* 0x000000ffff69c224 */ /* 0x000fe200078e0a69 */
[----:B------:R-:W-:Y:S02]  /*1a5c0*/  ISETP.GT.U32.AND P4, PT, R2, R109, PT ;  /* 0x0000006d0200720c */ /* 0x000fe40003f84070 */
[----:B------:R-:W-:-:S11]  /*1a5d0*/  ISETP.GE.AND P3, PT, R143, RZ, PT ;  /* 0x000000ff8f00720c */ /* 0x000fd60003f66270 */
[----:B------:R-:W-:-:S04]  /*1a5e0*/  @!P4 IMAD.IADD R109, R109, 0x1, -R2 ;  /* 0x000000016d6dc824 */ /* 0x000fc800078e0a02 */
[----:B------:R-:W-:Y:S02]  /*1a5f0*/  @!P3 IMAD.MOV R109, RZ, RZ, -R109 ;  /* 0x000000ffff6db224 */ /* 0x000fe400078e0a6d */
[----:B--2---:R-:W-:Y:S02]  /*1a600*/  IMAD.MOV.U32 R123, RZ, RZ, R116 ;  /* 0x000000ffff7b7224 */ /* 0x004fe400078e0074 */
[----:B------:R-:W-:Y:S02]  /*1a610*/  IMAD.MOV.U32 R116, RZ, RZ, R110 ;  /* 0x000000ffff747224 */ /* 0x000fe400078e006e */
[----:B----4-:R-:W-:Y:S02]  /*1a620*/  IMAD.MOV.U32 R140, RZ, RZ, R139 ;  /* 0x000000ffff8c7224 */ /* 0x010fe400078e008b */
[----:B------:R-:W-:Y:S02]  /*1a630*/  IMAD.MOV.U32 R139, RZ, RZ, R138 ;  /* 0x000000ffff8b7224 */ /* 0x000fe400078e008a */
[----:B------:R-:W-:-:S02]  /*1a640*/  IMAD.MOV.U32 R138, RZ, RZ, R125 ;  /* 0x000000ffff8a7224 */ /* 0x000fc400078e007d */
[----:B------:R-:W-:Y:S02]  /*1a650*/  IMAD.MOV.U32 R147, RZ, RZ, R140 ;  /* 0x000000ffff937224 */ /* 0x000fe400078e008c */
[----:B------:R-:W-:Y:S02]  /*1a660*/  IMAD.MOV.U32 R140, RZ, RZ, R139 ;  /* 0x000000ffff8c7224 */ /* 0x000fe400078e008b */
[----:B------:R-:W-:Y:S02]  /*1a670*/  IMAD.MOV.U32 R139, RZ, RZ, R138 ;  /* 0x000000ffff8b7224 */ /* 0x000fe400078e008a */
[----:B------:R-:W-:Y:S02]  /*1a680*/  IMAD.MOV.U32 R138, RZ, RZ, R116 ;  /* 0x000000ffff8a7224 */ /* 0x000fe400078e0074 */
[----:B------:R-:W2:Y:S01]  /*1a690*/  LDL.LU R116, [R1+0x634] ;  /* 0x0006340001747983 */ /* 0x000ea20000300800 */
[----:B------:R-:W-:Y:S01]  /*1a6a0*/  IMAD.MOV.U32 R125, RZ, RZ, R124 ;  /* 0x000000ffff7d7224 */ /* 0x000fe200078e007c */
[----:B------:R-:W-:Y:S01]  /*1a6b0*/  IABS R110, R142 ;  /* 0x0000008e006e7213 */ /* 0x000fe20000000000 */
[----:B------:R-:W-:-:S02]  /*1a6c0*/  IMAD.MOV.U32 R124, RZ, RZ, R123 ;  /* 0x000000ffff7c7224 */ /* 0x000fc400078e007b */
[----:B------:R-:W-:Y:S02]  /*1a6d0*/  IMAD.MOV.U32 R156, RZ, RZ, R140 ;  /* 0x000000ffff9c7224 */ /* 0x000fe400078e008c */
[----:B------:R-:W-:Y:S01]  /*1a6e0*/  IMAD.MOV.U32 R123, RZ, RZ, R111 ;  /* 0x000000ffff7b7224 */ /* 0x000fe200078e006f */
[----:B------:R-:W-:Y:S01]  /*1a6f0*/  IABS R111, R141 ;  /* 0x0000008d006f7213 */ /* 0x000fe20000000000 */
[----:B------:R-:W-:Y:S02]  /*1a700*/  IMAD.MOV.U32 R142, RZ, RZ, R139 ;  /* 0x000000ffff8e7224 */ /* 0x000fe400078e008b */
[----:B------:R-:W-:Y:S02]  /*1a710*/  IMAD.MOV.U32 R140, RZ, RZ, R137 ;  /* 0x000000ffff8c7224 */ /* 0x000fe400078e0089 */
[----:B------:R-:W-:Y:S02]  /*1a720*/  IMAD.MOV.U32 R137, RZ, RZ, R134 ;  /* 0x000000ffff897224 */ /* 0x000fe400078e0086 */
[----:B------:R-:W-:-:S02]  /*1a730*/  IMAD.MOV.U32 R141, RZ, RZ, R138 ;  /* 0x000000ffff8d7224 */ /* 0x000fc400078e008a */
[----:B------:R-:W-:Y:S02]  /*1a740*/  IMAD.MOV.U32 R134, RZ, RZ, R122 ;  /* 0x000000ffff867224 */ /* 0x000fe400078e007a */
[----:B------:R-:W-:Y:S01]  /*1a750*/  IMAD.MOV.U32 R122, RZ, RZ, R119 ;  /* 0x000000ffff7a7224 */ /* 0x000fe200078e0077 */
[----:B------:R-:W-:Y:S01]  /*1a760*/  ISETP.GE.AND P1, PT, R142, RZ, PT ;  /* 0x000000ff8e00720c */ /* 0x000fe20003f26270 */
[----:B------:R-:W-:Y:S02]  /*1a770*/  IMAD.MOV.U32 R139, RZ, RZ, R136 ;  /* 0x000000ffff8b7224 */ /* 0x000fe400078e0088 */
[----:B------:R-:W-:Y:S01]  /*1a780*/  IMAD.MOV.U32 R119, RZ, RZ, R112 ;  /* 0x000000ffff777224 */ /* 0x000fe200078e0070 */
[----:B------:R-:W-:Y:S01]  /*1a790*/  IABS R112, R142 ;  /* 0x0000008e00707213 */ /* 0x000fe20000000000 */
        /* <DEDUP_REMOVED lines=11> */
[----:B------:R-:W-:Y:S01]  /*1a850*/  IMAD.MOV.U32 R137, RZ, RZ, R136 ;  /* 0x000000ffff897224 */ /* 0x000fe200078e0088 */
[----:B------:R-:W3:Y:S01]  /*1a860*/  LDL.LU R120, [R1+0x63c] ;  /* 0x00063c0001787983 */ /* 0x000ee20000300800 */
[----:B------:R-:W-:Y:S02]  /*1a870*/  IMAD.MOV.U32 R136, RZ, RZ, R135 ;  /* 0x000000ffff887224 */ /* 0x000fe400078e0087 */
[----:B------:R-:W-:Y:S01]  /*1a880*/  IMAD.MOV.U32 R135, RZ, RZ, R134 ;  /* 0x000000ffff877224 */ /* 0x000fe200078e0086 */
[----:B------:R-:W4:Y:S01]  /*1a890*/  LDL.LU R121, [R1+0x638] ;  /* 0x0006380001797983 */ /* 0x000f220000300800 */
        /* <DEDUP_REMOVED lines=8> */
[----:B------:R-:W3:Y:S01]  /*1a920*/  LDL.LU R126, [R1+0x5ec] ;  /* 0x0005ec00017e7983 */ /* 0x000ee20000300800 */
[----:B------:R-:W-:Y:S02]  /*1a930*/  IMAD.MOV.U32 R143, RZ, RZ, R134 ;  /* 0x000000ffff8f7224 */ /* 0x000fe400078e0086 */
[----:B------:R-:W-:Y:S01]  /*1a940*/  IMAD.MOV.U32 R144, RZ, RZ, R135 ;  /* 0x000000ffff907224 */ /* 0x000fe200078e0087 */
[----:B------:R-:W3:Y:S01]  /*1a950*/  LDL.LU R134, [R1+0x5b8] ;  /* 0x0005b80001867983 */ /* 0x000ee20000300800 */
[----:B------:R-:W-:Y:S02]  /*1a960*/  IMAD.MOV.U32 R155, RZ, RZ, R142 ;  /* 0x000000ffff9b7224 */ /* 0x000fe400078e008e */
[----:B------:R-:W-:Y:S01]  /*1a970*/  IMAD.MOV.U32 R151, RZ, RZ, R141 ;  /* 0x000000ffff977224 */ /* 0x000fe200078e008d */
[----:B------:R-:W3:Y:S01]  /*1a980*/  LDL.LU R135, [R1+0x610] ;  /* 0x0006100001877983 */ /* 0x000ee20000300800 */
[----:B------:R-:W-:Y:S01]  /*1a990*/  IMAD.MOV.U32 R130, RZ, RZ, R114 ;  /* 0x000000ffff827224 */ /* 0x000fe200078e0072 */
[----:B------:R-:W-:Y:S01]  /*1a9a0*/  IABS R114, R145 ;  /* 0x0000009100727213 */ /* 0x000fe20000000000 */
[----:B------:R-:W-:Y:S01]  /*1a9b0*/  IMAD.MOV.U32 R142, RZ, RZ, R250 ;  /* 0x000000ffff8e7224 */ /* 0x000fe200078e00fa */
[----:B------:R-:W3:Y:S01]  /*1a9c0*/  LDL.LU R141, [R1+0x66c] ;  /* 0x00066c00018d7983 */ /* 0x000ee20000300800 */
[----:B------:R-:W-:-:S03]  /*1a9d0*/  ISETP.GE.AND P3, PT, R145, RZ, PT ;  /* 0x000000ff9100720c */ /* 0x000fc60003f66270 */
[----:B------:R-:W3:Y:S04]  /*1a9e0*/  LDL.LU R250, [R1+0x744] ;  /* 0x0007440001fa7983 */ /* 0x000ee80000300800 */
[----:B------:R-:W3:Y:S04]  /*1a9f0*/  LDL.LU R145, [R1+0x568] ;  /* 0x0005680001917983 */ /* 0x000ee80000300800 */
[----:B------:R-:W4:Y:S01]  /*1aa00*/  LDL.LU R146, [R1+0x574] ;  /* 0x0005740001927983 */ /* 0x000f220000300800 */
[----:B------:R-:W-:-:S03]  /*1aa10*/  IMAD.MOV.U32 R148, RZ, RZ, R125 ;  /* 0x000000ffff947224 */ /* 0x000fc600078e007d */
[----:B------:R-:W3:Y:S01]  /*1aa20*/  LDL.LU R125, [R1+0x688] ;  /* 0x00068800017d7983 */ /* 0x000ee20000300800 */
[----:B------:R-:W-:-:S04]  /*1aa30*/  IMAD.HI.U32 R4, R3, R110, RZ ;  /* 0x0000006e03047227 */ /* 0x000fc800078e00ff */
[----:B------:R-:W-:-:S04]  /*1aa40*/  IMAD.MOV R4, RZ, RZ, -R4 ;  /* 0x000000ffff047224 */ /* 0x000fc800078e0a04 */
[----:B------:R-:W-:Y:S02]  /*1aa50*/  IMAD R110, R2, R4, R110 ;  /* 0x00000004026e7224 */ /* 0x000fe400078e026e */
[----:B------:R-:W-:-:S03]  /*1aa60*/  IMAD.HI.U32 R4, R3, R111, RZ ;  /* 0x0000006f03047227 */ /* 0x000fc600078e00ff */
[----:B------:R-:W-:Y:S01]  /*1aa70*/  ISETP.GT.U32.AND P5, PT, R2, R110, PT ;  /* 0x0000006e0200720c */ /* 0x000fe20003fa4070 */
[----:B------:R-:W-:-:S04]  /*1aa80*/  IMAD.MOV R4, RZ, RZ, -R4 ;  /* 0x000000ffff047224 */ /* 0x000fc800078e0a04 */
[----:B------:R-:W-:-:S08]  /*1aa90*/  IMAD R111, R2, R4, R111 ;  /* 0x00000004026f7224 */ /* 0x000fd000078e026f */
[----:B------:R-:W-:Y:S01]  /*1aaa0*/  @!P5 IMAD.IADD R110, R110, 0x1, -R2 ;  /* 0x000000016e6ed824 */ /* 0x000fe200078e0a02 */
[----:B------:R-:W-:Y:S01]  /*1aab0*/  ISETP.GT.U32.AND P5, PT, R2, R111, PT ;  /* 0x0000006f0200720c */ /* 0x000fe20003fa4070 */
[----:B------:R-:W-:Y:S01]  /*1aac0*/  IMAD.HI.U32 R4, R3, R112, RZ ;  /* 0x0000007003047227 */ /* 0x000fe200078e00ff */
[----:B------:R-:W-:Y:S02]  /*1aad0*/  ISETP.GE.AND P4, PT, R113, RZ, PT ;  /* 0x000000ff7100720c */ /* 0x000fe40003f86270 */
[----:B------:R-:W-:Y:S01]  /*1aae0*/  IABS R113, R113 ;  /* 0x0000007100717213 */ /* 0x000fe20000000000 */
[----:B------:R-:W-:Y:S02]  /*1aaf0*/  IMAD.MOV R4, RZ, RZ, -R4 ;  /* 0x000000ffff047224 */ /* 0x000fe400078e0a04 */
[----:B------:R-:W-:-:S06]  /*1ab00*/  @!P6 IMAD.MOV R108, RZ, RZ, -R108 ;  /* 0x000000ffff6ce224 */ /* 0x000fcc00078e0a6c */
[----:B------:R-:W-:Y:S01]  /*1ab10*/  @!P5 IMAD.IADD R111, R111, 0x1, -R2 ;  /* 0x000000016f6fd824 */ /* 0x000fe200078e0a02 */
[C---:B------:R-:W-:Y:S01]  /*1ab20*/  ISETP.GT.U32.AND P6, PT, R2.reuse, R110, PT ;  /* 0x0000006e0200720c */ /* 0x040fe20003fc4070 */
[C---:B------:R-:W-:Y:S02]  /*1ab30*/  IMAD R112, R2.reuse, R4, R112 ;  /* 0x0000000402707224 */ /* 0x040fe400078e0270 */
[----:B------:R-:W-:Y:S01]  /*1ab40*/  IMAD.HI.U32 R4, R3, R113, RZ ;  /* 0x0000007103047227 */ /* 0x000fe200078e00ff */
[----:B------:R-:W-:-:S03]  /*1ab50*/  ISETP.GT.U32.AND P5, PT, R2, R111, PT ;  /* 0x0000006f0200720c */ /* 0x000fc60003fa4070 */
[----:B------:R-:W-:Y:S01]  /*1ab60*/  IMAD.MOV.U32 R133, RZ, RZ, R115 ;  /* 0x000000ffff857224 */ /* 0x000fe200078e0073 */
[----:B------:R-:W-:Y:S01]  /*1ab70*/  IABS R115, R147 ;  /* 0x0000009300737213 */ /* 0x000fe20000000000 */
[----:B------:R-:W-:Y:S02]  /*1ab80*/  IMAD.MOV R4, RZ, RZ, -R4 ;  /* 0x000000ffff047224 */ /* 0x000fe400078e0a04 */
[----:B------:R-:W-:-:S04]  /*1ab90*/  IMAD.HI.U32 R9, R3, R114, RZ ;  /* 0x0000007203097227 */ /* 0x000fc800078e00ff */
[----:B------:R-:W-:Y:S02]  /*1aba0*/  IMAD.MOV.U32 R153, RZ, RZ, R144 ;  /* 0x000000ffff997224 */ /* 0x000fe400078e0090 */
[----:B------:R-:W-:Y:S02]  /*1abb0*/  IMAD R113, R2, R4, R113 ;  /* 0x0000000402717224 */ /* 0x000fe400078e0271 */
[----:B------:R-:W-:-:S04]  /*1abc0*/  IMAD.HI.U32 R8, R3, R115, RZ ;  /* 0x0000007303087227 */ /* 0x000fc800078e00ff */
[----:B------:R-:W-:Y:S02]  /*1abd0*/  IMAD.MOV R9, RZ, RZ, -R9 ;  /* 0x000000ffff097224 */ /* 0x000fe400078e0a09 */
[--C-:B------:R-:W-:Y:S01]  /*1abe0*/  @!P5 IMAD.IADD R111, R111, 0x1, -R2.reuse ;  /* 0x000000016f6fd824 */ /* 0x100fe200078e0a02 */
[----:B------:R-:W-:Y:S01]  /*1abf0*/  ISETP.GT.U32.AND P5, PT, R2, R113, PT ;  /* 0x000000710200720c */ /* 0x000fe20003fa4070 */
[----:B------:R-:W-:Y:S02]  /*1ac00*/  @!P6 IMAD.IADD R110, R110, 0x1, -R2 ;  /* 0x000000016e6ee824 */ /* 0x000fe400078e0a02 */
[----:B------:R-:W-:Y:S02]  /*1ac10*/  IMAD.MOV R8, RZ, RZ, -R8 ;  /* 0x000000ffff087224 */ /* 0x000fe400078e0a08 */
[C---:B------:R-:W-:Y:S02]  /*1ac20*/  IMAD R114, R2.reuse, R9, R114 ;  /* 0x0000000902727224 */ /* 0x040fe400078e0272 */
[----:B------:R-:W-:-:S02]  /*1ac30*/  IMAD R115, R2, R8, R115 ;  /* 0x0000000802737224 */ /* 0x000fc400078e0273 */
[----:B------:R-:W-:Y:S01]  /*1ac40*/  @!P0 IMAD.MOV R110, RZ, RZ, -R110 ;  /* 0x000000ffff6e8224 */ /* 0x000fe200078e0a6e */
[C---:B------:R-:W-:Y:S02]  /*1ac50*/  ISETP.GT.U32.AND P0, PT, R2.reuse, R114, PT ;  /* 0x000000720200720c */ /* 0x040fe40003f04070 */
[----:B------:R-:W-:Y:S01]  /*1ac60*/  ISETP.GT.U32.AND P6, PT, R2, R112, PT ;  /* 0x000000700200720c */ /* 0x000fe20003fc4070 */
[----:B------:R-:W-:Y:S02]  /*1ac70*/  IMAD.MOV.U32 R154, RZ, RZ, R143 ;  /* 0x000000ffff9a7224 */ /* 0x000fe400078e008f */
[----:B------:R-:W-:Y:S02]  /*1ac80*/  @!P5 IMAD.IADD R113, R113, 0x1, -R2 ;  /* 0x000000017171d824 */ /* 0x000fe400078e0a02 */
[----:B------:R-:W-:Y:S01]  /*1ac90*/  IMAD.MOV.U32 R143, RZ, RZ, R117 ;  /* 0x000000ffff8f7224 */ /* 0x000fe200078e0075 */
[----:B------:R-:W-:-:S05]  /*1aca0*/  IABS R117, R152 ;  /* 0x0000009800757213 */ /* 0x000fca0000000000 */
[--C-:B------:R-:W-:Y:S01]  /*1acb0*/  @!P0 IMAD.IADD R114, R114, 0x1, -R2.reuse ;  /* 0x0000000172728824 */ /* 0x100fe200078e0a02 */
[----:B------:R-:W-:Y:S01]  /*1acc0*/  ISETP.GT.U32.AND P0, PT, R2, R113, PT ;  /* 0x000000710200720c */ /* 0x000fe20003f04070 */
[----:B------:R-:W-:-:S05]  /*1acd0*/  @!P6 IMAD.IADD R112, R112, 0x1, -R2 ;  /* 0x000000017070e824 */ /* 0x000fca00078e0a02 */
[----:B------:R-:W-:Y:S01]  /*1ace0*/  ISETP.GT.U32.AND P6, PT, R2, R112, PT ;  /* 0x000000700200720c */ /* 0x000fe20003fc4070 */
[----:B------:R-:W-:-:S06]  /*1acf0*/  IMAD.MOV.U32 R149, RZ, RZ, R124 ;  /* 0x000000ffff957224 */ /* 0x000fcc00078e007c */
[----:B------:R-:W-:Y:S02]  /*1ad00*/  @!P0 IMAD.IADD R113, R113, 0x1, -R2 ;  /* 0x0000000171718824 */ /* 0x000fe400078e0a02 */
[----:B------:R-:W-:-:S04]  /*1ad10*/  IMAD.MOV.U32 R159, RZ, RZ, R149 ;  /* 0x000000ffff9f7224 */ /* 0x000fc800078e0095 */
[----:B------:R-:W-:Y:S01]  /*1ad20*/  @!P6 IMAD.IADD R112, R112, 0x1, -R2 ;  /* 0x000000017070e824 */ /* 0x000fe200078e0a02 */
[----:B------:R-:W-:Y:S01]  /*1ad30*/  ISETP.GE.AND P6, PT, R147, RZ, PT ;  /* 0x000000ff9300720c */ /* 0x000fe20003fc6270 */
[----:B------:R-:W-:Y:S02]  /*1ad40*/  IMAD.MOV.U32 R147, RZ, RZ, R133 ;  /* 0x000000ffff937224 */ /* 0x000fe400078e0085 */
[----:B------:R-:W3:Y:S01]  /*1ad50*/  LDL.LU R133, [R1+0x5e4] ;  /* 0x0005e40001857983 */ /* 0x000ee20000300800 */
[----:B------:R-:W-:Y:S01]  /*1ad60*/  IMAD.MOV.U32 R124, RZ, RZ, R118 ;  /* 0x000000ffff7c7224 */ /* 0x000fe200078e0076 */
[----:B------:R-:W-:Y:S01]  /*1ad70*/  IABS R118, R151 ;  /* 0x0000009700767213 */ /* 0x000fe20000000000 */
[----:B--2---:R-:W-:Y:S01]  /*1ad80*/  IMAD.MOV.U32 R144, RZ, RZ, R116 ;  /* 0x000000ffff907224 */ /* 0x004fe200078e0074 */
[----:B------:R-:W-:-:S05]  /*1ad90*/  IABS R116, R156 ;  /* 0x0000009c00747213 */ /* 0x000fca0000000000 */
[----:B------:R-:W-:-:S04]  /*1ada0*/  IMAD.HI.U32 R4, R3, R116, RZ ;  /* 0x0000007403047227 */ /* 0x000fc800078e00ff */
[----:B------:R-:W-:-:S04]  /*1adb0*/  IMAD.MOV R8, RZ, RZ, -R4 ;  /* 0x000000ffff087224 */ /* 0x000fc800078e0a04 */
[----:B------:R-:W-:-:S05]  /*1adc0*/  IMAD R116, R2, R8, R116 ;  /* 0x0000000802747224 */ /* 0x000fca00078e0274 */
[----:B------:R-:W-:Y:S01]  /*1add0*/  ISETP.GT.U32.AND P5, PT, R2, R116, PT ;  /* 0x000000740200720c */ /* 0x000fe20003fa4070 */
[----:B------:R-:W-:-:S04]  /*1ade0*/  IMAD.HI.U32 R4, R3, R117, RZ ;  /* 0x0000007503047227 */ /* 0x000fc800078e00ff */
[----:B------:R-:W-:-:S04]  /*1adf0*/  IMAD.MOV R4, RZ, RZ, -R4 ;  /* 0x000000ffff047224 */ /* 0x000fc800078e0a04 */
[----:B------:R-:W-:-:S04]  /*1ae00*/  IMAD R117, R2, R4, R117 ;  /* 0x0000000402757224 */ /* 0x000fc800078e0275 */
[----:B------:R-:W-:Y:S01]  /*1ae10*/  @!P5 IMAD.IADD R116, R116, 0x1, -R2 ;  /* 0x000000017474d824 */ /* 0x000fe200078e0a02 */
[----:B------:R-:W-:-:S04]  /*1ae20*/  ISETP.GT.U32.AND P0, PT, R2, R117, PT ;  /* 0x000000750200720c */ /* 0x000fc80003f04070 */
[----:B------:R-:W-:-:S09]  /*1ae30*/  ISETP.GT.U32.AND P5, PT, R2, R116, PT ;  /* 0x000000740200720c */ /* 0x000fd20003fa4070 */
[----:B------:R-:W-:Y:S01]  /*1ae40*/  @!P0 IMAD.IADD R117, R117, 0x1, -R2 ;  /* 0x0000000175758824 */ /* 0x000fe200078e0a02 */
[----:B------:R-:W-:-:S03]  /*1ae50*/  ISETP.GE.AND P0, PT, R151, RZ, PT ;  /* 0x000000ff9700720c */ /* 0x000fc60003f06270 */
[----:B------:R-:W-:Y:S01]  /*1ae60*/  @!P5 IMAD.IADD R116, R116, 0x1, -R2 ;  /* 0x000000017474d824 */ /* 0x000fe200078e0a02 */
[----:B------:R-:W-:Y:S01]  /*1ae70*/  ISETP.GE.AND P5, PT, R152, RZ, PT ;  /* 0x000000ff9800720c */ /* 0x000fe20003fa6270 */
[----:B----4-:R-:W-:Y:S02]  /*1ae80*/  IMAD.MOV.U32 R157, RZ, RZ, R146 ;  /* 0x000000ffff9d7224 */ /* 0x010fe400078e0092 */
[----:B------:R-:W-:Y:S02]  /*1ae90*/  IMAD.MOV.U32 R146, RZ, RZ, R144 ;  /* 0x000000ffff927224 */ /* 0x000fe400078e0090 */
[----:B------:R-:W-:Y:S02]  /*1aea0*/  IMAD.MOV.U32 R144, RZ, RZ, R140 ;  /* 0x000000ffff907224 */ /* 0x000fe400078e008c */
[----:B------:R-:W-:Y:S02]  /*1aeb0*/  IMAD.MOV.U32 R140, RZ, RZ, R138 ;  /* 0x000000ffff8c7224 */ /* 0x000fe400078e008a */
[----:B------:R-:W-:-:S02]  /*1aec0*/  IMAD.MOV.U32 R138, RZ, RZ, R136 ;  /* 0x000000ffff8a7224 */ /* 0x000fc400078e0088 */
[----:B------:R-:W-:-:S04]  /*1aed0*/  IMAD.MOV.U32 R136, RZ, RZ, R121 ;  /* 0x000000ffff887224 */ /* 0x000fc800078e0079 */
[----:B------:R-:W-:Y:S02]  /*1aee0*/  IMAD.MOV.U32 R149, RZ, RZ, R136 ;  /* 0x000000ffff957224 */ /* 0x000fe400078e0088 */
[----:B---3--:R-:W-:Y:S02]  /*1aef0*/  IMAD.MOV.U32 R136, RZ, RZ, R125 ;  /* 0x000000ffff887224 */ /* 0x008fe400078e007d */
[----:B------:R-:W-:Y:S02]  /*1af00*/  IMAD.MOV.U32 R125, RZ, RZ, R128 ;  /* 0x000000ffff7d7224 */ /* 0x000fe400078e0080 */
[----:B------:R-:W2:Y:S04]  /*1af10*/  LDL.LU R128, [R1+0x674] ;  /* 0x0006740001807983 */ /* 0x000ea80000300800 */
[----:B------:R-:W3:Y:S04]  /*1af20*/  LDL.LU R152, [R1+0x5b4] ;  /* 0x0005b40001987983 */ /* 0x000ee80000300800 */
[----:B------:R-:W4:Y:S01]  /*1af30*/  LDL.LU R151, [R1+0x5b0] ;  /* 0x0005b00001977983 */ /* 0x000f220000300800 */
[----:B------:R-:W-:-:S02]  /*1af40*/  IMAD.MOV.U32 R158, RZ, RZ, R145 ;  /* 0x000000ffff9e7224 */ /* 0x000fc400078e0091 */
[----:B------:R-:W-:Y:S02]  /*1af50*/  IMAD.MOV.U32 R145, RZ, RZ, R143 ;  /* 0x000000ffff917224 */ /* 0x000fe400078e008f */
[----:B------:R-:W-:Y:S02]  /*1af60*/  IMAD.MOV.U32 R162, RZ, RZ, R148 ;  /* 0x000000ffffa27224 */ /* 0x000fe400078e0094 */
[----:B------:R-:W-:Y:S02]  /*1af70*/  IMAD.MOV.U32 R148, RZ, RZ, R141 ;  /* 0x000000ffff947224 */ /* 0x000fe400078e008d */
[----:B------:R-:W-:Y:S02]  /*1af80*/  IMAD.MOV.U32 R141, RZ, RZ, R133 ;  /* 0x000000ffff8d7224 */ /* 0x000fe400078e0085 */
[----:B------:R-:W2:Y:S01]  /*1af90*/  LDL.LU R133, [R1+0x718] ;  /* 0x0007180001857983 */ /* 0x000ea20000300800 */
[----:B----4-:R-:W-:Y:S02]  /*1afa0*/  IMAD.MOV.U32 R164, RZ, RZ, R151 ;  /* 0x000000ffffa47224 */ /* 0x010fe400078e0097 */
[----:B------:R-:W-:-:S02]  /*1afb0*/  IMAD.MOV.U32 R151, RZ, RZ, R145 ;  /* 0x000000ffff977224 */ /* 0x000fc400078e0091 */
[----:B------:R-:W-:Y:S02]  /*1afc0*/  IMAD.MOV.U32 R145, RZ, RZ, R138 ;  /* 0x000000ffff917224 */ /* 0x000fe400078e008a */
[----:B------:R-:W4:Y:S01]  /*1afd0*/  LDL.LU R138, [R1+0x5bc] ;  /* 0x0005bc00018a7983 */ /* 0x000f220000300800 */
[----:B------:R-:W-:Y:S01]  /*1afe0*/  @!P2 IMAD.MOV R111, RZ, RZ, -R111 ;  /* 0x000000ffff6fa224 */ /* 0x000fe200078e0a6f */
[----:B------:R-:W-:Y:S01]  /*1aff0*/  ISETP.GT.U32.AND P2, PT, R2, R115, PT ;  /* 0x000000730200720c */ /* 0x000fe20003f44070 */
[----:B------:R-:W-:Y:S02]  /*1b000*/  @!P1 IMAD.MOV R112, RZ, RZ, -R112 ;  /* 0x000000ffff709224 */ /* 0x000fe400078e0a70 */
[----:B------:R-:W-:-:S10]  /*1b010*/  IMAD.HI.U32 R4, R3, R118, RZ ;  /* 0x0000007603047227 */ /* 0x000fd400078e00ff */
[----:B------:R-:W-:-:S05]  /*1b020*/  @!P2 IMAD.IADD R115, R115, 0x1, -R2 ;  /* 0x000000017373a824 */ /* 0x000fca00078e0a02 */
[----:B------:R-:W-:Y:S01]  /*1b030*/  ISETP.GT.U32.AND P1, PT, R2, R115, PT ;  /* 0x000000730200720c */ /* 0x000fe20003f24070 */
[----:B------:R-:W-:-:S04]  /*1b040*/  IMAD.MOV R4, RZ, RZ, -R4 ;  /* 0x000000ffff047224 */ /* 0x000fc800078e0a04 */
[----:B------:R-:W-:-:S08]  /*1b050*/  IMAD R118, R2, R4, R118 ;  /* 0x0000000402767224 */ /* 0x000fd000078e0276 */
[----:B------:R-:W-:Y:S01]  /*1b060*/  @!P1 IMAD.IADD R115, R115, 0x1, -R2 ;  /* 0x0000000173739824 */ /* 0x000fe200078e0a02 */
[----:B------:R-:W-:Y:S02]  /*1b070*/  ISETP.GT.U32.AND P1, PT, R2, R118, PT ;  /* 0x000000760200720c */ /* 0x000fe40003f24070 */
[----:B------:R-:W-:-:S05]  /*1b080*/  IABS R121, R153 ;  /* 0x0000009900797213 */ /* 0x000fca0000000000 */
[----:B------:R-:W-:-:S06]  /*1b090*/  IMAD.HI.U32 R4, R3, R121, RZ ;  /* 0x0000007903047227 */ /* 0x000fcc00078e00ff */
[----:B------:R-:W-:Y:S01]  /*1b0a0*/  @!P1 IMAD.IADD R118, R118, 0x1, -R2 ;  /* 0x0000000176769824 */ /* 0x000fe200078e0a02 */
[----:B------:R-:W-:Y:S01]  /*1b0b0*/  ISETP.GT.U32.AND P1, PT, R2, R117, PT ;  /* 0x000000750200720c */ /* 0x000fe20003f24070 */
[----:B------:R-:W-:-:S04]  /*1b0c0*/  IMAD.MOV R4, RZ, RZ, -R4 ;  /* 0x000000ffff047224 */ /* 0x000fc800078e0a04 */
[----:B------:R-:W-:-:S08]  /*1b0d0*/  IMAD R121, R2, R4, R121 ;  /* 0x0000000402797224 */ /* 0x000fd000078e0279 */
[----:B------:R-:W-:Y:S01]  /*1b0e0*/  @!P1 IMAD.IADD R117, R117, 0x1, -R2 ;  /* 0x0000000175759824 */ /* 0x000fe200078e0a02 */
[C---:B------:R-:W-:Y:S02]  /*1b0f0*/  ISETP.GT.U32.AND P1, PT, R2.reuse, R121, PT ;  /* 0x000000790200720c */ /* 0x040fe40003f24070 */
[----:B------:R-:W-:Y:S01]  /*1b100*/  ISETP.GT.U32.AND P2, PT, R2, R114, PT ;  /* 0x000000720200720c */ /* 0x000fe20003f44070 */
[----:B------:R-:W-:-:S10]  /*1b110*/  IMAD.MOV.U32 R143, RZ, RZ, R139 ;  /* 0x000000ffff8f7224 */ /* 0x000fd400078e008b */
[--C-:B------:R-:W-:Y:S02]  /*1b120*/  @!P1 IMAD.IADD R121, R121, 0x1, -R2.reuse ;  /* 0x0000000179799824 */ /* 0x100fe400078e0a02 */
[----:B------:R-:W-:-:S03]  /*1b130*/  @!P2 IMAD.IADD R114, R114, 0x1, -R2 ;  /* 0x000000017272a824 */ /* 0x000fc600078e0a02 */
[----:B------:R-:W-:Y:S02]  /*1b140*/  ISETP.GT.U32.AND P1, PT, R2, R121, PT ;  /* 0x000000790200720c */ /* 0x000fe40003f24070 */
[----:B------:R-:W-:Y:S01]  /*1b150*/  ISETP.GE.AND P2, PT, R156, RZ, PT ;  /* 0x000000ff9c00720c */ /* 0x000fe20003f46270 */
[----:B------:R-:W-:Y:S02]  /*1b160*/  IMAD.MOV.U32 R156, RZ, RZ, R134 ;  /* 0x000000ffff9c7224 */ /* 0x000fe400078e0086 */
[----:B------:R-:W-:Y:S02]  /*1b170*/  IMAD.MOV.U32 R139, RZ, RZ, R137 ;  /* 0x000000ffff8b7224 */ /* 0x000fe400078e0089 */
[----:B------:R-:W-:Y:S02]  /*1b180*/  IMAD.MOV.U32 R134, RZ, RZ, R130 ;  /* 0x000000ffff867224 */ /* 0x000fe400078e0082 */
[----:B------:R-:W-:Y:S01]  /*1b190*/  IMAD.MOV.U32 R137, RZ, RZ, R135 ;  /* 0x000000ffff897224 */ /* 0x000fe200078e0087 */
[----:B------:R-:W2:Y:S01]  /*1b1a0*/  LDL.LU R130, [R1+0x5f0] ;  /* 0x0005f00001827983 */ /* 0x000ea20000300800 */
[----:B------:R-:W-:-:S02]  /*1b1b0*/  IMAD.MOV.U32 R135, RZ, RZ, R120 ;  /* 0x000000ffff877224 */ /* 0x000fc400078e0078 */
[----:B------:R-:W-:Y:S02]  /*1b1c0*/  IMAD.MOV.U32 R163, RZ, RZ, R147 ;  /* 0x000000ffffa37224 */ /* 0x000fe400078e0093 */
[----:B------:R-:W-:Y:S02]  /*1b1d0*/  IMAD.MOV.U32 R147, RZ, RZ, R142 ;  /* 0x000000ffff937224 */ /* 0x000fe400078e008e */
[----:B------:R-:W-:Y:S02]  /*1b1e0*/  IMAD.MOV.U32 R142, RZ, RZ, R135 ;  /* 0x000000ffff8e7224 */ /* 0x000fe400078e0087 */
[----:B------:R-:W-:Y:S02]  /*1b1f0*/  IMAD.MOV.U32 R135, RZ, RZ, R124 ;  /* 0x000000ffff877224 */ /* 0x000fe400078e007c */
[----:B------:R-:W-:Y:S01]  /*1b200*/  IMAD.MOV.U32 R124, RZ, RZ, R122 ;  /* 0x000000ffff7c7224 */ /* 0x000fe200078e007a */
[----:B------:R-:W-:Y:S01]  /*1b210*/  IABS R122, R158 ;  /* 0x0000009e007a7213 */ /* 0x000fe20000000000 */
[----:B------:R-:W-:Y:S01]  /*1b220*/  @!P1 IMAD.IADD R121, R121, 0x1, -R2 ;  /* 0x0000000179799824 */ /* 0x000fe200078e0a02 */
[----:B------:R-:W-:Y:S01]  /*1b230*/  ISETP.GE.AND P1, PT, R158, RZ, PT ;  /* 0x000000ff9e00720c */ /* 0x000fe20003f26270 */
[----:B------:R-:W-:-:S02]  /*1b240*/  IMAD.MOV.U32 R150, RZ, RZ, R123 ;  /* 0x000000ffff967224 */ /* 0x000fc400078e007b */
[----:B------:R-:W-:Y:S01]  /*1b250*/  IMAD.MOV.U32 R123, RZ, RZ, R119 ;  /* 0x000000ffff7b7224 */ /* 0x000fe200078e0077 */
[----:B------:R-:W-:Y:S02]  /*1b260*/  IABS R119, R155 ;  /* 0x0000009b00777213 */ /* 0x000fe40000000000 */
[----:B------:R-:W-:-:S03]  /*1b270*/  IABS R120, R154 ;  /* 0x0000009a00787213 */ /* 0x000fc60000000000 */
[----:B------:R-:W-:-:S04]  /*1b280*/  IMAD.HI.U32 R9, R3, R119, RZ ;  /* 0x0000007703097227 */ /* 0x000fc800078e00ff */
[----:B------:R-:W-:-:S04]  /*1b290*/  IMAD.HI.U32 R8, R3, R120, RZ ;  /* 0x0000007803087227 */ /* 0x000fc800078e00ff */
[----:B----4-:R-:W-:Y:S02]  /*1b2a0*/  IMAD.MOV.U32 R158, RZ, RZ, R138 ;  /* 0x000000ffff9e7224 */ /* 0x010fe400078e008a */
[----:B------:R-:W4:Y:S01]  /*1b2b0*/  LDL.LU R138, [R1+0x5e0] ;  /* 0x0005e000018a7983 */ /* 0x000f220000300800 */
[----:B------:R-:W-:Y:S02]  /*1b2c0*/  IMAD.MOV R9, RZ, RZ, -R9 ;  /* 0x000000ffff097224 */ /* 0x000fe400078e0a09 */
[----:B------:R-:W-:Y:S02]  /*1b2d0*/  IMAD.MOV R8, RZ, RZ, -R8 ;  /* 0x000000ffff087224 */ /* 0x000fe400078e0a08 */
[C---:B------:R-:W-:Y:S02]  /*1b2e0*/  IMAD R119, R2.reuse, R9, R119 ;  /* 0x0000000902777224 */ /* 0x040fe400078e0277 */
[C---:B------:R-:W-:Y:S02]  /*1b2f0*/  IMAD R120, R2.reuse, R8, R120 ;  /* 0x0000000802787224 */ /* 0x040fe400078e0278 */
[----:B------:R-:W-:Y:S01]  /*1b300*/  @!P3 IMAD.MOV R114, RZ, RZ, -R114 ;  /* 0x000000ffff72b224 */ /* 0x000fe200078e0a72 */
[C---:B------:R-:W-:Y:S01]  /*1b310*/  ISETP.GT.U32.AND P3, PT, R2.reuse, R119, PT ;  /* 0x000000770200720c */ /* 0x040fe20003f64070 */
[----:B------:R-:W-:Y:S01]  /*1b320*/  @!P6 IMAD.MOV R115, RZ, RZ, -R115 ;  /* 0x000000ffff73e224 */ /* 0x000fe200078e0a73 */
[C---:B------:R-:W-:Y:S01]  /*1b330*/  ISETP.GT.U32.AND P6, PT, R2.reuse, R120, PT ;  /* 0x000000780200720c */ /* 0x040fe20003fc4070 */
[----:B------:R-:W-:Y:S01]  /*1b340*/  @!P4 IMAD.MOV R113, RZ, RZ, -R113 ;  /* 0x000000ffff71c224 */ /* 0x000fe200078e0a71 */
[----:B------:R-:W-:Y:S01]  /*1b350*/  ISETP.GT.U32.AND P4, PT, R2, R118, PT ;  /* 0x000000760200720c */ /* 0x000fe20003f84070 */
[----:B------:R-:W-:-:S08]  /*1b360*/  IMAD.HI.U32 R8, R3, R122, RZ ;  /* 0x0000007a03087227 */ /* 0x000fd000078e00ff */
[--C-:B------:R-:W-:Y:S02]  /*1b370*/  @!P3 IMAD.IADD R119, R119, 0x1, -R2.reuse ;  /* 0x000000017777b824 */ /* 0x100fe400078e0a02 */
[----:B------:R-:W-:-:S03]  /*1b380*/  @!P6 IMAD.IADD R120, R120, 0x1, -R2 ;  /* 0x000000017878e824 */ /* 0x000fc600078e0a02 */
[C---:B------:R-:W-:Y:S01]  /*1b390*/  ISETP.GT.U32.AND P6, PT, R2.reuse, R119, PT ;  /* 0x000000770200720c */ /* 0x040fe20003fc4070 */
[----:B------:R-:W-:Y:S02]  /*1b3a0*/  IMAD.MOV R8, RZ, RZ, -R8 ;  /* 0x000000ffff087224 */ /* 0x000fe400078e0a08 */
[----:B------:R-:W-:Y:S02]  /*1b3b0*/  IMAD.MOV.U32 R165, RZ, RZ, R150 ;  /* 0x000000ffffa57224 */ /* 0x000fe400078e0096 */
[----:B------:R-:W-:Y:S01]  /*1b3c0*/  IMAD.MOV.U32 R150, RZ, RZ, R123 ;  /* 0x000000ffff967224 */ /* 0x000fe200078e007b */
[----:B------:R-:W-:Y:S01]  /*1b3d0*/  IABS R123, R157 ;  /* 0x0000009d007b7213 */ /* 0x000fe20000000000 */
[----:B------:R-:W-:Y:S02]  /*1b3e0*/  IMAD R122, R2, R8, R122 ;  /* 0x00000008027a7224 */ /* 0x000fe400078e027a */
[----:B------:R-:W-:Y:S01]  /*1b3f0*/  @!P4 IMAD.IADD R118, R118, 0x1, -R2 ;  /* 0x000000017676c824 */ /* 0x000fe200078e0a02 */
[----:B------:R-:W-:Y:S01]  /*1b400*/  ISETP.GE.AND P4, PT, R154, RZ, PT ;  /* 0x000000ff9a00720c */ /* 0x000fe20003f86270 */
[----:B------:R-:W-:-:S04]  /*1b410*/  IMAD.HI.U32 R4, R3, R123, RZ ;  /* 0x0000007b03047227 */ /* 0x000fc800078e00ff */
[----:B------:R-:W-:Y:S01]  /*1b420*/  @!P6 IMAD.IADD R119, R119, 0x1, -R2 ;  /* 0x000000017777e824 */ /* 0x000fe200078e0a02 */
[C---:B------:R-:W-:Y:S01]  /*1b430*/  ISETP.GT.U32.AND P6, PT, R2.reuse, R122, PT ;  /* 0x0000007a0200720c */ /* 0x040fe20003fc4070 */
[----:B------:R-:W-:Y:S02]  /*1b440*/  IMAD.MOV.U32 R154, RZ, RZ, R147 ;  /* 0x000000ffff9a7224 */ /* 0x000fe400078e0093 */
[----:B------:R-:W-:Y:S02]  /*1b450*/  IMAD.MOV.U32 R147, RZ, RZ, R143 ;  /* 0x000000ffff937224 */ /* 0x000fe400078e008f */
[----:B------:R-:W-:Y:S01]  /*1b460*/  IMAD.MOV.U32 R143, RZ, RZ, R124 ;  /* 0x000000ffff8f7224 */ /* 0x000fe200078e007c */
[----:B------:R-:W-:Y:S01]  /*1b470*/  IABS R124, R163 ;  /* 0x000000a3007c7213 */ /* 0x000fe20000000000 */
[----:B------:R-:W-:Y:S01]  /*1b480*/  @!P5 IMAD.MOV R117, RZ, RZ, -R117 ;  /* 0x000000ffff75d224 */ /* 0x000fe200078e0a75 */
[----:B------:R-:W-:Y:S01]  /*1b490*/  ISETP.GT.U32.AND P5, PT, R2, R120, PT ;  /* 0x000000780200720c */ /* 0x000fe20003fa4070 */
[----:B------:R-:W-:-:S02]  /*1b4a0*/  IMAD.MOV R4, RZ, RZ, -R4 ;  /* 0x000000ffff047224 */ /* 0x000fc400078e0a04 */
[----:B------:R-:W-:Y:S02]  /*1b4b0*/  @!P2 IMAD.MOV R116, RZ, RZ, -R116 ;  /* 0x000000ffff74a224 */ /* 0x000fe400078e0a74 */
[----:B------:R-:W-:Y:S01]  /*1b4c0*/  IMAD R123, R2, R4, R123 ;  /* 0x00000004027b7224 */ /* 0x000fe200078e027b */
[----:B------:R-:W-:Y:S01]  /*1b4d0*/  ISETP.GE.AND P2, PT, R155, RZ, PT ;  /* 0x000000ff9b00720c */ /* 0x000fe20003f46270 */
[----:B---3--:R-:W-:Y:S02]  /*1b4e0*/  IMAD.MOV.U32 R160, RZ, RZ, R152 ;  /* 0x000000ffffa07224 */ /* 0x008fe400078e0098 */
[----:B------:R-:W-:-:S04]  /*1b4f0*/  IMAD.HI.U32 R4, R3, R124, RZ ;  /* 0x0000007c03047227 */ /* 0x000fc800078e00ff */
[----:B------:R-:W-:Y:S02]  /*1b500*/  IMAD.MOV.U32 R152, RZ, RZ, R150 ;  /* 0x000000ffff987224 */ /* 0x000fe400078e0096 */
[----:B------:R-:W-:Y:S02]  /*1b510*/  IMAD.MOV.U32 R150, RZ, RZ, R149 ;  /* 0x000000ffff967224 */ /* 0x000fe400078e0095 */
[----:B------:R-:W-:Y:S02]  /*1b520*/  IMAD.MOV.U32 R155, RZ, RZ, R148 ;  /* 0x000000ffff9b7224 */ /* 0x000fe400078e0094 */
[----:B------:R-:W-:Y:S02]  /*1b530*/  IMAD.MOV.U32 R148, RZ, RZ, R140 ;  /* 0x000000ffff947224 */ /* 0x000fe400078e008c */
[----:B------:R-:W-:Y:S02]  /*1b540*/  IMAD.MOV.U32 R149, RZ, RZ, R139 ;  /* 0x000000ffff957224 */ /* 0x000fe400078e008b */
[----:B------:R-:W-:Y:S01]  /*1b550*/  IMAD.MOV.U32 R140, RZ, RZ, R126 ;  /* 0x000000ffff8c7224 */ /* 0x000fe200078e007e */
[----:B------:R-:W-:Y:S01]  /*1b560*/  IABS R126, R159 ;  /* 0x0000009f007e7213 */ /* 0x000fe20000000000 */
[----:B------:R-:W-:Y:S01]  /*1b570*/  IMAD.MOV.U32 R139, RZ, RZ, R127 ;  /* 0x000000ffff8b7224 */ /* 0x000fe200078e007f */
[----:B------:R-:W-:Y:S01]  /*1b580*/  IABS R127, R165 ;  /* 0x000000a5007f7213 */ /* 0x000fe20000000000 */
[----:B------:R-:W-:-:S02]  /*1b590*/  IMAD.MOV R4, RZ, RZ, -R4 ;  /* 0x000000ffff047224 */ /* 0x000fc400078e0a04 */
[--C-:B------:R-:W-:Y:S01]  /*1b5a0*/  @!P6 IMAD.IADD R122, R122, 0x1, -R2.reuse ;  /* 0x000000017a7ae824 */ /* 0x100fe200078e0a02 */
[----:B------:R-:W-:Y:S01]  /*1b5b0*/  ISETP.GE.AND P3, PT, R153, RZ, PT ;  /* 0x000000ff9900720c */ /* 0x000fe20003f66270 */
[----:B------:R-:W-:Y:S01]  /*1b5c0*/  @!P5 IMAD.IADD R120, R120, 0x1, -R2 ;  /* 0x000000017878d824 */ /* 0x000fe200078e0a02 */
[C---:B------:R-:W-:Y:S01]  /*1b5d0*/  ISETP.GT.U32.AND P5, PT, R2.reuse, R123, PT ;  /* 0x0000007b0200720c */ /* 0x040fe20003fa4070 */
[C---:B------:R-:W-:Y:S02]  /*1b5e0*/  IMAD R124, R2.reuse, R4, R124 ;  /* 0x00000004027c7224 */ /* 0x040fe400078e027c */
[----:B------:R-:W-:Y:S01]  /*1b5f0*/  @!P0 IMAD.MOV R118, RZ, RZ, -R118 ;  /* 0x000000ffff768224 */ /* 0x000fe200078e0a76 */
[C---:B------:R-:W-:Y:S01]  /*1b600*/  ISETP.GT.U32.AND P0, PT, R2.reuse, R122, PT ;  /* 0x0000007a0200720c */ /* 0x040fe20003f04070 */
[----:B------:R-:W-:Y:S01]  /*1b610*/  IMAD.HI.U32 R8, R3, R126, RZ ;  /* 0x0000007e03087227 */ /* 0x000fe200078e00ff */
[----:B------:R-:W-:-:S03]  /*1b620*/  ISETP.GT.U32.AND P6, PT, R2, R124, PT ;  /* 0x0000007c0200720c */ /* 0x000fc60003fc4070 */
[----:B------:R-:W-:-:S04]  /*1b630*/  IMAD.HI.U32 R4, R3, R127, RZ ;  /* 0x0000007f03047227 */ /* 0x000fc800078e00ff */
[----:B------:R-:W-:Y:S02]  /*1b640*/  IMAD.MOV R8, RZ, RZ, -R8 ;  /* 0x000000ffff087224 */ /* 0x000fe400078e0a08 */
[----:B------:R-:W-:Y:S02]  /*1b650*/  IMAD.MOV R4, RZ, RZ, -R4 ;  /* 0x000000ffff047224 */ /* 0x000fe400078e0a04 */
[----:B------:R-:W-:Y:S02]  /*1b660*/  IMAD.MOV.U32 R153, RZ, RZ, R146 ;  /* 0x000000ffff997224 */ /* 0x000fe400078e0092 */
[----:B------:R-:W-:Y:S02]  /*1b670*/  IMAD.MOV.U32 R146, RZ, RZ, R144 ;  /* 0x000000ffff927224 */ /* 0x000fe400078e0090 */
[----:B------:R-:W-:Y:S02]  /*1b680*/  IMAD.MOV.U32 R144, RZ, RZ, R137 ;  /* 0x000000ffff907224 */ /* 0x000fe400078e0089 */
[----:B------:R-:W-:Y:S01]  /*1b690*/  IMAD.MOV.U32 R137, RZ, RZ, R125 ;  /* 0x000000ffff897224 */ /* 0x000fe200078e007d */
[----:B------:R-:W-:Y:S01]  /*1b6a0*/  IABS R125, R162 ;  /* 0x000000a2007d7213 */ /* 0x000fe20000000000 */
[----:B------:R-:W-:-:S02]  /*1b6b0*/  IMAD R126, R2, R8, R126 ;  /* 0x00000008027e7224 */ /* 0x000fc400078e027e */
[C---:B------:R-:W-:Y:S02]  /*1b6c0*/  IMAD R127, R2.reuse, R4, R127 ;  /* 0x00000004027f7224 */ /* 0x040fe400078e027f */
[--C-:B------:R-:W-:Y:S02]  /*1b6d0*/  @!P5 IMAD.IADD R123, R123, 0x1, -R2.reuse ;  /* 0x000000017b7bd824 */ /* 0x100fe400078e0a02 */
[----:B------:R-:W-:Y:S01]  /*1b6e0*/  @!P3 IMAD.MOV R121, RZ, RZ, -R121 ;  /* 0x000000ffff79b224 */ /* 0x000fe200078e0a79 */
[----:B------:R-:W-:Y:S01]  /*1b6f0*/  ISETP.GT.U32.AND P3, PT, R2, R126, PT ;  /* 0x0000007e0200720c */ /* 0x000fe20003f64070 */
[----:B------:R-:W-:Y:S01]  /*1b700*/  @!P0 IMAD.IADD R122, R122, 0x1, -R2 ;  /* 0x000000017a7a8824 */ /* 0x000fe200078e0a02 */
[----:B------:R-:W-:Y:S01]  /*1b710*/  ISETP.GT.U32.AND P0, PT, R2, R127, PT ;  /* 0x0000007f0200720c */ /* 0x000fe20003f04070 */
[----:B------:R-:W-:Y:S02]  /*1b720*/  IMAD.MOV.U32 R161, RZ, RZ, R156 ;  /* 0x000000ffffa17224 */ /* 0x000fe400078e009c */
[----:B------:R-:W-:-:S04]  /*1b730*/  IMAD.HI.U32 R9, R3, R125, RZ ;  /* 0x0000007d03097227 */ /* 0x000fc800078e00ff */
[----:B------:R-:W-:Y:S02]  /*1b740*/  IMAD.MOV.U32 R156, RZ, RZ, R152 ;  /* 0x000000ffff9c7224 */ /* 0x000fe400078e0098 */
[----:B------:R-:W-:Y:S02]  /*1b750*/  IMAD.MOV.U32 R152, RZ, RZ, R140 ;  /* 0x000000ffff987224 */ /* 0x000fe400078e008c */
[----:B--2---:R-:W-:Y:S01]  /*1b760*/  IMAD.MOV.U32 R140, RZ, RZ, R128 ;  /* 0x000000ffff8c7224 */ /* 0x004fe200078e0080 */
[----:B------:R-:W-:Y:S01]  /*1b770*/  IABS R128, R164 ;  /* 0x000000a400807213 */ /* 0x000fe20000000000 */
[----:B------:R-:W-:Y:S01]  /*1b780*/  @!P6 IMAD.IADD R124, R124, 0x1, -R2 ;  /* 0x000000017c7ce824 */ /* 0x000fe200078e0a02 */
[----:B------:R-:W-:Y:S01]  /*1b790*/  ISETP.GT.U32.AND P6, PT, R2, R123, PT ;  /* 0x0000007b0200720c */ /* 0x000fe20003fc4070 */
[----:B------:R-:W-:Y:S01]  /*1b7a0*/  IMAD.MOV R9, RZ, RZ, -R9 ;  /* 0x000000ffff097224 */ /* 0x000fe200078e0a09 */
[----:B------:R-:W-:Y:S01]  /*1b7b0*/  ISETP.GE.AND P5, PT, R157, RZ, PT ;  /* 0x000000ff9d00720c */ /* 0x000fe20003fa6270 */
[----:B------:R-:W-:-:S04]  /*1b7c0*/  IMAD.HI.U32 R8, R3, R128, RZ ;  /* 0x0000008003087227 */ /* 0x000fc800078e00ff */
[C---:B------:R-:W-:Y:S02]  /*1b7d0*/  IMAD R125, R2.reuse, R9, R125 ;  /* 0x00000009027d7224 */ /* 0x040fe400078e027d */
[----:B------:R-:W-:Y:S02]  /*1b7e0*/  @!P4 IMAD.MOV R120, RZ, RZ, -R120 ;  /* 0x000000ffff78c224 */ /* 0x000fe400078e0a78 */
[----:B------:R-:W-:Y:S01]  /*1b7f0*/  IMAD.MOV R8, RZ, RZ, -R8 ;  /* 0x000000ffff087224 */ /* 0x000fe200078e0a08 */
[----:B------:R-:W-:Y:S01]  /*1b800*/  ISETP.GT.U32.AND P4, PT, R2, R125, PT ;  /* 0x0000007d0200720c */ /* 0x000fe20003f84070 */
[--C-:B------:R-:W-:Y:S02]  /*1b810*/  @!P3 IMAD.IADD R126, R126, 0x1, -R2.reuse ;  /* 0x000000017e7eb824 */ /* 0x100fe400078e0a02 */
[--C-:B------:R-:W-:Y:S02]  /*1b820*/  @!P0 IMAD.IADD R127, R127, 0x1, -R2.reuse ;  /* 0x000000017f7f8824 */ /* 0x100fe400078e0a02 */
[----:B------:R-:W-:Y:S01]  /*1b830*/  @!P6 IMAD.IADD R123, R123, 0x1, -R2 ;  /* 0x000000017b7be824 */ /* 0x000fe200078e0a02 */
[C---:B------:R-:W-:Y:S01]  /*1b840*/  ISETP.GT.U32.AND P0, PT, R2.reuse, R126, PT ;  /* 0x0000007e0200720c */ /* 0x040fe20003f04070 */
[----:B------:R-:W-:-:S02]  /*1b850*/  IMAD R128, R2, R8, R128 ;  /* 0x0000000802807224 */ /* 0x000fc400078e0280 */
[----:B------:R-:W-:Y:S01]  /*1b860*/  @!P1 IMAD.MOV R122, RZ, RZ, -R122 ;  /* 0x000000ffff7a9224 */ /* 0x000fe200078e0a7a */
[C---:B------:R-:W-:Y:S01]  /*1b870*/  ISETP.GT.U32.AND P1, PT, R2.reuse, R127, PT ;  /* 0x0000007f0200720c */ /* 0x040fe20003f24070 */
[----:B------:R-:W-:Y:S01]  /*1b880*/  @!P2 IMAD.MOV R119, RZ, RZ, -R119 ;  /* 0x000000ffff77a224 */ /* 0x000fe200078e0a77 */
[C---:B------:R-:W-:Y:S01]  /*1b890*/  ISETP.GT.U32.AND P2, PT, R2.reuse, R124, PT ;  /* 0x0000007c0200720c */ /* 0x040fe20003f44070 */
[----:B------:R-:W-:Y:S01]  /*1b8a0*/  IMAD.MOV.U32 R157, RZ, RZ, R139 ;  /* 0x000000ffff9d7224 */ /* 0x000fe200078e008b */
[----:B------:R-:W-:Y:S01]  /*1b8b0*/  ISETP.GE.AND P6, PT, R163, RZ, PT ;  /* 0x000000ffa300720c */ /* 0x000fe20003fc6270 */
[----:B------:R-:W-:Y:S01]  /*1b8c0*/  @!P5 IMAD.MOV R123, RZ, RZ, -R123 ;  /* 0x000000ffff7bd224 */ /* 0x000fe200078e0a7b */
[----:B------:R-:W-:Y:S01]  /*1b8d0*/  ISETP.GT.U32.AND P5, PT, R2, R128, PT ;  /* 0x000000800200720c */ /* 0x000fe20003fa4070 */
[----:B------:R-:W-:Y:S02]  /*1b8e0*/  IMAD.MOV.U32 R163, RZ, RZ, R158 ;  /* 0x000000ffffa37224 */ /* 0x000fe400078e009e */
[----:B------:R-:W-:-:S02]  /*1b8f0*/  IMAD.MOV.U32 R158, RZ, RZ, R157 ;  /* 0x000000ffff9e7224 */ /* 0x000fc400078e009d */
[----:B------:R-:W-:Y:S02]  /*1b900*/  IMAD.MOV.U32 R157, RZ, RZ, R154 ;  /* 0x000000ffff9d7224 */ /* 0x000fe400078e009a */
[----:B------:R-:W-:Y:S02]  /*1b910*/  IMAD.MOV.U32 R154, RZ, RZ, R145 ;  /* 0x000000ffff9a7224 */ /* 0x000fe400078e0091 */
[----:B------:R-:W-:Y:S01]  /*1b920*/  @!P4 IMAD.IADD R125, R125, 0x1, -R2 ;  /* 0x000000017d7dc824 */ /* 0x000fe200078e0a02 */
[----:B------:R-:W-:Y:S01]  /*1b930*/  ISETP.GE.AND P4, PT, R159, RZ, PT ;  /* 0x000000ff9f00720c */ /* 0x000fe20003f86270 */
[----:B------:R-:W-:Y:S01]  /*1b940*/  IMAD.MOV.U32 R159, RZ, RZ, R154 ;  /* 0x000000ffff9f7224 */ /* 0x000fe200078e009a */
[----:B------:R-:W2:Y:S01]  /*1b950*/  LDL.LU R145, [R1+0x604] ;  /* 0x0006040001917983 */ /* 0x000ea20000300800 */
[----:B------:R-:W-:Y:S01]  /*1b960*/  IMAD.MOV.U32 R139, RZ, RZ, R129 ;  /* 0x000000ffff8b7224 */ /* 0x000fe200078e0081 */
[----:B------:R-:W-:Y:S01]  /*1b970*/  IABS R129, R160 ;  /* 0x000000a000817213 */ /* 0x000fe20000000000 */
[--C-:B------:R-:W-:Y:S01]  /*1b980*/  @!P0 IMAD.IADD R126, R126, 0x1, -R2.reuse ;  /* 0x000000017e7e8824 */ /* 0x100fe200078e0a02 */
[----:B------:R-:W-:Y:S01]  /*1b990*/  ISETP.GE.AND P0, PT, R164, RZ, PT ;  /* 0x000000ffa400720c */ /* 0x000fe20003f06270 */
[--C-:B------:R-:W-:Y:S01]  /*1b9a0*/  @!P1 IMAD.IADD R127, R127, 0x1, -R2.reuse ;  /* 0x000000017f7f9824 */ /* 0x100fe200078e0a02 */
[----:B------:R-:W-:Y:S01]  /*1b9b0*/  ISETP.GE.AND P1, PT, R160, RZ, PT ;  /* 0x000000ffa000720c */ /* 0x000fe20003f26270 */
[----:B------:R-:W-:Y:S01]  /*1b9c0*/  @!P2 IMAD.IADD R124, R124, 0x1, -R2 ;  /* 0x000000017c7ca824 */ /* 0x000fe200078e0a02 */
[----:B------:R-:W-:Y:S01]  /*1b9d0*/  ISETP.GE.AND P2, PT, R162, RZ, PT ;  /* 0x000000ffa200720c */ /* 0x000fe20003f46270 */
[----:B------:R-:W-:-:S02]  /*1b9e0*/  IMAD.MOV.U32 R164, RZ, RZ, R159 ;  /* 0x000000ffffa47224 */ /* 0x000fc400078e009f */
        /* <DEDUP_REMOVED lines=8> */
[----:B------:R-:W-:Y:S02]  /*1ba70*/  IMAD.MOV.U32 R160, RZ, RZ, R159 ;  /* 0x000000ffffa07224 */ /* 0x000fe400078e009f */
[----:B------:R-:W-:Y:S02]  /*1ba80*/  IMAD.MOV.U32 R159, RZ, RZ, R132 ;  /* 0x000000ffff9f7224 */ /* 0x000fe400078e0084 */
[----:B------:R-:W-:Y:S02]  /*1ba90*/  IMAD.MOV.U32 R172, RZ, RZ, R161 ;  /* 0x000000ffffac7224 */ /* 0x000fe400078e00a1 */
[----:B------:R-:W-:Y:S02]  /*1baa0*/  IMAD.MOV.U32 R161, RZ, RZ, R160 ;  /* 0x000000ffffa17224 */ /* 0x000fe400078e00a0 */
[----:B------:R-:W-:Y:S02]  /*1bab0*/  IMAD.MOV.U32 R154, RZ, RZ, R140 ;  /* 0x000000ffff9a7224 */ /* 0x000fe400078e008c */
[----:B------:R-:W-:Y:S01]  /*1bac0*/  IMAD.MOV.U32 R160, RZ, RZ, R159 ;  /* 0x000000ffffa07224 */ /* 0x000fe200078e009f */
[----:B------:R-:W3:Y:S01]  /*1bad0*/  LDL.LU R140, [R1+0x62c] ;  /* 0x00062c00018c7983 */ /* 0x000ee20000300800 */
[----:B------:R-:W-:-:S02]  /*1bae0*/  IMAD.MOV.U32 R148, RZ, RZ, R146 ;  /* 0x000000ffff947224 */ /* 0x000fc400078e0092 */
[----:B------:R-:W-:Y:S01]  /*1baf0*/  IMAD.MOV.U32 R159, RZ, RZ, R139 ;  /* 0x000000ffff9f7224 */ /* 0x000fe200078e008b */
[----:B------:R-:W3:Y:S01]  /*1bb00*/  LDL.LU R146, [R1+0x60c] ;  /* 0x00060c0001927983 */ /* 0x000ee20000300800 */
[----:B----4-:R-:W-:-:S03]  /*1bb10*/  IMAD.MOV.U32 R139, RZ, RZ, R138 ;  /* 0x000000ffff8b7224 */ /* 0x010fc600078e008a */
[----:B------:R-:W4:Y:S01]  /*1bb20*/  LDL.LU R138, [R1+0x5dc] ;  /* 0x0005dc00018a7983 */ /* 0x000f220000300800 */
[----:B------:R-:W-:Y:S01]  /*1bb30*/  ISETP.GT.U32.AND P3, PT, R2, R125, PT ;  /* 0x0000007d0200720c */ /* 0x000fe20003f64070 */
[----:B------:R-:W-:-:S04]  /*1bb40*/  IMAD.HI.U32 R4, R3, R129, RZ ;  /* 0x0000008103047227 */ /* 0x000fc800078e00ff */
[----:B------:R-:W-:-:S04]  /*1bb50*/  IMAD.MOV R4, RZ, RZ, -R4 ;  /* 0x000000ffff047224 */ /* 0x000fc800078e0a04 */
[----:B------:R-:W-:Y:S02]  /*1bb60*/  IMAD R129, R2, R4, R129 ;  /* 0x0000000402817224 */ /* 0x000fe400078e0281 */
[----:B------:R-:W-:-:S04]  /*1bb70*/  IMAD.HI.U32 R4, R3, R130, RZ ;  /* 0x0000008203047227 */ /* 0x000fc800078e00ff */
[----:B------:R-:W-:Y:S01]  /*1bb80*/  @!P3 IMAD.IADD R125, R125, 0x1, -R2 ;  /* 0x000000017d7db824 */ /* 0x000fe200078e0a02 */
[----:B------:R-:W-:Y:S01]  /*1bb90*/  ISETP.GT.U32.AND P3, PT, R2, R129, PT ;  /* 0x000000810200720c */ /* 0x000fe20003f64070 */
[----:B------:R-:W-:-:S04]  /*1bba0*/  IMAD.MOV R4, RZ, RZ, -R4 ;  /* 0x000000ffff047224 */ /* 0x000fc800078e0a04 */
[----:B------:R-:W-:Y:S02]  /*1bbb0*/  IMAD R130, R2, R4, R130 ;  /* 0x0000000402827224 */ /* 0x000fe400078e0282 */
[----:B------:R-:W-:-:S03]  /*1bbc0*/  @!P4 IMAD.MOV R126, RZ, RZ, -R126 ;  /* 0x000000ffff7ec224 */ /* 0x000fc600078e0a7e */
[C---:B------:R-:W-:Y:S01]  /*1bbd0*/  ISETP.GT.U32.AND P4, PT, R2.reuse, R130, PT ;  /* 0x000000820200720c */ /* 0x040fe20003f84070 */
[----:B------:R-:W-:Y:S01]  /*1bbe0*/  @!P6 IMAD.MOV R124, RZ, RZ, -R124 ;  /* 0x000000ffff7ce224 */ /* 0x000fe200078e0a7c */
[----:B------:R-:W-:Y:S01]  /*1bbf0*/  ISETP.GE.AND P6, PT, R165, RZ, PT ;  /* 0x000000ffa500720c */ /* 0x000fe20003fc6270 */
[----:B------:R-:W-:Y:S01]  /*1bc00*/  @!P3 IMAD.IADD R129, R129, 0x1, -R2 ;  /* 0x000000018181b824 */ /* 0x000fe200078e0a02 */
[----:B------:R-:W-:Y:S01]  /*1bc10*/  ISETP.GT.U32.AND P3, PT, R2, R128, PT ;  /* 0x000000800200720c */ /* 0x000fe20003f64070 */
[----:B------:R-:W-:Y:S02]  /*1bc20*/  IMAD.MOV.U32 R156, RZ, RZ, R152 ;  /* 0x000000ffff9c7224 */ /* 0x000fe400078e0098 */
[----:B------:R-:W-:Y:S02]  /*1bc30*/  IMAD.MOV.U32 R152, RZ, RZ, R149 ;  /* 0x000000ffff987224 */ /* 0x000fe400078e0095 */
[----:B------:R-:W-:-:S04]  /*1bc40*/  IMAD.MOV.U32 R149, RZ, RZ, R147 ;  /* 0x000000ffff957224 */ /* 0x000fc800078e0093 */
[--C-:B------:R-:W-:Y:S02]  /*1bc50*/  @!P4 IMAD.IADD R130, R130, 0x1, -R2.reuse ;  /* 0x000000018282c824 */ /* 0x100fe400078e0a02 */
[----:B------:R-:W-:Y:S01]  /*1bc60*/  IMAD.MOV.U32 R147, RZ, RZ, R131 ;  /* 0x000000ffff937224 */ /* 0x000fe200078e0083 */
[----:B------:R-:W-:Y:S01]  /*1bc70*/  IABS R131, R163 ;  /* 0x000000a300837213 */ /* 0x000fe20000000000 */
[----:B------:R-:W-:Y:S01]  /*1bc80*/  @!P6 IMAD.MOV R127, RZ, RZ, -R127 ;  /* 0x000000ffff7fe224 */ /* 0x000fe200078e0a7f */
[----:B------:R-:W-:Y:S01]  /*1bc90*/  ISETP.GE.AND P6, PT, R163, RZ, PT ;  /* 0x000000ffa300720c */ /* 0x000fe20003fc6270 */
[----:B------:R-:W-:Y:S01]  /*1bca0*/  @!P3 IMAD.IADD R128, R128, 0x1, -R2 ;  /* 0x000000018080b824 */ /* 0x000fe200078e0a02 */
[----:B------:R-:W-:Y:S01]  /*1bcb0*/  IABS R132, R162 ;  /* 0x000000a200847213 */ /* 0x000fe20000000000 */
[----:B------:R-:W-:Y:S01]  /*1bcc0*/  IMAD.MOV.U32 R163, RZ, RZ, R160 ;  /* 0x000000ffffa37224 */ /* 0x000fe200078e00a0 */
[----:B------:R-:W-:Y:S01]  /*1bcd0*/  ISETP.GE.AND P3, PT, R162, RZ, PT ;  /* 0x000000ffa200720c */ /* 0x000fe20003f66270 */
[----:B------:R-:W-:Y:S01]  /*1bce0*/  IMAD.MOV.U32 R165, RZ, RZ, R161 ;  /* 0x000000ffffa57224 */ /* 0x000fe200078e00a1 */
[----:B------:R-:W-:Y:S01]  /*1bcf0*/  ISETP.GT.U32.AND P4, PT, R2, R130, PT ;  /* 0x000000820200720c */ /* 0x000fe20003f84070 */
[----:B------:R-:W-:-:S02]  /*1bd00*/  IMAD.MOV.U32 R162, RZ, RZ, R139 ;  /* 0x000000ffffa27224 */ /* 0x000fc400078e008b */
[----:B------:R-:W-:Y:S01]  /*1bd10*/  IMAD.MOV.U32 R160, RZ, RZ, R159 ;  /* 0x000000ffffa07224 */ /* 0x000fe200078e009f */
[----:B------:R-:W3:Y:S01]  /*1bd20*/  LDL.LU R139, [R1+0x678] ;  /* 0x00067800018b7983 */ /* 0x000ee20000300800 */
[----:B------:R-:W-:Y:S02]  /*1bd30*/  IMAD.MOV.U32 R159, RZ, RZ, R137 ;  /* 0x000000ffff9f7224 */ /* 0x000fe400078e0089 */
[----:B------:R-:W-:Y:S02]  /*1bd40*/  IMAD.MOV.U32 R171, RZ, RZ, R163 ;  /* 0x000000ffffab7224 */ /* 0x000fe400078e00a3 */
[----:B------:R-:W-:Y:S02]  /*1bd50*/  IMAD.MOV.U32 R163, RZ, RZ, R162 ;  /* 0x000000ffffa37224 */ /* 0x000fe400078e00a2 */
[----:B------:R-:W-:Y:S01]  /*1bd60*/  @!P0 IMAD.MOV R128, RZ, RZ, -R128 ;  /* 0x000000ffff808224 */ /* 0x000fe200078e0a80 */
[----:B------:R-:W-:Y:S01]  /*1bd70*/  ISETP.GE.AND P0, PT, R165, RZ, PT ;  /* 0x000000ffa500720c */ /* 0x000fe20003f06270 */
[----:B------:R-:W-:Y:S01]  /*1bd80*/  IMAD.MOV.U32 R137, RZ, RZ, R134 ;  /* 0x000000ffff897224 */ /* 0x000fe200078e0086 */
[----:B------:R-:W-:Y:S01]  /*1bd90*/  IABS R134, R164 ;  /* 0x000000a400867213 */ /* 0x000fe20000000000 */
[----:B------:R-:W-:Y:S01]  /*1bda0*/  @!P4 IMAD.IADD R130, R130, 0x1, -R2 ;  /* 0x000000018282c824 */ /* 0x000fe200078e0a02 */
[----:B------:R-:W-:Y:S01]  /*1bdb0*/  ISETP.GE.AND P4, PT, R164, RZ, PT ;  /* 0x000000ffa400720c */ /* 0x000fe20003f86270 */
[----:B----4-:R-:W-:-:S04]  /*1bdc0*/  IMAD.MOV.U32 R161, RZ, RZ, R138 ;  /* 0x000000ffffa17224 */ /* 0x010fc800078e008a */
[----:B------:R-:W-:Y:S02]  /*1bdd0*/  IMAD.MOV.U32 R162, RZ, RZ, R161 ;  /* 0x000000ffffa27224 */ /* 0x000fe400078e00a1 */
[----:B------:R-:W-:Y:S02]  /*1bde0*/  IMAD.MOV.U32 R161, RZ, RZ, R159 ;  /* 0x000000ffffa17224 */ /* 0x000fe400078e009f */
[----:B------:R-:W-:Y:S01]  /*1bdf0*/  IMAD.MOV.U32 R138, RZ, RZ, R133 ;  /* 0x000000ffff8a7224 */ /* 0x000fe200078e0085 */
[----:B------:R-:W4:Y:S01]  /*1be00*/  LDL.LU R159, [R1+0x708] ;  /* 0x00070800019f7983 */ /* 0x000f220000300800 */
[----:B------:R-:W-:Y:S01]  /*1be10*/  IMAD.MOV.U32 R166, RZ, RZ, R161 ;  /* 0x000000ffffa67224 */ /* 0x000fe200078e00a1 */
[----:B------:R-:W-:Y:S01]  /*1be20*/  IABS R133, R165 ;  /* 0x000000a500857213 */ /* 0x000fe20000000000 */
[----:B------:R-:W-:Y:S02]  /*1be30*/  IMAD.MOV.U32 R161, RZ, RZ, R141 ;  /* 0x000000ffffa17224 */ /* 0x000fe400078e008d */
[----:B------:R-:W4:Y:S04]  /*1be40*/  LDL.LU R141, [R1+0x70c] ;  /* 0x00070c00018d7983 */ /* 0x000f280000300800 */
[----:B------:R-:W4:Y:S04]  /*1be50*/  LDL.LU R165, [R1+0x5f4] ;  /* 0x0005f40001a57983 */ /* 0x000f280000300800 */
[----:B------:R-:W4:Y:S01]  /*1be60*/  LDL.LU R164, [R1+0x5f8] ;  /* 0x0005f80001a47983 */ /* 0x000f220000300800 */
[----:B------:R-:W-:Y:S01]  /*1be70*/  @!P2 IMAD.MOV R125, RZ, RZ, -R125 ;  /* 0x000000ffff7da224 */ /* 0x000fe200078e0a7d */
[----:B------:R-:W-:Y:S01]  /*1be80*/  ISETP.GT.U32.AND P2, PT, R2, R129, PT ;  /* 0x000000810200720c */ /* 0x000fe20003f44070 */
[----:B------:R-:W-:-:S04]  /*1be90*/  IMAD.HI.U32 R4, R3, R131, RZ ;  /* 0x0000008303047227 */ /* 0x000fc800078e00ff */
[----:B------:R-:W-:-:S04]  /*1bea0*/  IMAD.MOV R4, RZ, RZ, -R4 ;  /* 0x000000ffff047224 */ /* 0x000fc800078e0a04 */
[----:B------:R-:W-:-:S04]  /*1beb0*/  IMAD R131, R2, R4, R131 ;  /* 0x0000000402837224 */ /* 0x000fc800078e0283 */
[----:B------:R-:W-:Y:S01]  /*1bec0*/  @!P2 IMAD.IADD R129, R129, 0x1, -R2 ;  /* 0x000000018181a824 */ /* 0x000fe200078e0a02 */
[----:B------:R-:W-:-:S13]  /*1bed0*/  ISETP.GT.U32.AND P2, PT, R2, R131, PT ;  /* 0x000000830200720c */ /* 0x000fda0003f44070 */
[----:B------:R-:W-:-:S05]  /*1bee0*/  @!P2 IMAD.IADD R131, R131, 0x1, -R2 ;  /* 0x000000018383a824 */ /* 0x000fca00078e0a02 */
[----:B------:R-:W-:Y:S01]  /*1bef0*/  ISETP.GT.U32.AND P2, PT, R2, R131, PT ;  /* 0x000000830200720c */ /* 0x000fe20003f44070 */
[----:B------:R-:W-:-:S04]  /*1bf00*/  IMAD.HI.U32 R4, R3, R132, RZ ;  /* 0x0000008403047227 */ /* 0x000fc800078e00ff */
[----:B------:R-:W-:Y:S02]  /*1bf10*/  IMAD.MOV.U32 R169, RZ, RZ, R163 ;  /* 0x000000ffffa97224 */ /* 0x000fe400078e00a3 */
[----:B------:R-:W-:Y:S02]  /*1bf20*/  IMAD.MOV.U32 R163, RZ, RZ, R158 ;  /* 0x000000ffffa37224 */ /* 0x000fe400078e009e */
[----:B------:R-:W-:-:S04]  /*1bf30*/  IMAD.MOV.U32 R158, RZ, RZ, R155 ;  /* 0x000000ffff9e7224 */ /* 0x000fc800078e009b */
[----:B------:R-:W-:Y:S02]  /*1bf40*/  @!P2 IMAD.IADD R131, R131, 0x1, -R2 ;  /* 0x000000018383a824 */ /* 0x000fe400078e0a02 */
[----:B------:R-:W-:Y:S02]  /*1bf50*/  IMAD.MOV R4, RZ, RZ, -R4 ;  /* 0x000000ffff047224 */ /* 0x000fe400078e0a04 */
[----:B------:R-:W-:Y:S02]  /*1bf60*/  IMAD.MOV.U32 R155, RZ, RZ, R142 ;  /* 0x000000ffff9b7224 */ /* 0x000fe400078e008e */
[----:B------:R-:W-:Y:S01]  /*1bf70*/  IMAD.MOV.U32 R142, RZ, RZ, R135 ;  /* 0x000000ffff8e7224 */ /* 0x000fe200078e0087 */
[----:B------:R-:W-:Y:S01]  /*1bf80*/  IABS R135, R166 ;  /* 0x000000a600877213 */ /* 0x000fe20000000000 */
[----:B------:R-:W-:Y:S01]  /*1bf90*/  @!P6 IMAD.MOV R131, RZ, RZ, -R131 ;  /* 0x000000ffff83e224 */ /* 0x000fe200078e0a83 */
[----:B------:R-:W-:Y:S01]  /*1bfa0*/  ISETP.GE.AND P6, PT, R166, RZ, PT ;  /* 0x000000ffa600720c */ /* 0x000fe20003fc6270 */
[----:B------:R-:W-:-:S02]  /*1bfb0*/  IMAD.MOV.U32 R168, RZ, RZ, R156 ;  /* 0x000000ffffa87224 */ /* 0x000fc400078e009c */
[----:B------:R-:W-:Y:S02]  /*1bfc0*/  IMAD.MOV.U32 R167, RZ, RZ, R163 ;  /* 0x000000ffffa77224 */ /* 0x000fe400078e00a3 */
[----:B------:R-:W-:Y:S02]  /*1bfd0*/  IMAD R132, R2, R4, R132 ;  /* 0x0000000402847224 */ /* 0x000fe400078e0284 */
        /* <DEDUP_REMOVED lines=9> */
[----:B------:R-:W-:Y:S02]  /*1c070*/  IMAD.MOV R8, RZ, RZ, -R8 ;  /* 0x000000ffff087224 */ /* 0x000fe400078e0a08 */
[----:B------:R-:W-:-:S04]  /*1c080*/  IMAD.HI.U32 R4, R3, R134, RZ ;  /* 0x0000008603047227 */ /* 0x000fc800078e00ff */
[----:B------:R-:W-:Y:S02]  /*1c090*/  @!P1 IMAD.IADD R132, R132, 0x1, -R2 ;  /* 0x0000000184849824 */ /* 0x000fe400078e0a02 */
[C---:B------:R-:W-:Y:S02]  /*1c0a0*/  IMAD R133, R2.reuse, R8, R133 ;  /* 0x0000000802857224 */ /* 0x040fe400078e0285 */
[----:B------:R-:W-:Y:S01]  /*1c0b0*/  IMAD.MOV R4, RZ, RZ, -R4 ;  /* 0x000000ffff047224 */ /* 0x000fe200078e0a04 */
[----:B------:R-:W-:Y:S01]  /*1c0c0*/  ISETP.GT.U32.AND P1, PT, R2, R132, PT ;  /* 0x000000840200720c */ /* 0x000fe20003f24070 */
[----:B------:R-:W-:-:S04]  /*1c0d0*/  IMAD.HI.U32 R8, R3, R135, RZ ;  /* 0x0000008703087227 */ /* 0x000fc800078e00ff */
[C---:B------:R-:W-:Y:S02]  /*1c0e0*/  IMAD R134, R2.reuse, R4, R134 ;  /* 0x0000000402867224 */ /* 0x040fe400078e0286 */
[----:B------:R-:W-:Y:S02]  /*1c0f0*/  IMAD.MOV R8, RZ, RZ, -R8 ;  /* 0x000000ffff087224 */ /* 0x000fe400078e0a08 */
[----:B------:R-:W-:Y:S01]  /*1c100*/  @!P5 IMAD.MOV R130, RZ, RZ, -R130 ;  /* 0x000000ffff82d224 */ /* 0x000fe200078e0a82 */
[C---:B------:R-:W-:Y:S01]  /*1c110*/  ISETP.GT.U32.AND P5, PT, R2.reuse, R134, PT ;  /* 0x000000860200720c */ /* 0x040fe20003fa4070 */
[C---:B------:R-:W-:Y:S01]  /*1c120*/  IMAD R135, R2.reuse, R8, R135 ;  /* 0x0000000802877224 */ /* 0x040fe200078e0287 */
[----:B------:R-:W-:Y:S01]  /*1c130*/  ISETP.GT.U32.AND P2, PT, R2, R133, PT ;  /* 0x000000850200720c */ /* 0x000fe20003f44070 */
[----:B------:R-:W-:-:S03]  /*1c140*/  @!P1 IMAD.IADD R132, R132, 0x1, -R2 ;  /* 0x0000000184849824 */ /* 0x000fc600078e0a02 */
[----:B------:R-:W-:-:S07]  /*1c150*/  ISETP.GT.U32.AND P1, PT, R2, R135, PT ;  /* 0x000000870200720c */ /* 0x000fce0003f24070 */
[--C-:B------:R-:W-:Y:S02]  /*1c160*/  @!P5 IMAD.IADD R134, R134, 0x1, -R2.reuse ;  /* 0x000000018686d824 */ /* 0x100fe400078e0a02 */
[----:B------:R-:W-:-:S03]  /*1c170*/  @!P2 IMAD.IADD R133, R133, 0x1, -R2 ;  /* 0x000000018585a824 */ /* 0x000fc600078e0a02 */
[C---:B------:R-:W-:Y:S01]  /*1c180*/  ISETP.GT.U32.AND P5, PT, R2.reuse, R134, PT ;  /* 0x000000860200720c */ /* 0x040fe20003fa4070 */
[----:B------:R-:W-:Y:S01]  /*1c190*/  @!P1 IMAD.IADD R135, R135, 0x1, -R2 ;  /* 0x0000000187879824 */ /* 0x000fe200078e0a02 */
[----:B------:R-:W-:-:S04]  /*1c1a0*/  ISETP.GT.U32.AND P2, PT, R2, R133, PT ;  /* 0x000000850200720c */ /* 0x000fc80003f44070 */
[----:B------:R-:W-:Y:S01]  /*1c1b0*/  ISETP.GT.U32.AND P1, PT, R2, R135, PT ;  /* 0x000000870200720c */ /* 0x000fe20003f24070 */
[----:B------:R-:W-:Y:S02]  /*1c1c0*/  IMAD.MOV.U32 R149, RZ, RZ, R147 ;  /* 0x000000ffff957224 */ /* 0x000fe400078e0093 */
[----:B------:R-:W-:-:S04]  /*1c1d0*/  IMAD.MOV.U32 R160, RZ, RZ, R157 ;  /* 0x000000ffffa07224 */ /* 0x000fc800078e009d */
[--C-:B------:R-:W-:Y:S02]  /*1c1e0*/  @!P5 IMAD.IADD R134, R134, 0x1, -R2.reuse ;  /* 0x000000018686d824 */ /* 0x100fe400078e0a02 */
[----:B------:R-:W-:Y:S02]  /*1c1f0*/  @!P2 IMAD.IADD R133, R133, 0x1, -R2 ;  /* 0x000000018585a824 */ /* 0x000fe400078e0a02 */
[----:B--2---:R-:W-:Y:S02]  /*1c200*/  IMAD.MOV.U32 R147, RZ, RZ, R145 ;  /* 0x000000ffff937224 */ /* 0x004fe400078e0091 */
[----:B------:R-:W-:Y:S02]  /*1c210*/  IMAD.MOV.U32 R157, RZ, RZ, R150 ;  /* 0x000000ffff9d7224 */ /* 0x000fe400078e0096 */
[----:B---3--:R-:W-:Y:S01]  /*1c220*/  IMAD.MOV.U32 R145, RZ, RZ, R139 ;  /* 0x000000ffff917224 */ /* 0x008fe200078e008b */
[----:B------:R-:W-:Y:S01]  /*1c230*/  IABS R139, R169 ;  /* 0x000000a9008b7213 */ /* 0x000fe20000000000 */
[----:B------:R-:W-:Y:S01]  /*1c240*/  @!P4 IMAD.MOV R134, RZ, RZ, -R134 ;  /* 0x000000ffff86c224 */ /* 0x000fe200078e0a86 */
[----:B------:R-:W-:Y:S01]  /*1c250*/  ISETP.GE.AND P4, PT, R170, RZ, PT ;  /* 0x000000ffaa00720c */ /* 0x000fe20003f86270 */
[----:B------:R-:W-:Y:S01]  /*1c260*/  @!P1 IMAD.IADD R135, R135, 0x1, -R2 ;  /* 0x0000000187879824 */ /* 0x000fe200078e0a02 */
[----:B------:R-:W-:Y:S01]  /*1c270*/  ISETP.GE.AND P1, PT, R169, RZ, PT ;  /* 0x000000ffa900720c */ /* 0x000fe20003f26270 */
[----:B------:R-:W-:-:S02]  /*1c280*/  IMAD.MOV.U32 R150, RZ, RZ, R136 ;  /* 0x000000ffff967224 */ /* 0x000fc400078e0088 */
[----:B------:R-:W-:Y:S01]  /*1c290*/  @!P0 IMAD.MOV R133, RZ, RZ, -R133 ;  /* 0x000000ffff858224 */ /* 0x000fe200078e0a85 */
[----:B------:R-:W-:Y:S01]  /*1c2a0*/  ISETP.GE.AND P0, PT, R171, RZ, PT ;  /* 0x000000ffab00720c */ /* 0x000fe20003f06270 */
[----:B------:R-:W-:Y:S02]  /*1c2b0*/  IMAD.MOV.U32 R173, RZ, RZ, R147 ;  /* 0x000000ffffad7224 */ /* 0x000fe400078e0093 */
[----:B----4-:R-:W-:Y:S02]  /*1c2c0*/  IMAD.MOV.U32 R163, RZ, RZ, R159 ;  /* 0x000000ffffa37224 */ /* 0x010fe400078e009f */
[----:B------:R-:W-:Y:S02]  /*1c2d0*/  IMAD.MOV.U32 R159, RZ, RZ, R148 ;  /* 0x000000ffff9f7224 */ /* 0x000fe400078e0094 */
[----:B------:R-:W-:-:S04]  /*1c2e0*/  IMAD.MOV.U32 R166, RZ, RZ, R164 ;  /* 0x000000ffffa67224 */ /* 0x000fc800078e00a4 */
[----:B------:R-:W-:Y:S02]  /*1c2f0*/  IMAD.MOV.U32 R167, RZ, RZ, R166 ;  /* 0x000000ffffa77224 */ /* 0x000fe400078e00a6 */
[----:B------:R-:W-:Y:S02]  /*1c300*/  IMAD.MOV.U32 R166, RZ, RZ, R165 ;  /* 0x000000ffffa67224 */ /* 0x000fe400078e00a5 */
[----:B------:R-:W-:Y:S02]  /*1c310*/  IMAD.MOV.U32 R165, RZ, RZ, R161 ;  /* 0x000000ffffa57224 */ /* 0x000fe400078e00a1 */
[----:B------:R-:W-:Y:S01]  /*1c320*/  IMAD.MOV.U32 R164, RZ, RZ, R162 ;  /* 0x000000ffffa47224 */ /* 0x000fe200078e00a2 */
[----:B------:R-:W2:Y:S01]  /*1c330*/  LDL.LU R161, [R1+0x69c] ;  /* 0x00069c0001a17983 */ /* 0x000ea20000300800 */
        /* <DEDUP_REMOVED lines=28> */
[----:B------:R-:W-:Y:S02]  /*1c500*/  IMAD.MOV.U32 R159, RZ, RZ, R151 ;  /* 0x000000ffff9f7224 */ /* 0x000fe400078e0097 */
[----:B------:R-:W-:Y:S01]  /*1c510*/  IMAD.MOV.U32 R160, RZ, RZ, R158 ;  /* 0x000000ffffa07224 */ /* 0x000fe200078e009e */
[----:B------:R-:W4:Y:S01]  /*1c520*/  LDL.LU R151, [R1+0x6c0] ;  /* 0x0006c00001977983 */ /* 0x000f220000300800 */
[----:B------:R-:W-:-:S03]  /*1c530*/  IMAD.MOV.U32 R158, RZ, RZ, R150 ;  /* 0x000000ffff9e7224 */ /* 0x000fc600078e0096 */
[----:B------:R-:W4:Y:S01]  /*1c540*/  LDL.LU R150, [R1+0x714] ;  /* 0x0007140001967983 */ /* 0x000f220000300800 */
[----:B------:R-:W-:-:S03]  /*1c550*/  IMAD.MOV.U32 R174, RZ, RZ, R146 ;  /* 0x000000ffffae7224 */ /* 0x000fc600078e0092 */
[----:B------:R-:W4:Y:S04]  /*1c560*/  LDL.LU R147, [R1+0x61c] ;  /* 0x00061c0001937983 */ /* 0x000f280000300800 */
[----:B------:R-:W4:Y:S01]  /*1c570*/  LDL.LU R146, [R1+0x614] ;  /* 0x0006140001927983 */ /* 0x000f220000300800 */
[----:B------:R-:W-:-:S05]  /*1c580*/  IABS R136, R172 ;  /* 0x000000ac00887213 */ /* 0x000fca0000000000 */
[----:B------:R-:W-:-:S04]  /*1c590*/  IMAD.HI.U32 R4, R3, R136, RZ ;  /* 0x0000008803047227 */ /* 0x000fc800078e00ff */
[----:B------:R-:W-:-:S04]  /*1c5a0*/  IMAD.MOV R4, RZ, RZ, -R4 ;  /* 0x000000ffff047224 */ /* 0x000fc800078e0a04 */
[C---:B------:R-:W-:Y:S02]  /*1c5b0*/  IMAD R136, R2.reuse, R4, R136 ;  /* 0x0000000402887224 */ /* 0x040fe400078e0288 */
[----:B------:R-:W-:Y:S02]  /*1c5c0*/  @!P3 IMAD.MOV R132, RZ, RZ, -R132 ;  /* 0x000000ffff84b224 */ /* 0x000fe400078e0a84 */
[----:B------:R-:W-:Y:S01]  /*1c5d0*/  IMAD.HI.U32 R4, R3, R137, RZ ;  /* 0x0000008903047227 */ /* 0x000fe200078e00ff */
[----:B------:R-:W-:-:S03]  /*1c5e0*/  ISETP.GT.U32.AND P3, PT, R2, R136, PT ;  /* 0x000000880200720c */ /* 0x000fc60003f64070 */
[----:B------:R-:W-:-:S04]  /*1c5f0*/  IMAD.MOV R4, RZ, RZ, -R4 ;  /* 0x000000ffff047224 */ /* 0x000fc800078e0a04 */
[----:B------:R-:W-:-:S05]  /*1c600*/  IMAD R137, R2, R4, R137 ;  /* 0x0000000402897224 */ /* 0x000fca00078e0289 */
[----:B------:R-:W-:Y:S01]  /*1c610*/  ISETP.GT.U32.AND P5, PT, R2, R137, PT ;  /* 0x000000890200720c */ /* 0x000fe20003fa4070 */
[----:B------:R-:W-:Y:S02]  /*1c620*/  @!P3 IMAD.IADD R136, R136, 0x1, -R2 ;  /* 0x000000018888b824 */ /* 0x000fe400078e0a02 */
[----:B------:R-:W-:-:S03]  /*1c630*/  IMAD.HI.U32 R8, R3, R138, RZ ;  /* 0x0000008a03087227 */ /* 0x000fc600078e00ff */
[----:B------:R-:W-:Y:S01]  /*1c640*/  ISETP.GT.U32.AND P3, PT, R2, R136, PT ;  /* 0x000000880200720c */ /* 0x000fe20003f64070 */
[----:B------:R-:W-:Y:S02]  /*1c650*/  IMAD.MOV R8, RZ, RZ, -R8 ;  /* 0x000000ffff087224 */ /* 0x000fe400078e0a08 */
[----:B------:R-:W-:-:S04]  /*1c660*/  IMAD.HI.U32 R4, R3, R139, RZ ;  /* 0x0000008b03047227 */ /* 0x000fc800078e00ff */
[----:B------:R-:W-:Y:S02]  /*1c670*/  @!P5 IMAD.IADD R137, R137, 0x1, -R2 ;  /* 0x000000018989d824 */ /* 0x000fe400078e0a02 */
[C---:B------:R-:W-:Y:S02]  /*1c680*/  IMAD R138, R2.reuse, R8, R138 ;  /* 0x00000008028a7224 */ /* 0x040fe400078e028a */
[----:B------:R-:W-:Y:S01]  /*1c690*/  IMAD.MOV R4, RZ, RZ, -R4 ;  /* 0x000000ffff047224 */ /* 0x000fe200078e0a04 */
[----:B------:R-:W-:Y:S01]  /*1c6a0*/  ISETP.GT.U32.AND P5, PT, R2, R137, PT ;  /* 0x000000890200720c */ /* 0x000fe20003fa4070 */
[----:B------:R-:W-:Y:S01]  /*1c6b0*/  @!P3 IMAD.IADD R136, R136, 0x1, -R2 ;  /* 0x000000018888b824 */ /* 0x000fe200078e0a02 */
[C---:B------:R-:W-:Y:S01]  /*1c6c0*/  ISETP.GT.U32.AND P3, PT, R2.reuse, R138, PT ;  /* 0x0000008a0200720c */ /* 0x040fe20003f64070 */
[----:B------:R-:W-:Y:S01]  /*1c6d0*/  IMAD R139, R2, R4, R139 ;  /* 0x00000004028b7224 */ /* 0x000fe200078e028b */
[----:B------:R-:W-:Y:S01]  /*1c6e0*/  ISETP.GE.AND P2, PT, R172, RZ, PT ;  /* 0x000000ffac00720c */ /* 0x000fe20003f46270 */
[----:B------:R-:W-:-:S08]  /*1c6f0*/  @!P6 IMAD.MOV R135, RZ, RZ, -R135 ;  /* 0x000000ffff87e224 */ /* 0x000fd000078e0a87 */
[--C-:B------:R-:W-:Y:S02]  /*1c700*/  @!P5 IMAD.IADD R137, R137, 0x1, -R2.reuse ;  /* 0x000000018989d824 */ /* 0x100fe400078e0a02 */
[----:B------:R-:W-:Y:S02]  /*1c710*/  @!P3 IMAD.IADD R138, R138, 0x1, -R2 ;  /* 0x000000018a8ab824 */ /* 0x000fe400078e0a02 */
[----:B------:R-:W-:-:S03]  /*1c720*/  @!P0 IMAD.MOV R137, RZ, RZ, -R137 ;  /* 0x000000ffff898224 */ /* 0x000fc600078e0a89 */
[----:B------:R-:W-:Y:S01]  /*1c730*/  ISETP.GT.U32.AND P3, PT, R2, R138, PT ;  /* 0x0000008a0200720c */ /* 0x000fe20003f64070 */
[----:B------:R-:W-:Y:S01]  /*1c740*/  IMAD.MOV.U32 R172, RZ, RZ, R169 ;  /* 0x000000ffffac7224 */ /* 0x000fe200078e00a9 */
[----:B------:R-:W-:Y:S01]  /*1c750*/  ISETP.GE.AND P6, PT, R170, RZ, PT ;  /* 0x000000ffaa00720c */ /* 0x000fe20003fc6270 */
[----:B------:R-:W-:Y:S02]  /*1c760*/  IMAD.MOV.U32 R180, RZ, RZ, R171 ;  /* 0x000000ffffb47224 */ /* 0x000fe400078e00ab */
[----:B------:R-:W-:-:S08]  /*1c770*/  IMAD.MOV.U32 R171, RZ, RZ, R158 ;  /* 0x000000ffffab7224 */ /* 0x000fd000078e009e */
[----:B------:R-:W-:-:S04]  /*1c780*/  @!P3 IMAD.IADD R138, R138, 0x1, -R2 ;  /* 0x000000018a8ab824 */ /* 0x000fc800078e0a02 */
[----:B------:R-:W-:Y:S01]  /*1c790*/  @!P4 IMAD.MOV R138, RZ, RZ, -R138 ;  /* 0x000000ffff8ac224 */ /* 0x000fe200078e0a8a */
[----:B------:R-:W-:Y:S01]  /*1c7a0*/  ISETP.GE.AND P5, PT, R172, RZ, PT ;  /* 0x000000ffac00720c */ /* 0x000fe20003fa6270 */
[----:B------:R-:W-:Y:S02]  /*1c7b0*/  IMAD.MOV.U32 R169, RZ, RZ, R157 ;  /* 0x000000ffffa97224 */ /* 0x000fe400078e009d */
[----:B------:R-:W-:Y:S02]  /*1c7c0*/  IMAD.MOV.U32 R157, RZ, RZ, R142 ;  /* 0x000000ffff9d7224 */ /* 0x000fe400078e008e */
[----:B------:R-:W-:Y:S01]  /*1c7d0*/  IMAD.MOV.U32 R181, RZ, RZ, R173 ;  /* 0x000000ffffb57224 */ /* 0x000fe200078e00ad */
[----:B------:R-:W-:Y:S01]  /*1c7e0*/  IABS R142, R176 ;  /* 0x000000b0008e7213 */ /* 0x000fe20000000000 */
[----:B------:R-:W-:Y:S02]  /*1c7f0*/  IMAD.MOV.U32 R173, RZ, RZ, R169 ;  /* 0x000000ffffad7224 */ /* 0x000fe400078e00a9 */
[----:B------:R-:W-:-:S02]  /*1c800*/  IMAD.MOV.U32 R169, RZ, RZ, R166 ;  /* 0x000000ffffa97224 */ /* 0x000fc400078e00a6 */
[----:B------:R-:W-:Y:S02]  /*1c810*/  IMAD.MOV.U32 R183, RZ, RZ, R174 ;  /* 0x000000ffffb77224 */ /* 0x000fe400078e00ae */
[----:B---3--:R-:W-:Y:S02]  /*1c820*/  IMAD.MOV.U32 R162, RZ, RZ, R156 ;  /* 0x000000ffffa27224 */ /* 0x008fe400078e009c */
[----:B------:R-:W-:Y:S01]  /*1c830*/  IMAD.MOV.U32 R156, RZ, RZ, R140 ;  /* 0x000000ffff9c7224 */ /* 0x000fe200078e008c */
[----:B------:R-:W-:-:S05]  /*1c840*/  IABS R140, R170 ;  /* 0x000000aa008c7213 */ /* 0x000fca0000000000 */
[----:B------:R-:W-:-:S04]  /*1c850*/  IMAD.HI.U32 R4, R3, R140, RZ ;  /* 0x0000008c03047227 */ /* 0x000fc800078e00ff */
[----:B------:R-:W-:-:S04]  /*1c860*/  IMAD.MOV R4, RZ, RZ, -R4 ;  /* 0x000000ffff047224 */ /* 0x000fc800078e0a04 */
[----:B------:R-:W-:-:S05]  /*1c870*/  IMAD R140, R2, R4, R140 ;  /* 0x00000004028c7224 */ /* 0x000fca00078e028c */
[----:B------:R-:W-:Y:S01]  /*1c880*/  ISETP.GT.U32.AND P0, PT, R2, R140, PT ;  /* 0x0000008c0200720c */ /* 0x000fe20003f04070 */
[----:B------:R-:W-:Y:S02]  /*1c890*/  IMAD.MOV.U32 R170, RZ, RZ, R167 ;  /* 0x000000ffffaa7224 */ /* 0x000fe400078e00a7 */
[----:B--2---:R-:W-:Y:S02]  /*1c8a0*/  IMAD.MOV.U32 R167, RZ, RZ, R161 ;  /* 0x000000ffffa77224 */ /* 0x004fe400078e00a1 */
[----:B------:R-:W-:Y:S02]  /*1c8b0*/  IMAD.MOV.U32 R161, RZ, RZ, R155 ;  /* 0x000000ffffa17224 */ /* 0x000fe400078e009b */
[----:B------:R-:W-:Y:S01]  /*1c8c0*/  IMAD.MOV.U32 R155, RZ, RZ, R141 ;  /* 0x000000ffff9b7224 */ /* 0x000fe200078e008d */
[----:B------:R-:W-:-:S03]  /*1c8d0*/  IABS R141, R172 ;  /* 0x000000ac008d7213 */ /* 0x000fc60000000000 */
[----:B------:R-:W-:Y:S02]  /*1c8e0*/  IMAD.MOV.U32 R158, RZ, RZ, R155 ;  /* 0x000000ffff9e7224 */ /* 0x000fe400078e009b */
[----:B------:R-:W-:Y:S02]  /*1c8f0*/  IMAD.MOV.U32 R155, RZ, RZ, R149 ;  /* 0x000000ffff9b7224 */ /* 0x000fe400078e0095 */
[----:B------:R-:W-:Y:S01]  /*1c900*/  IMAD.MOV.U32 R149, RZ, RZ, R143 ;  /* 0x000000ffff957224 */ /* 0x000fe200078e008f */
[----:B------:R-:W-:Y:S01]  /*1c910*/  IABS R143, R175 ;  /* 0x000000af008f7213 */ /* 0x000fe20000000000 */
[----:B------:R-:W-:Y:S02]  /*1c920*/  @!P0 IMAD.IADD R140, R140, 0x1, -R2 ;  /* 0x000000018c8c8824 */ /* 0x000fe400078e0a02 */
[----:B------:R-:W-:-:S03]  /*1c930*/  IMAD.HI.U32 R8, R3, R141, RZ ;  /* 0x0000008d03087227 */ /* 0x000fc600078e00ff */
[----:B------:R-:W-:Y:S01]  /*1c940*/  ISETP.GT.U32.AND P4, PT, R2, R140, PT ;  /* 0x0000008c0200720c */ /* 0x000fe20003f84070 */
[----:B------:R-:W-:Y:S02]  /*1c950*/  IMAD.MOV R8, RZ, RZ, -R8 ;  /* 0x000000ffff087224 */ /* 0x000fe400078e0a08 */
[----:B------:R-:W-:-:S04]  /*1c960*/  IMAD.HI.U32 R9, R3, R143, RZ ;  /* 0x0000008f03097227 */ /* 0x000fc800078e00ff */
[----:B------:R-:W-:Y:S02]  /*1c970*/  IMAD R141, R2, R8, R141 ;  /* 0x00000008028d7224 */ /* 0x000fe400078e028d */
[----:B------:R-:W-:-:S03]  /*1c980*/  IMAD.MOV R9, RZ, RZ, -R9 ;  /* 0x000000ffff097224 */ /* 0x000fc600078e0a09 */
[C---:B------:R-:W-:Y:S01]  /*1c990*/  ISETP.GT.U32.AND P3, PT, R2.reuse, R141, PT ;  /* 0x0000008d0200720c */ /* 0x040fe20003f64070 */
[----:B------:R-:W-:Y:S02]  /*1c9a0*/  IMAD R143, R2, R9, R143 ;  /* 0x00000009028f7224 */ /* 0x000fe400078e028f */
[----:B------:R-:W-:-:S03]  /*1c9b0*/  @!P4 IMAD.IADD R140, R140, 0x1, -R2 ;  /* 0x000000018c8cc824 */ /* 0x000fc600078e0a02 */
[----:B------:R-:W-:Y:S01]  /*1c9c0*/  ISETP.GT.U32.AND P4, PT, R2, R143, PT ;  /* 0x0000008f0200720c */ /* 0x000fe20003f84070 */
[----:B------:R-:W-:Y:S02]  /*1c9d0*/  IMAD.MOV.U32 R172, RZ, RZ, R148 ;  /* 0x000000ffffac7224 */ /* 0x000fe400078e0094 */
[----:B------:R-:W-:Y:S02]  /*1c9e0*/  IMAD.MOV.U32 R178, RZ, RZ, R170 ;  /* 0x000000ffffb27224 */ /* 0x000fe400078e00aa */
[----:B------:R-:W-:Y:S02]  /*1c9f0*/  IMAD.MOV.U32 R170, RZ, RZ, R161 ;  /* 0x000000ffffaa7224 */ /* 0x000fe400078e00a1 */
[----:B------:R-:W-:Y:S02]  /*1ca00*/  IMAD.MOV.U32 R161, RZ, RZ, R157 ;  /* 0x000000ffffa17224 */ /* 0x000fe400078e009d */
[----:B----4-:R-:W-:Y:S02]  /*1ca10*/  IMAD.MOV.U32 R157, RZ, RZ, R150 ;  /* 0x000000ffff9d7224 */ /* 0x010fe400078e0096 */
        /* <DEDUP_REMOVED lines=9> */
[----:B------:R-:W-:Y:S01]  /*1cab0*/  ISETP.GE.AND P0, PT, R176, RZ, PT ;  /* 0x000000ffb000720c */ /* 0x000fe20003f06270 */
[----:B------:R-:W-:-:S02]  /*1cac0*/  IMAD.MOV.U32 R163, RZ, RZ, R162 ;  /* 0x000000ffffa37224 */ /* 0x000fc400078e00a2 */
[----:B------:R-:W-:Y:S01]  /*1cad0*/  IMAD.MOV.U32 R165, RZ, RZ, R152 ;  /* 0x000000ffffa57224 */ /* 0x000fe200078e0098 */
[----:B------:R-:W-:Y:S01]  /*1cae0*/  IABS R145, R177 ;  /* 0x000000b100917213 */ /* 0x000fe20000000000 */
[----:B------:R-:W-:Y:S02]  /*1caf0*/  IMAD.MOV.U32 R162, RZ, RZ, R154 ;  /* 0x000000ffffa27224 */ /* 0x000fe400078e009a */
[----:B------:R-:W-:Y:S02]  /*1cb00*/  IMAD.MOV.U32 R152, RZ, RZ, R149 ;  /* 0x000000ffff987224 */ /* 0x000fe400078e0095 */
[----:B------:R-:W-:Y:S01]  /*1cb10*/  @!P4 IMAD.IADD R143, R143, 0x1, -R2 ;  /* 0x000000018f8fc824 */ /* 0x000fe200078e0a02 */
[----:B------:R-:W2:Y:S01]  /*1cb20*/  LDL.LU R149, [R1+0x624] ;  /* 0x0006240001957983 */ /* 0x000ea20000300800 */
[----:B------:R-:W-:Y:S01]  /*1cb30*/  IMAD.MOV.U32 R166, RZ, RZ, R150 ;  /* 0x000000ffffa67224 */ /* 0x000fe200078e0096 */
[----:B------:R-:W-:Y:S01]  /*1cb40*/  ISETP.GE.AND P4, PT, R177, RZ, PT ;  /* 0x000000ffb100720c */ /* 0x000fe20003f86270 */
[----:B------:R-:W-:Y:S01]  /*1cb50*/  IMAD.MOV.U32 R154, RZ, RZ, R147 ;  /* 0x000000ffff9a7224 */ /* 0x000fe200078e0093 */
        /* <DEDUP_REMOVED lines=9> */
[----:B------:R-:W4:Y:S04]  /*1cbf0*/  LDL.LU R154, [R1+0x6bc] ;  /* 0x0006bc00019a7983 */ /* 0x000f280000300800 */
[----:B------:R-:W4:Y:S01]  /*1cc00*/  LDL.LU R177, [R1+0x620] ;  /* 0x0006200001b17983 */ /* 0x000f220000300800 */
[----:B------:R-:W-:Y:S01]  /*1cc10*/  @!P2 IMAD.MOV R136, RZ, RZ, -R136 ;  /* 0x000000ffff88a224 */ /* 0x000fe200078e0a88 */
[----:B------:R-:W-:Y:S01]  /*1cc20*/  ISETP.GT.U32.AND P2, PT, R2, R139, PT ;  /* 0x0000008b0200720c */ /* 0x000fe20003f44070 */
[----:B------:R-:W-:-:S12]  /*1cc30*/  IMAD.HI.U32 R4, R3, R142, RZ ;  /* 0x0000008e03047227 */ /* 0x000fd800078e00ff */
[----:B------:R-:W-:-:S05]  /*1cc40*/  @!P2 IMAD.IADD R139, R139, 0x1, -R2 ;  /* 0x000000018b8ba824 */ /* 0x000fca00078e0a02 */
[----:B------:R-:W-:Y:S01]  /*1cc50*/  ISETP.GT.U32.AND P2, PT, R2, R139, PT ;  /* 0x0000008b0200720c */ /* 0x000fe20003f44070 */
[----:B------:R-:W-:-:S04]  /*1cc60*/  IMAD.MOV R4, RZ, RZ, -R4 ;  /* 0x000000ffff047224 */ /* 0x000fc800078e0a04 */
[----:B------:R-:W-:-:S08]  /*1cc70*/  IMAD R142, R2, R4, R142 ;  /* 0x00000004028e7224 */ /* 0x000fd000078e028e */
[----:B------:R-:W-:Y:S01]  /*1cc80*/  @!P2 IMAD.IADD R139, R139, 0x1, -R2 ;  /* 0x000000018b8ba824 */ /* 0x000fe200078e0a02 */
[----:B------:R-:W-:Y:S01]  /*1cc90*/  ISETP.GT.U32.AND P2, PT, R2, R142, PT ;  /* 0x0000008e0200720c */ /* 0x000fe20003f44070 */
[----:B------:R-:W-:Y:S01]  /*1cca0*/  IMAD.MOV.U32 R148, RZ, RZ, R144 ;  /* 0x000000ffff947224 */ /* 0x000fe200078e0090 */
[----:B------:R-:W-:Y:S01]  /*1ccb0*/  IABS R144, R179 ;  /* 0x000000b300907213 */ /* 0x000fe20000000000 */
[----:B------:R-:W-:-:S04]  /*1ccc0*/  IMAD.HI.U32 R8, R3, R145, RZ ;  /* 0x0000009103087227 */ /* 0x000fc800078e00ff */
[----:B------:R-:W-:-:S06]  /*1ccd0*/  IMAD.HI.U32 R4, R3, R144, RZ ;  /* 0x0000009003047227 */ /* 0x000fcc00078e00ff */
[----:B------:R-:W-:Y:S01]  /*1cce0*/  @!P2 IMAD.IADD R142, R142, 0x1, -R2 ;  /* 0x000000018e8ea824 */ /* 0x000fe200078e0a02 */
[----:B------:R-:W-:Y:S01]  /*1ccf0*/  ISETP.GT.U32.AND P2, PT, R2, R141, PT ;  /* 0x0000008d0200720c */ /* 0x000fe20003f44070 */
[----:B------:R-:W-:Y:S02]  /*1cd00*/  IMAD.MOV R9, RZ, RZ, -R4 ;  /* 0x000000ffff097224 */ /* 0x000fe400078e0a04 */
[----:B------:R-:W-:-:S04]  /*1cd10*/  IMAD.MOV R4, RZ, RZ, -R8 ;  /* 0x000000ffff047224 */ /* 0x000fc800078e0a08 */
[----:B------:R-:W-:-:S06]  /*1cd20*/  IMAD R145, R2, R4, R145 ;  /* 0x0000000402917224 */ /* 0x000fcc00078e0291 */
[----:B------:R-:W-:Y:S01]  /*1cd30*/  @!P2 IMAD.IADD R141, R141, 0x1, -R2 ;  /* 0x000000018d8da824 */ /* 0x000fe200078e0a02 */
[C---:B------:R-:W-:Y:S01]  /*1cd40*/  ISETP.GT.U32.AND P2, PT, R2.reuse, R145, PT ;  /* 0x000000910200720c */ /* 0x040fe20003f44070 */
[----:B------:R-:W-:Y:S01]  /*1cd50*/  @!P1 IMAD.MOV R139, RZ, RZ, -R139 ;  /* 0x000000ffff8b9224 */ /* 0x000fe200078e0a8b */
[----:B------:R-:W-:Y:S01]  /*1cd60*/  ISETP.GT.U32.AND P1, PT, R2, R142, PT ;  /* 0x0000008e0200720c */ /* 0x000fe20003f24070 */
[----:B------:R-:W-:-:S10]  /*1cd70*/  @!P5 IMAD.MOV R141, RZ, RZ, -R141 ;  /* 0x000000ffff8dd224 */ /* 0x000fd400078e0a8d */
[----:B------:R-:W-:-:S05]  /*1cd80*/  @!P2 IMAD.IADD R145, R145, 0x1, -R2 ;  /* 0x000000019191a824 */ /* 0x000fca00078e0a02 */
[----:B------:R-:W-:Y:S01]  /*1cd90*/  ISETP.GT.U32.AND P5, PT, R2, R145, PT ;  /* 0x000000910200720c */ /* 0x000fe20003fa4070 */
[----:B------:R-:W-:Y:S01]  /*1cda0*/  @!P1 IMAD.IADD R142, R142, 0x1, -R2 ;  /* 0x000000018e8e9824 */ /* 0x000fe200078e0a02 */
[----:B------:R-:W-:Y:S02]  /*1cdb0*/  ISETP.GE.AND P1, PT, R179, RZ, PT ;  /* 0x000000ffb300720c */ /* 0x000fe40003f26270 */
[----:B------:R-:W-:Y:S01]  /*1cdc0*/  IABS R146, R178 ;  /* 0x000000b200927213 */ /* 0x000fe20000000000 */
[----:B------:R-:W-:Y:S01]  /*1cdd0*/  @!P0 IMAD.MOV R142, RZ, RZ, -R142 ;  /* 0x000000ffff8e8224 */ /* 0x000fe200078e0a8e */
[----:B------:R-:W-:Y:S01]  /*1cde0*/  ISETP.GE.AND P0, PT, R178, RZ, PT ;  /* 0x000000ffb200720c */ /* 0x000fe20003f06270 */
[----:B------:R-:W-:Y:S01]  /*1cdf0*/  IMAD.MOV.U32 R175, RZ, RZ, R172 ;  /* 0x000000ffffaf7224 */ /* 0x000fe200078e00ac */
[----:B------:R-:W-:-:S05]  /*1ce00*/  IABS R147, R180 ;  /* 0x000000b400937213 */ /* 0x000fca0000000000 */
[----:B------:R-:W-:Y:S01]  /*1ce10*/  @!P5 IMAD.IADD R145, R145, 0x1, -R2 ;  /* 0x000000019191d824 */ /* 0x000fe200078e0a02 */
[----:B------:R-:W-:Y:S01]  /*1ce20*/  ISETP.GE.AND P5, PT, R180, RZ, PT ;  /* 0x000000ffb400720c */ /* 0x000fe20003fa6270 */
[----:B--2---:R-:W-:Y:S02]  /*1ce30*/  IMAD.MOV.U32 R178, RZ, RZ, R149 ;  /* 0x000000ffffb27224 */ /* 0x004fe400078e0095 */
[----:B---3--:R-:W-:-:S04]  /*1ce40*/  IMAD.MOV.U32 R179, RZ, RZ, R150 ;  /* 0x000000ffffb37224 */ /* 0x008fc800078e0096 */
[----:B------:R-:W-:Y:S02]  /*1ce50*/  IMAD.MOV.U32 R180, RZ, RZ, R179 ;  /* 0x000000ffffb47224 */ /* 0x000fe400078e00b3 */
[----:B------:R-:W-:Y:S02]  /*1ce60*/  IMAD.MOV.U32 R179, RZ, RZ, R178 ;  /* 0x000000ffffb37224 */ /* 0x000fe400078e00b2 */
        /* <DEDUP_REMOVED lines=15> */
[----:B------:R-:W-:Y:S01]  /*1cf60*/  IMAD.MOV.U32 R176, RZ, RZ, R173 ;  /* 0x000000ffffb07224 */ /* 0x000fe200078e00ad */
[----:B------:R-:W2:Y:S01]  /*1cf70*/  LDL.LU R159, [R1+0x6b0] ;  /* 0x0006b000019f7983 */ /* 0x000ea20000300800 */
[----:B------:R-:W-:-:S02]  /*1cf80*/  IMAD.MOV.U32 R169, RZ, RZ, R166 ;  /* 0x000000ffffa97224 */ /* 0x000fc400078e00a6 */
[----:B------:R-:W-:Y:S01]  /*1cf90*/  IMAD.MOV.U32 R173, RZ, RZ, R167 ;  /* 0x000000ffffad7224 */ /* 0x000fe200078e00a7 */
[----:B------:R-:W3:Y:S01]  /*1cfa0*/  LDL.LU R166, [R1+0x670] ;  /* 0x0006700001a67983 */ /* 0x000ee20000300800 */
[----:B------:R-:W-:-:S03]  /*1cfb0*/  IMAD.MOV.U32 R187, RZ, RZ, R177 ;  /* 0x000000ffffbb7224 */ /* 0x000fc600078e00b1 */
[----:B------:R-:W4:Y:S04]  /*1cfc0*/  LDL.LU R167, [R1+0x658] ;  /* 0x0006580001a77983 */ /* 0x000f280000300800 */
[----:B------:R-:W2:Y:S01]  /*1cfd0*/  LDL.LU R177, [R1+0x654] ;  /* 0x0006540001b17983 */ /* 0x000ea20000300800 */
[----:B------:R-:W-:Y:S02]  /*1cfe0*/  IMAD R144, R2, R9, R144 ;  /* 0x0000000902907224 */ /* 0x000fe400078e0290 */
[----:B------:R-:W-:-:S03]  /*1cff0*/  @!P6 IMAD.MOV R140, RZ, RZ, -R140 ;  /* 0x000000ffff8ce224 */ /* 0x000fc600078e0a8c */
[----:B------:R-:W-:Y:S01]  /*1d000*/  ISETP.GT.U32.AND P6, PT, R2, R144, PT ;  /* 0x000000900200720c */ /* 0x000fe20003fc4070 */
[----:B------:R-:W-:-:S04]  /*1d010*/  IMAD.HI.U32 R8, R3, R146, RZ ;  /* 0x0000009203087227 */ /* 0x000fc800078e00ff */
[----:B------:R-:W-:-:S08]  /*1d020*/  IMAD.MOV R8, RZ, RZ, -R8 ;  /* 0x000000ffff087224 */ /* 0x000fd000078e0a08 */
[----:B------:R-:W-:Y:S01]  /*1d030*/  @!P6 IMAD.IADD R144, R144, 0x1, -R2 ;  /* 0x000000019090e824 */ /* 0x000fe200078e0a02 */
[C---:B------:R-:W-:Y:S01]  /*1d040*/  ISETP.GT.U32.AND P6, PT, R2.reuse, R143, PT ;  /* 0x0000008f0200720c */ /* 0x040fe20003fc4070 */
[----:B------:R-:W-:Y:S02]  /*1d050*/  IMAD R146, R2, R8, R146 ;  /* 0x0000000802927224 */ /* 0x000fe400078e0292 */
[----:B------:R-:W-:-:S04]  /*1d060*/  IMAD.HI.U32 R4, R3, R147, RZ ;  /* 0x0000009303047227 */ /* 0x000fc800078e00ff */
[----:B------:R-:W-:-:S06]  /*1d070*/  IMAD.MOV.U32 R172, RZ, RZ, R161 ;  /* 0x000000ffffac7224 */ /* 0x000fcc00078e00a1 */
[----:B------:R-:W-:Y:S01]  /*1d080*/  @!P6 IMAD.IADD R143, R143, 0x1, -R2 ;  /* 0x000000018f8fe824 */ /* 0x000fe200078e0a02 */
[C---:B------:R-:W-:Y:S01]  /*1d090*/  ISETP.GT.U32.AND P6, PT, R2.reuse, R146, PT ;  /* 0x000000920200720c */ /* 0x040fe20003fc4070 */
[----:B------:R-:W-:Y:S02]  /*1d0a0*/  IMAD.MOV.U32 R161, RZ, RZ, R155 ;  /* 0x000000ffffa17224 */ /* 0x000fe400078e009b */
[----:B------:R-:W-:Y:S01]  /*1d0b0*/  IMAD.MOV.U32 R155, RZ, RZ, R148 ;  /* 0x000000ffff9b7224 */ /* 0x000fe200078e0094 */
[----:B------:R-:W-:Y:S01]  /*1d0c0*/  IABS R148, R181 ;  /* 0x000000b500947213 */ /* 0x000fe20000000000 */
[----:B------:R-:W-:Y:S01]  /*1d0d0*/  IMAD.MOV R4, RZ, RZ, -R4 ;  /* 0x000000ffff047224 */ /* 0x000fe200078e0a04 */
[----:B------:R-:W-:-:S03]  /*1d0e0*/  ISETP.GT.U32.AND P2, PT, R2, R144, PT ;  /* 0x000000900200720c */ /* 0x000fc60003f44070 */
[----:B------:R-:W-:Y:S02]  /*1d0f0*/  IMAD R147, R2, R4, R147 ;  /* 0x0000000402937224 */ /* 0x000fe400078e0293 */
[----:B------:R-:W-:Y:S01]  /*1d100*/  IMAD.HI.U32 R4, R3, R148, RZ ;  /* 0x0000009403047227 */ /* 0x000fe200078e00ff */
[----:B------:R-:W-:-:S03]  /*1d110*/  IABS R149, R184 ;  /* 0x000000b800957213 */ /* 0x000fc60000000000 */
[----:B------:R-:W-:Y:S02]  /*1d120*/  @!P6 IMAD.IADD R146, R146, 0x1, -R2 ;  /* 0x000000019292e824 */ /* 0x000fe400078e0a02 */
[----:B------:R-:W-:Y:S01]  /*1d130*/  IMAD.MOV R4, RZ, RZ, -R4 ;  /* 0x000000ffff047224 */ /* 0x000fe200078e0a04 */
[----:B------:R-:W-:Y:S01]  /*1d140*/  IABS R150, R183 ;  /* 0x000000b700967213 */ /* 0x000fe20000000000 */
[----:B------:R-:W-:Y:S01]  /*1d150*/  @!P3 IMAD.MOV R143, RZ, RZ, -R143 ;  /* 0x000000ffff8fb224 */ /* 0x000fe200078e0a8f */
[----:B------:R-:W-:Y:S01]  /*1d160*/  ISETP.GT.U32.AND P3, PT, R2, R146, PT ;  /* 0x000000920200720c */ /* 0x000fe20003f64070 */
[----:B------:R-:W-:-:S04]  /*1d170*/  IMAD.HI.U32 R8, R3, R149, RZ ;  /* 0x0000009503087227 */ /* 0x000fc800078e00ff */
[----:B------:R-:W-:Y:S02]  /*1d180*/  IMAD R148, R2, R4, R148 ;  /* 0x0000000402947224 */ /* 0x000fe400078e0294 */
[----:B------:R-:W-:Y:S01]  /*1d190*/  @!P2 IMAD.IADD R144, R144, 0x1, -R2 ;  /* 0x000000019090a824 */ /* 0x000fe200078e0a02 */
[C---:B------:R-:W-:Y:S01]  /*1d1a0*/  ISETP.GT.U32.AND P2, PT, R2.reuse, R147, PT ;  /* 0x000000930200720c */ /* 0x040fe20003f44070 */
[----:B------:R-:W-:Y:S01]  /*1d1b0*/  IMAD.HI.U32 R4, R3, R150, RZ ;  /* 0x0000009603047227 */ /* 0x000fe200078e00ff */
[----:B------:R-:W-:-:S03]  /*1d1c0*/  ISETP.GT.U32.AND P6, PT, R2, R148, PT ;  /* 0x000000940200720c */ /* 0x000fc60003fc4070 */
[----:B------:R-:W-:Y:S02]  /*1d1d0*/  IMAD.MOV R8, RZ, RZ, -R8 ;  /* 0x000000ffff087224 */ /* 0x000fe400078e0a08 */
[----:B------:R-:W-:Y:S02]  /*1d1e0*/  IMAD.MOV R4, RZ, RZ, -R4 ;  /* 0x000000ffff047224 */ /* 0x000fe400078e0a04 */
[C---:B------:R-:W-:Y:S02]  /*1d1f0*/  IMAD R149, R2.reuse, R8, R149 ;  /* 0x0000000802957224 */ /* 0x040fe400078e0295 */
[----:B------:R-:W-:Y:S02]  /*1d200*/  IMAD R150, R2, R4, R150 ;  /* 0x0000000402967224 */ /* 0x000fe400078e0296 */
[----:B------:R-:W-:Y:S01]  /*1d210*/  @!P3 IMAD.IADD R146, R146, 0x1, -R2 ;  /* 0x000000019292b824 */ /* 0x000fe200078e0a02 */
[C---:B------:R-:W-:Y:S01]  /*1d220*/  ISETP.GT.U32.AND P3, PT, R2.reuse, R149, PT ;  /* 0x000000950200720c */ /* 0x040fe20003f64070 */
[----:B------:R-:W-:Y:S01]  /*1d230*/  IMAD.MOV.U32 R168, RZ, RZ, R151 ;  /* 0x000000ffffa87224 */ /* 0x000fe200078e0097 */
[----:B------:R-:W-:Y:S01]  /*1d240*/  IABS R151, R182 ;  /* 0x000000b600977213 */ /* 0x000fe20000000000 */
[----:B------:R-:W-:Y:S01]  /*1d250*/  @!P0 IMAD.MOV R146, RZ, RZ, -R146 ;  /* 0x000000ffff928224 */ /* 0x000fe200078e0a92 */
[----:B------:R-:W-:Y:S01]  /*1d260*/  ISETP.GT.U32.AND P0, PT, R2, R150, PT ;  /* 0x000000960200720c */ /* 0x000fe20003f04070 */
[--C-:B------:R-:W-:Y:S01]  /*1d270*/  @!P2 IMAD.IADD R147, R147, 0x1, -R2.reuse ;  /* 0x000000019393a824 */ /* 0x100fe200078e0a02 */
[----:B------:R-:W-:Y:S01]  /*1d280*/  ISETP.GE.AND P2, PT, R181, RZ, PT ;  /* 0x000000ffb500720c */ /* 0x000fe20003f46270 */
[----:B------:R-:W-:-:S02]  /*1d290*/  @!P6 IMAD.IADD R148, R148, 0x1, -R2 ;  /* 0x000000019494e824 */ /* 0x000fc400078e0a02 */
[----:B------:R-:W-:Y:S02]  /*1d2a0*/  IMAD.MOV.U32 R181, RZ, RZ, R175 ;  /* 0x000000ffffb57224 */ /* 0x000fe400078e00af */
[----:B------:R-:W-:Y:S01]  /*1d2b0*/  IMAD.HI.U32 R4, R3, R151, RZ ;  /* 0x0000009703047227 */ /* 0x000fe200078e00ff */
[----:B------:R-:W-:-:S03]  /*1d2c0*/  ISETP.GT.U32.AND P6, PT, R2, R148, PT ;  /* 0x000000940200720c */ /* 0x000fc60003fc4070 */
[----:B------:R-:W-:Y:S02]  /*1d2d0*/  IMAD.MOV.U32 R175, RZ, RZ, R168 ;  /* 0x000000ffffaf7224 */ /* 0x000fe400078e00a8 */
[----:B------:R-:W-:Y:S02]  /*1d2e0*/  IMAD.MOV.U32 R168, RZ, RZ, R156 ;  /* 0x000000ffffa87224 */ /* 0x000fe400078e009c */
[----:B------:R-:W-:Y:S01]  /*1d2f0*/  IMAD.MOV.U32 R156, RZ, RZ, R152 ;  /* 0x000000ffff9c7224 */ /* 0x000fe200078e0098 */
[----:B------:R-:W-:Y:S01]  /*1d300*/  IABS R152, R188 ;  /* 0x000000bc00987213 */ /* 0x000fe20000000000 */
[----:B------:R-:W-:Y:S02]  /*1d310*/  IMAD.MOV R4, RZ, RZ, -R4 ;  /* 0x000000ffff047224 */ /* 0x000fe400078e0a04 */
[----:B------:R-:W-:Y:S02]  /*1d320*/  @!P3 IMAD.IADD R149, R149, 0x1, -R2 ;  /* 0x000000019595b824 */ /* 0x000fe400078e0a02 */
[----:B------:R-:W-:-:S02]  /*1d330*/  IMAD R151, R2, R4, R151 ;  /* 0x0000000402977224 */ /* 0x000fc400078e0297 */
[----:B------:R-:W-:-:S04]  /*1d340*/  IMAD.HI.U32 R4, R3, R152, RZ ;  /* 0x0000009803047227 */ /* 0x000fc800078e00ff */
[----:B------:R-:W-:Y:S01]  /*1d350*/  @!P1 IMAD.MOV R144, RZ, RZ, -R144 ;  /* 0x000000ffff909224 */ /* 0x000fe200078e0a90 */
[----:B------:R-:W-:Y:S01]  /*1d360*/  ISETP.GT.U32.AND P1, PT, R2, R147, PT ;  /* 0x000000930200720c */ /* 0x000fe20003f24070 */
[----:B------:R-:W-:Y:S01]  /*1d370*/  @!P0 IMAD.IADD R150, R150, 0x1, -R2 ;  /* 0x0000000196968824 */ /* 0x000fe200078e0a02 */
[----:B------:R-:W-:Y:S01]  /*1d380*/  ISETP.GT.U32.AND P0, PT, R2, R149, PT ;  /* 0x000000950200720c */ /* 0x000fe20003f04070 */
[----:B------:R-:W-:Y:S02]  /*1d390*/  IMAD.MOV R4, RZ, RZ, -R4 ;  /* 0x000000ffff047224 */ /* 0x000fe400078e0a04 */
[----:B------:R-:W-:Y:S02]  /*1d3a0*/  @!P6 IMAD.IADD R148, R148, 0x1, -R2 ;  /* 0x000000019494e824 */ /* 0x000fe400078e0a02 */
[----:B------:R-:W-:Y:S02]  /*1d3b0*/  IMAD R152, R2, R4, R152 ;  /* 0x0000000402987224 */ /* 0x000fe400078e0298 */
[----:B------:R-:W-:Y:S01]  /*1d3c0*/  @!P4 IMAD.MOV R145, RZ, RZ, -R145 ;  /* 0x000000ffff91c224 */ /* 0x000fe200078e0a91 */
[----:B------:R-:W-:Y:S01]  /*1d3d0*/  ISETP.GE.AND P4, PT, R184, RZ, PT ;  /* 0x000000ffb800720c */ /* 0x000fe20003f86270 */
[----:B------:R-:W-:Y:S01]  /*1d3e0*/  @!P2 IMAD.MOV R148, RZ, RZ, -R148 ;  /* 0x000000ffff94a224 */ /* 0x000fe200078e0a94 */
[----:B------:R-:W-:Y:S01]  /*1d3f0*/  ISETP.GT.U32.AND P2, PT, R2, R152, PT ;  /* 0x000000980200720c */ /* 0x000fe20003f44070 */
[----:B------:R-:W-:-:S02]  /*1d400*/  IMAD.MOV.U32 R185, RZ, RZ, R168 ;  /* 0x000000ffffb97224 */ /* 0x000fc400078e00a8 */
[----:B------:R-:W-:Y:S02]  /*1d410*/  IMAD.MOV.U32 R184, RZ, RZ, R165 ;  /* 0x000000ffffb87224 */ /* 0x000fe400078e00a5 */
[--C-:B------:R-:W-:Y:S01]  /*1d420*/  @!P1 IMAD.IADD R147, R147, 0x1, -R2.reuse ;  /* 0x0000000193939824 */ /* 0x100fe200078e0a02 */
[----:B------:R-:W-:Y:S01]  /*1d430*/  ISETP.GE.AND P1, PT, R183, RZ, PT ;  /* 0x000000ffb700720c */ /* 0x000fe20003f26270 */
[----:B------:R-:W-:Y:S01]  /*1d440*/  @!P0 IMAD.IADD R149, R149, 0x1, -R2 ;  /* 0x0000000195958824 */ /* 0x000fe200078e0a02 */
        /* <DEDUP_REMOVED lines=8> */
[----:B------:R-:W-:Y:S01]  /*1d4d0*/  ISETP.GE.AND P3, PT, R182, RZ, PT ;  /* 0x000000ffb600720c */ /* 0x000fe20003f66270 */
[----:B------:R-:W-:Y:S02]  /*1d4e0*/  IMAD.MOV.U32 R182, RZ, RZ, R163 ;  /* 0x000000ffffb67224 */ /* 0x000fe400078e00a3 */
[----:B------:R-:W-:Y:S01]  /*1d4f0*/  IMAD.MOV.U32 R163, RZ, RZ, R154 ;  /* 0x000000ffffa37224 */ /* 0x000fe200078e009a */
[----:B------:R-:W-:Y:S01]  /*1d500*/  IABS R154, R186 ;  /* 0x000000ba009a7213 */ /* 0x000fe20000000000 */
[----:B------:R-:W-:Y:S01]  /*1d510*/  @!P2 IMAD.IADD R152, R152, 0x1, -R2 ;  /* 0x000000019898a824 */ /* 0x000fe200078e0a02 */
[----:B------:R-:W-:Y:S01]  /*1d520*/  ISETP.GE.AND P2, PT, R186, RZ, PT ;  /* 0x000000ffba00720c */ /* 0x000fe20003f46270 */
[----:B------:R-:W-:-:S02]  /*1d530*/  IMAD.MOV.U32 R192, RZ, RZ, R185 ;  /* 0x000000ffffc07224 */ /* 0x000fc400078e00b9 */
[----:B----4-:R-:W-:Y:S02]  /*1d540*/  IMAD.MOV.U32 R178, RZ, RZ, R167 ;  /* 0x000000ffffb27224 */ /* 0x010fe400078e00a7 */
[----:B------:R-:W4:Y:S01]  /*1d550*/  LDL.LU R167, [R1+0x660] ;  /* 0x0006600001a77983 */ /* 0x000f220000300800 */
[----:B--2---:R-:W-:Y:S02]  /*1d560*/  IMAD.MOV.U32 R181, RZ, RZ, R177 ;  /* 0x000000ffffb57224 */ /* 0x004fe400078e00b1 */
[----:B---3--:R-:W-:Y:S02]  /*1d570*/  IMAD.MOV.U32 R177, RZ, RZ, R166 ;  /* 0x000000ffffb17224 */ /* 0x008fe400078e00a6 */
[----:B------:R-:W-:Y:S02]  /*1d580*/  IMAD.MOV.U32 R166, RZ, RZ, R159 ;  /* 0x000000ffffa67224 */ /* 0x000fe400078e009f */
[----:B------:R-:W2:Y:S04]  /*1d590*/  LDL.LU R159, [R1+0x6b4] ;  /* 0x0006b400019f7983 */ /* 0x000ea80000300800 */
[----:B------:R-:W3:Y:S04]  /*1d5a0*/  LDL.LU R183, [R1+0x644] ;  /* 0x0006440001b77983 */ /* 0x000ee80000300800 */
[----:B------:R-:W4:Y:S04]  /*1d5b0*/  LDL.LU R185, [R1+0x648] ;  /* 0x0006480001b97983 */ /* 0x000f280000300800 */
[----:B------:R-:W2:Y:S01]  /*1d5c0*/  LDL.LU R186, [R1+0x64c] ;  /* 0x00064c0001ba7983 */ /* 0x000ea20000300800 */
[----:B------:R-:W-:-:S02]  /*1d5d0*/  IMAD.MOV.U32 R165, RZ, RZ, R162 ;  /* 0x000000ffffa57224 */ /* 0x000fc400078e00a2 */
[----:B------:R-:W-:Y:S01]  /*1d5e0*/  IMAD.MOV.U32 R162, RZ, RZ, R153 ;  /* 0x000000ffffa27224 */ /* 0x000fe200078e0099 */
[----:B------:R-:W-:Y:S01]  /*1d5f0*/  IABS R153, R187 ;  /* 0x000000bb00997213 */ /* 0x000fe20000000000 */
[----:B------:R-:W-:Y:S01]  /*1d600*/  @!P5 IMAD.MOV R147, RZ, RZ, -R147 ;  /* 0x000000ffff93d224 */ /* 0x000fe200078e0a93 */
[----:B------:R-:W-:-:S03]  /*1d610*/  ISETP.GT.U32.AND P5, PT, R2, R150, PT ;  /* 0x000000960200720c */ /* 0x000fc60003fa4070 */
[----:B------:R-:W-:-:S04]  /*1d620*/  IMAD.HI.U32 R4, R3, R153, RZ ;  /* 0x0000009903047227 */ /* 0x000fc800078e00ff */
[----:B------:R-:W-:Y:S02]  /*1d630*/  IMAD.MOV R4, RZ, RZ, -R4 ;  /* 0x000000ffff047224 */ /* 0x000fe400078e0a04 */
[----:B------:R-:W-:Y:S01]  /*1d640*/  IMAD.MOV.U32 R168, RZ, RZ, R156 ;  /* 0x000000ffffa87224 */ /* 0x000fe200078e009c */
[----:B------:R-:W-:Y:S01]  /*1d650*/  IABS R156, R191 ;  /* 0x000000bf009c7213 */ /* 0x000fe20000000000 */
[C---:B------:R-:W-:Y:S01]  /*1d660*/  IMAD R153, R2.reuse, R4, R153 ;  /* 0x0000000402997224 */ /* 0x040fe200078e0299 */
[C---:B------:R-:W-:Y:S01]  /*1d670*/  ISETP.GT.U32.AND P6, PT, R2.reuse, R151, PT ;  /* 0x000000970200720c */ /* 0x040fe20003fc4070 */
[----:B------:R-:W-:Y:S01]  /*1d680*/  @!P4 IMAD.MOV R149, RZ, RZ, -R149 ;  /* 0x000000ffff95c224 */ /* 0x000fe200078e0a95 */
[----:B------:R-:W-:Y:S01]  /*1d690*/  ISETP.GT.U32.AND P4, PT, R2, R152, PT ;  /* 0x000000980200720c */ /* 0x000fe20003f84070 */
[----:B------:R-:W-:-:S04]  /*1d6a0*/  IMAD.HI.U32 R4, R3, R156, RZ ;  /* 0x0000009c03047227 */ /* 0x000fc800078e00ff */
[----:B------:R-:W-:Y:S01]  /*1d6b0*/  @!P5 IMAD.IADD R150, R150, 0x1, -R2 ;  /* 0x000000019696d824 */ /* 0x000fe200078e0a02 */
[----:B------:R-:W-:Y:S01]  /*1d6c0*/  ISETP.GT.U32.AND P5, PT, R2, R153, PT ;  /* 0x000000990200720c */ /* 0x000fe20003fa4070 */
[----:B------:R-:W-:-:S04]  /*1d6d0*/  IMAD.MOV R4, RZ, RZ, -R4 ;  /* 0x000000ffff047224 */ /* 0x000fc800078e0a04 */
[----:B------:R-:W-:Y:S02]  /*1d6e0*/  IMAD R156, R2, R4, R156 ;  /* 0x00000004029c7224 */ /* 0x000fe400078e029c */
[--C-:B------:R-:W-:Y:S02]  /*1d6f0*/  @!P6 IMAD.IADD R151, R151, 0x1, -R2.reuse ;  /* 0x000000019797e824 */ /* 0x100fe400078e0a02 */
[--C-:B------:R-:W-:Y:S01]  /*1d700*/  @!P4 IMAD.IADD R152, R152, 0x1, -R2.reuse ;  /* 0x000000019898c824 */ /* 0x100fe200078e0a02 */
[C---:B------:R-:W-:Y:S02]  /*1d710*/  ISETP.GT.U32.AND P4, PT, R2.reuse, R156, PT ;  /* 0x0000009c0200720c */ /* 0x040fe40003f84070 */
[----:B------:R-:W-:Y:S01]  /*1d720*/  ISETP.GT.U32.AND P6, PT, R2, R151, PT ;  /* 0x000000970200720c */ /* 0x000fe20003fc4070 */
[----:B------:R-:W-:Y:S02]  /*1d730*/  @!P5 IMAD.IADD R153, R153, 0x1, -R2 ;  /* 0x000000019999d824 */ /* 0x000fe400078e0a02 */
[----:B------:R-:W-:-:S03]  /*1d740*/  @!P1 IMAD.MOV R150, RZ, RZ, -R150 ;  /* 0x000000ffff969224 */ /* 0x000fc600078e0a96 */
[----:B------:R-:W-:Y:S01]  /*1d750*/  ISETP.GT.U32.AND P1, PT, R2, R153, PT ;  /* 0x000000990200720c */ /* 0x000fe20003f24070 */
[----:B------:R-:W-:-:S04]  /*1d760*/  IMAD.MOV.U32 R164, RZ, RZ, R155 ;  /* 0x000000ffffa47224 */ /* 0x000fc800078e009b */
[--C-:B------:R-:W-:Y:S02]  /*1d770*/  @!P4 IMAD.IADD R156, R156, 0x1, -R2.reuse ;  /* 0x000000019c9cc824 */ /* 0x100fe400078e0a02 */
[----:B------:R-:W-:Y:S01]  /*1d780*/  @!P6 IMAD.IADD R151, R151, 0x1, -R2 ;  /* 0x000000019797e824 */ /* 0x000fe200078e0a02 */
[----:B------:R-:W-:Y:S01]  /*1d790*/  ISETP.GE.AND P6, PT, R187, RZ, PT ;  /* 0x000000ffbb00720c */ /* 0x000fe20003fc6270 */
[----:B------:R-:W-:Y:S01]  /*1d7a0*/  IMAD.MOV.U32 R187, RZ, RZ, R182 ;  /* 0x000000ffffbb7224 */ /* 0x000fe200078e00b6 */
[----:B------:R-:W-:Y:S02]  /*1d7b0*/  IABS R155, R190 ;  /* 0x000000be009b7213 */ /* 0x000fe40000000000 */
[----:B------:R-:W-:Y:S01]  /*1d7c0*/  ISETP.GT.U32.AND P4, PT, R2, R156, PT ;  /* 0x0000009c0200720c */ /* 0x000fe20003f84070 */
[----:B------:R-:W-:Y:S01]  /*1d7d0*/  @!P1 IMAD.IADD R153, R153, 0x1, -R2 ;  /* 0x0000000199999824 */ /* 0x000fe200078e0a02 */
[----:B------:R-:W-:Y:S01]  /*1d7e0*/  ISETP.GE.AND P1, PT, R190, RZ, PT ;  /* 0x000000ffbe00720c */ /* 0x000fe20003f26270 */
[----:B------:R-:W-:-:S02]  /*1d7f0*/  IMAD.MOV.U32 R190, RZ, RZ, R187 ;  /* 0x000000ffffbe7224 */ /* 0x000fc400078e00bb */
[----:B------:R-:W-:-:S04]  /*1d800*/  IMAD.HI.U32 R8, R3, R155, RZ ;  /* 0x0000009b03087227 */ /* 0x000fc800078e00ff */
[----:B------:R-:W-:Y:S02]  /*1d810*/  IMAD.MOV.U32 R193, RZ, RZ, R184 ;  /* 0x000000ffffc17224 */ /* 0x000fe400078e00b8 */
[----:B------:R-:W-:Y:S02]  /*1d820*/  IMAD.MOV.U32 R184, RZ, RZ, R172 ;  /* 0x000000ffffb87224 */ /* 0x000fe400078e00ac */
[----:B------:R-:W-:Y:S02]  /*1d830*/  IMAD.MOV R8, RZ, RZ, -R8 ;  /* 0x000000ffff087224 */ /* 0x000fe400078e0a08 */
[----:B------:R-:W-:Y:S02]  /*1d840*/  IMAD.MOV.U32 R182, RZ, RZ, R179 ;  /* 0x000000ffffb67224 */ /* 0x000fe400078e00b3 */
[----:B------:R-:W-:Y:S01]  /*1d850*/  IMAD R155, R2, R8, R155 ;  /* 0x00000008029b7224 */ /* 0x000fe200078e029b */
[----:B------:R-:W-:Y:S01]  /*1d860*/  IABS R8, R188 ;  /* 0x000000bc00087213 */ /* 0x000fe20000000000 */
[----:B------:R-:W-:Y:S01]  /*1d870*/  @!P4 IMAD.IADD R156, R156, 0x1, -R2 ;  /* 0x000000019c9cc824 */ /* 0x000fe200078e0a02 */
[----:B------:R-:W-:Y:S01]  /*1d880*/  ISETP.GE.AND P4, PT, R188, RZ, PT ;  /* 0x000000ffbc00720c */ /* 0x000fe20003f86270 */
[----:B------:R-:W-:Y:S01]  /*1d890*/  @!P0 IMAD.MOV R152, RZ, RZ, -R152 ;  /* 0x000000ffff988224 */ /* 0x000fe200078e0a98 */
[----:B------:R-:W-:Y:S01]  /*1d8a0*/  ISETP.GE.AND P0, PT, R191, RZ, PT ;  /* 0x000000ffbf00720c */ /* 0x000fe20003f06270 */
[----:B------:R-:W-:-:S04]  /*1d8b0*/  IMAD.HI.U32 R9, R3, R154, RZ ;  /* 0x0000009a03097227 */ /* 0x000fc800078e00ff */
[----:B------:R-:W-:Y:S02]  /*1d8c0*/  IMAD.MOV R9, RZ, RZ, -R9 ;  /* 0x000000ffff097224 */ /* 0x000fe400078e0a09 */
[----:B---3--:R-:W-:-:S04]  /*1d8d0*/  IMAD.MOV.U32 R187, RZ, RZ, R183 ;  /* 0x000000ffffbb7224 */ /* 0x008fc800078e00b7 */
[----:B------:R-:W-:Y:S02]  /*1d8e0*/  IMAD.MOV.U32 R195, RZ, RZ, R187 ;  /* 0x000000ffffc37224 */ /* 0x000fe400078e00bb */
[----:B--2---:R-:W-:Y:S02]  /*1d8f0*/  IMAD.MOV.U32 R187, RZ, RZ, R186 ;  /* 0x000000ffffbb7224 */ /* 0x004fe400078e00ba */
[----:B----4-:R-:W-:Y:S02]  /*1d900*/  IMAD.MOV.U32 R186, RZ, RZ, R185 ;  /* 0x000000ffffba7224 */ /* 0x010fe400078e00b9 */
        /* <DEDUP_REMOVED lines=20> */
[----:B------:R-:W-:-:S03]  /*1da50*/  IMAD.MOV.U32 R163, RZ, RZ, R161 ;  /* 0x000000ffffa37224 */ /* 0x000fc600078e00a1 */
[----:B------:R-:W2:Y:S01]  /*1da60*/  LDL.LU R161, [R1+0x71c] ;  /* 0x00071c0001a17983 */ /* 0x000ea20000300800 */
[----:B------:R-:W-:-:S05]  /*1da70*/  IMAD R154, R2, R9, R154 ;  /* 0x00000009029a7224 */ /* 0x000fca00078e029a */
[----:B------:R-:W-:Y:S01]  /*1da80*/  ISETP.GT.U32.AND P5, PT, R2, R154, PT ;  /* 0x0000009a0200720c */ /* 0x000fe20003fa4070 */
[----:B------:R-:W-:-:S12]  /*1da90*/  IMAD.HI.U32 R9, R3, R8, RZ ;  /* 0x0000000803097227 */ /* 0x000fd800078e00ff */
[----:B------:R-:W-:-:S05]  /*1daa0*/  @!P5 IMAD.IADD R154, R154, 0x1, -R2 ;  /* 0x000000019a9ad824 */ /* 0x000fca00078e0a02 */
[C---:B------:R-:W-:Y:S01]  /*1dab0*/  ISETP.GT.U32.AND P5, PT, R2.reuse, R154, PT ;  /* 0x0000009a0200720c */ /* 0x040fe20003fa4070 */
[----:B------:R-:W-:Y:S02]  /*1dac0*/  IMAD.MOV R9, RZ, RZ, -R9 ;  /* 0x000000ffff097224 */ /* 0x000fe400078e0a09 */
[----:B------:R-:W-:Y:S01]  /*1dad0*/  @!P3 IMAD.MOV R151, RZ, RZ, -R151 ;  /* 0x000000ffff97b224 */ /* 0x000fe200078e0a97 */
[C---:B------:R-:W-:Y:S01]  /*1dae0*/  ISETP.GT.U32.AND P3, PT, R2.reuse, R155, PT ;  /* 0x0000009b0200720c */ /* 0x040fe20003f64070 */
[----:B------:R-:W-:Y:S01]  /*1daf0*/  IMAD.MOV.U32 R172, RZ, RZ, R158 ;  /* 0x000000ffffac7224 */ /* 0x000fe200078e009e */
[----:B------:R-:W-:Y:S01]  /*1db00*/  IABS R158, R196 ;  /* 0x000000c4009e7213 */ /* 0x000fe20000000000 */
[----:B------:R-:W-:Y:S02]  /*1db10*/  IMAD R8, R2, R9, R8 ;  /* 0x0000000902087224 */ /* 0x000fe400078e0208 */
[----:B------:R-:W-:Y:S01]  /*1db20*/  IMAD.MOV.U32 R179, RZ, RZ, R157 ;  /* 0x000000ffffb37224 */ /* 0x000fe200078e009d */
[----:B------:R-:W-:Y:S01]  /*1db30*/  IABS R157, R189 ;  /* 0x000000bd009d7213 */ /* 0x000fe20000000000 */
[----:B------:R-:W-:-:S04]  /*1db40*/  IMAD.HI.U32 R10, R3, R158, RZ ;  /* 0x0000009e030a7227 */ /* 0x000fc800078e00ff */
[----:B------:R-:W-:Y:S01]  /*1db50*/  @!P5 IMAD.IADD R154, R154, 0x1, -R2 ;  /* 0x000000019a9ad824 */ /* 0x000fe200078e0a02 */
        /* <DEDUP_REMOVED lines=10> */
[----:B------:R-:W-:Y:S01]  /*1dc00*/  IABS R4, R193 ;  /* 0x000000c100047213 */ /* 0x000fe20000000000 */
[----:B------:R-:W-:Y:S01]  /*1dc10*/  IMAD.MOV.U32 R177, RZ, RZ, R167 ;  /* 0x000000ffffb17224 */ /* 0x000fe200078e00a7 */
[----:B------:R-:W-:Y:S01]  /*1dc20*/  IABS R9, R192 ;  /* 0x000000c000097213 */ /* 0x000fe20000000000 */
[----:B------:R-:W-:-:S02]  /*1dc30*/  IMAD.MOV.U32 R167, RZ, RZ, R159 ;  /* 0x000000ffffa77224 */ /* 0x000fc400078e009f */
[----:B------:R-:W-:-:S04]  /*1dc40*/  IMAD.HI.U32 R159, R3, R4, RZ ;  /* 0x00000004039f7227 */ /* 0x000fc800078e00ff */
[----:B------:R-:W-:-:S04]  /*1dc50*/  IMAD.HI.U32 R11, R3, R9, RZ ;  /* 0x00000009030b7227 */ /* 0x000fc800078e00ff */
[----:B------:R-:W-:Y:S02]  /*1dc60*/  IMAD.MOV R159, RZ, RZ, -R159 ;  /* 0x000000ffff9f7224 */ /* 0x000fe400078e0a9f */
[--C-:B------:R-:W-:Y:S01]  /*1dc70*/  @!P3 IMAD.IADD R155, R155, 0x1, -R2.reuse ;  /* 0x000000019b9bb824 */ /* 0x100fe200078e0a02 */
[----:B------:R-:W-:Y:S01]  /*1dc80*/  ISETP.GT.U32.AND P3, PT, R2, R157, PT ;  /* 0x0000009d0200720c */ /* 0x000fe20003f64070 */
[----:B------:R-:W-:Y:S01]  /*1dc90*/  @!P5 IMAD.IADD R158, R158, 0x1, -R2 ;  /* 0x000000019e9ed824 */ /* 0x000fe200078e0a02 */
[----:B------:R-:W-:Y:S01]  /*1dca0*/  IABS R10, R190 ;  /* 0x000000be000a7213 */ /* 0x000fe20000000000 */
[----:B------:R-:W-:Y:S01]  /*1dcb0*/  IMAD.MOV R11, RZ, RZ, -R11 ;  /* 0x000000ffff0b7224 */ /* 0x000fe200078e0a0b */
[C---:B------:R-:W-:Y:S01]  /*1dcc0*/  ISETP.GT.U32.AND P5, PT, R2.reuse, R8, PT ;  /* 0x000000080200720c */ /* 0x040fe20003fa4070 */
[C---:B------:R-:W-:Y:S02]  /*1dcd0*/  IMAD R4, R2.reuse, R159, R4 ;  /* 0x0000009f02047224 */ /* 0x040fe400078e0204 */
[----:B------:R-:W-:Y:S01]  /*1dce0*/  @!P6 IMAD.MOV R153, RZ, RZ, -R153 ;  /* 0x000000ffff99e224 */ /* 0x000fe200078e0a99 */
[C---:B------:R-:W-:Y:S01]  /*1dcf0*/  ISETP.GT.U32.AND P6, PT, R2.reuse, R158, PT ;  /* 0x0000009e0200720c */ /* 0x040fe20003fc4070 */
[----:B------:R-:W-:-:S02]  /*1dd00*/  IMAD R9, R2, R11, R9 ;  /* 0x0000000b02097224 */ /* 0x000fc400078e0209 */
[----:B------:R-:W-:Y:S01]  /*1dd10*/  @!P1 IMAD.MOV R155, RZ, RZ, -R155 ;  /* 0x000000ffff9b9224 */ /* 0x000fe200078e0a9b */
[----:B------:R-:W-:Y:S01]  /*1dd20*/  ISETP.GT.U32.AND P1, PT, R2, R4, PT ;  /* 0x000000040200720c */ /* 0x000fe20003f24070 */
[----:B------:R-:W-:-:S04]  /*1dd30*/  IMAD.HI.U32 R11, R3, R10, RZ ;  /* 0x0000000a030b7227 */ /* 0x000fc800078e00ff */
[----:B------:R-:W-:Y:S02]  /*1dd40*/  IMAD.MOV R11, RZ, RZ, -R11 ;  /* 0x000000ffff0b7224 */ /* 0x000fe400078e0a0b */
[----:B------:R-:W-:Y:S02]  /*1dd50*/  @!P3 IMAD.IADD R157, R157, 0x1, -R2 ;  /* 0x000000019d9db824 */ /* 0x000fe400078e0a02 */
[----:B------:R-:W-:Y:S02]  /*1dd60*/  IMAD R10, R2, R11, R10 ;  /* 0x0000000b020a7224 */ /* 0x000fe400078e020a */
[----:B------:R-:W-:Y:S01]  /*1dd70*/  @!P5 IMAD.IADD R8, R8, 0x1, -R2 ;  /* 0x000000010808d824 */ /* 0x000fe200078e0a02 */
[C---:B------:R-:W-:Y:S01]  /*1dd80*/  ISETP.GT.U32.AND P5, PT, R2.reuse, R9, PT ;  /* 0x000000090200720c */ /* 0x040fe20003fa4070 */
[----:B------:R-:W-:Y:S01]  /*1dd90*/  @!P2 IMAD.MOV R154, RZ, RZ, -R154 ;  /* 0x000000ffff9aa224 */ /* 0x000fe200078e0a9a */
[----:B------:R-:W-:Y:S01]  /*1dda0*/  ISETP.GT.U32.AND P2, PT, R2, R157, PT ;  /* 0x0000009d0200720c */ /* 0x000fe20003f44070 */
[--C-:B------:R-:W-:Y:S01]  /*1ddb0*/  @!P6 IMAD.IADD R158, R158, 0x1, -R2.reuse ;  /* 0x000000019e9ee824 */ /* 0x100fe200078e0a02 */
[----:B------:R-:W-:Y:S01]  /*1ddc0*/  ISETP.GE.AND P3, PT, R189, RZ, PT ;  /* 0x000000ffbd00720c */ /* 0x000fe20003f66270 */
[----:B------:R-:W-:Y:S01]  /*1ddd0*/  @!P1 IMAD.IADD R4, R4, 0x1, -R2 ;  /* 0x0000000104049824 */ /* 0x000fe200078e0a02 */
[----:B------:R-:W-:Y:S01]  /*1dde0*/  ISETP.GT.U32.AND P6, PT, R2, R10, PT ;  /* 0x0000000a0200720c */ /* 0x000fe20003fc4070 */
[----:B------:R-:W-:-:S02]  /*1ddf0*/  IMAD.MOV.U32 R189, RZ, RZ, R181 ;  /* 0x000000ffffbd7224 */ /* 0x000fc400078e00b5 */
[----:B------:R-:W-:Y:S02]  /*1de00*/  IMAD.MOV.U32 R181, RZ, RZ, R177 ;  /* 0x000000ffffb57224 */ /* 0x000fe400078e00b1 */
[----:B------:R-:W-:Y:S01]  /*1de10*/  IMAD.MOV.U32 R177, RZ, RZ, R164 ;  /* 0x000000ffffb17224 */ /* 0x000fe200078e00a4 */
[----:B------:R-:W-:Y:S01]  /*1de20*/  ISETP.GT.U32.AND P1, PT, R2, R4, PT ;  /* 0x000000040200720c */ /* 0x000fe20003f24070 */
[----:B------:R-:W-:Y:S01]  /*1de30*/  IMAD.MOV.U32 R164, RZ, RZ, R162 ;  /* 0x000000ffffa47224 */ /* 0x000fe200078e00a2 */
[----:B------:R-:W-:Y:S01]  /*1de40*/  IABS R162, R195 ;  /* 0x000000c300a27213 */ /* 0x000fe20000000000 */
[----:B------:R-:W-:Y:S02]  /*1de50*/  @!P5 IMAD.IADD R9, R9, 0x1, -R2 ;  /* 0x000000010909d824 */ /* 0x000fe400078e0a02 */
[----:B------:R-:W-:Y:S02]  /*1de60*/  @!P0 IMAD.MOV R156, RZ, RZ, -R156 ;  /* 0x000000ffff9c8224 */ /* 0x000fe400078e0a9c */
[----:B------:R-:W-:Y:S01]  /*1de70*/  IMAD.HI.U32 R11, R3, R162, RZ ;  /* 0x000000a2030b7227 */ /* 0x000fe200078e00ff */
[----:B------:R-:W-:-:S03]  /*1de80*/  ISETP.GE.AND P0, PT, R196, RZ, PT ;  /* 0x000000ffc400720c */ /* 0x000fc60003f06270 */
[----:B------:R-:W-:Y:S01]  /*1de90*/  @!P2 IMAD.IADD R157, R157, 0x1, -R2 ;  /* 0x000000019d9da824 */ /* 0x000fe200078e0a02 */
[----:B------:R-:W-:Y:S01]  /*1dea0*/  ISETP.GE.AND P2, PT, R193, RZ, PT ;  /* 0x000000ffc100720c */ /* 0x000fe20003f46270 */
[----:B0-----:R-:W-:Y:S02]  /*1deb0*/  IMAD.MOV.U32 R6, RZ, RZ, R8 ;  /* 0x000000ffff067224 */ /* 0x001fe400078e0008 */
[----:B------:R-:W-:Y:S01]  /*1dec0*/  @!P6 IMAD.IADD R10, R10, 0x1, -R2 ;  /* 0x000000010a0ae824 */ /* 0x000fe200078e0a02 */
[C---:B------:R-:W-:Y:S01]  /*1ded0*/  ISETP.GT.U32.AND P6, PT, R2.reuse, R9, PT ;  /* 0x000000090200720c */ /* 0x040fe20003fc4070 */
[----:B------:R-:W-:Y:S02]  /*1dee0*/  IMAD.MOV R11, RZ, RZ, -R11 ;  /* 0x000000ffff0b7224 */ /* 0x000fe400078e0a0b */
[----:B------:R-:W-:Y:S02]  /*1def0*/  @!P4 IMAD.MOV R6, RZ, RZ, -R6 ;  /* 0x000000ffff06c224 */ /* 0x000fe400078e0a06 */
[----:B------:R-:W-:-:S02]  /*1df00*/  IMAD R162, R2, R11, R162 ;  /* 0x0000000b02a27224 */ /* 0x000fc400078e02a2 */
[----:B------:R-:W-:Y:S01]  /*1df10*/  @!P1 IMAD.IADD R4, R4, 0x1, -R2 ;  /* 0x0000000104049824 */ /* 0x000fe200078e0a02 */
[----:B------:R0:W-:Y:S01]  /*1df20*/  STL [R1+0x14c], R6 ;  /* 0x00014c0601007387 */ /* 0x0001e20000100800 */
[----:B------:R-:W-:Y:S01]  /*1df30*/  IMAD.MOV.U32 R7, RZ, RZ, R158 ;  /* 0x000000ffff077224 */ /* 0x000fe200078e009e */
[----:B------:R-:W-:Y:S01]  /*1df40*/  ISETP.GE.AND P4, PT, R192, RZ, PT ;  /* 0x000000ffc000720c */ /* 0x000fe20003f86270 */
[----:B------:R-:W-:Y:S01]  /*1df50*/  IMAD.MOV.U32 R197, RZ, RZ, R189 ;  /* 0x000000ffffc57224 */ /* 0x000fe200078e00bd */
[----:B------:R-:W-:Y:S01]  /*1df60*/  ISETP.GT.U32.AND P1, PT, R2, R162, PT ;  /* 0x000000a20200720c */ /* 0x000fe20003f24070 */
[----:B------:R-:W-:Y:S01]  /*1df70*/  @!P3 IMAD.MOV R157, RZ, RZ, -R157 ;  /* 0x000000ffff9db224 */ /* 0x000fe200078e0a9d */
[----:B------:R-:W-:Y:S01]  /*1df80*/  ISETP.GE.AND P5, PT, R190, RZ, PT ;  /* 0x000000ffbe00720c */ /* 0x000fe20003fa6270 */
[----:B------:R-:W-:Y:S02]  /*1df90*/  IMAD.MOV.U32 R193, RZ, RZ, R187 ;  /* 0x000000ffffc17224 */ /* 0x000fe400078e00bb */
[----:B0-----:R-:W-:Y:S01]  /*1dfa0*/  IMAD.MOV.U32 R6, RZ, RZ, R4 ;  /* 0x000000ffff067224 */ /* 0x001fe200078e0004 */
[----:B------:R-:W-:Y:S01]  /*1dfb0*/  ISETP.GT.U32.AND P3, PT, R2, R10, PT ;  /* 0x0000000a0200720c */ /* 0x000fe20003f64070 */
[----:B------:R-:W-:-:S02]  /*1dfc0*/  IMAD.MOV.U32 R189, RZ, RZ, R183 ;  /* 0x000000ffffbd7224 */ /* 0x000fc400078e00b7 */
[----:B------:R-:W-:Y:S02]  /*1dfd0*/  @!P0 IMAD.MOV R7, RZ, RZ, -R7 ;  /* 0x000000ffff078224 */ /* 0x000fe400078e0a07 */
[----:B------:R-:W-:Y:S02]  /*1dfe0*/  IMAD.MOV.U32 R192, RZ, RZ, R188 ;  /* 0x000000ffffc07224 */ /* 0x000fe400078e00bc */
[----:B------:R-:W-:Y:S02]  /*1dff0*/  IMAD.MOV.U32 R187, RZ, RZ, R185 ;  /* 0x000000ffffbb7224 */ /* 0x000fe400078e00b9 */
[----:B------:R-:W-:Y:S01]  /*1e000*/  @!P2 IMAD.MOV R6, RZ, RZ, -R6 ;  /* 0x000000ffff06a224 */ /* 0x000fe200078e0a06 */
[----:B------:R-:W3:Y:S01]  /*1e010*/  LDL.LU R185, [R1+0x728] ;  /* 0x0007280001b97983 */ /* 0x000ee20000300800 */
[----:B------:R-:W-:Y:S02]  /*1e020*/  IMAD.MOV.U32 R188, RZ, RZ, R181 ;  /* 0x000000ffffbc7224 */ /* 0x000fe400078e00b5 */
[----:B------:R-:W-:Y:S01]  /*1e030*/  @!P6 IMAD.IADD R9, R9, 0x1, -R2 ;  /* 0x000000010909e824 */ /* 0x000fe200078e0a02 */
[----:B------:R-:W3:Y:S01]  /*1e040*/  LDL.LU R183, [R1+0x6d0] ;  /* 0x0006d00001b77983 */ /* 0x000ee20000300800 */
[----:B------:R-:W-:-:S03]  /*1e050*/  ISETP.GE.AND P6, PT, R191, RZ, PT ;  /* 0x000000ffbf00720c */ /* 0x000fc60003fc6270 */
[----:B------:R-:W3:Y:S04]  /*1e060*/  LDL.LU R181, [R1+0x694] ;  /* 0x0006940001b57983 */ /* 0x000ee80000300800 */
[----:B------:R-:W-:Y:S04]  /*1e070*/  STL [R1+0x13c], R7 ;  /* 0x00013c0701007387 */ /* 0x000fe80000100800 */
[----:B------:R0:W-:Y:S01]  /*1e080*/  STL [R1+0x144], R6 ;  /* 0x0001440601007387 */ /* 0x0001e20000100800 */
[--C-:B------:R-:W-:Y:S02]  /*1e090*/  @!P1 IMAD.IADD R162, R162, 0x1, -R2.reuse ;  /* 0x00000001a2a29824 */ /* 0x100fe400078e0a02 */
[----:B------:R-:W-:-:S02]  /*1e0a0*/  @!P3 IMAD.IADD R10, R10, 0x1, -R2 ;  /* 0x000000010a0ab824 */ /* 0x000fc400078e0a02 */
[----:B0-----:R-:W-:-:S04]  /*1e0b0*/  IMAD.MOV.U32 R6, RZ, RZ, R9 ;  /* 0x000000ffff067224 */ /* 0x001fc800078e0009 */
[----:B------:R-:W-:Y:S01]  /*1e0c0*/  @!P4 IMAD.MOV R6, RZ, RZ, -R6 ;  /* 0x000000ffff06c224 */ /* 0x000fe200078e0a06 */
[----:B------:R-:W-:Y:S01]  /*1e0d0*/  ISETP.GE.AND P0, PT, R195, RZ, PT ;  /* 0x000000ffc300720c */ /* 0x000fe20003f06270 */
[----:B----4-:R-:W-:Y:S02]  /*1e0e0*/  IMAD.MOV.U32 R190, RZ, RZ, R184 ;  /* 0x000000ffffbe7224 */ /* 0x010fe400078e00b8 */
[----:B--2---:R-:W-:Y:S01]  /*1e0f0*/  IMAD.MOV.U32 R184, RZ, RZ, R161 ;  /* 0x000000ffffb87224 */ /* 0x004fe200078e00a1 */
[----:B------:R-:W-:Y:S01]  /*1e100*/  IABS R161, R191 ;  /* 0x000000bf00a17213 */ /* 0x000fe20000000000 */
[----:B------:R-:W-:Y:S02]  /*1e110*/  IMAD.MOV.U32 R191, RZ, RZ, R189 ;  /* 0x000000ffffbf7224 */ /* 0x000fe400078e00bd */
[----:B------:R-:W-:Y:S02]  /*1e120*/  IMAD.MOV.U32 R198, RZ, RZ, R190 ;  /* 0x000000ffffc67224 */ /* 0x000fe400078e00be */
[----:B------:R-:W-:-:S02]  /*1e130*/  IMAD.MOV.U32 R189, RZ, RZ, R187 ;  /* 0x000000ffffbd7224 */ /* 0x000fc400078e00bb */
[----:B------:R-:W-:Y:S02]  /*1e140*/  IMAD.MOV.U32 R190, RZ, RZ, R188 ;  /* 0x000000ffffbe7224 */ /* 0x000fe400078e00bc */
[----:B------:R-:W-:Y:S02]  /*1e150*/  IMAD.MOV.U32 R187, RZ, RZ, R180 ;  /* 0x000000ffffbb7224 */ /* 0x000fe400078e00b4 */
[----:B------:R-:W-:Y:S02]  /*1e160*/  IMAD.MOV.U32 R188, RZ, RZ, R186 ;  /* 0x000000ffffbc7224 */ /* 0x000fe400078e00ba */
[----:B------:R-:W-:Y:S02]  /*1e170*/  IMAD.MOV.U32 R180, RZ, RZ, R176 ;  /* 0x000000ffffb47224 */ /* 0x000fe400078e00b0 */
[----:B---3--:R-:W-:Y:S02]  /*1e180*/  IMAD.MOV.U32 R186, RZ, RZ, R182 ;  /* 0x000000ffffba7224 */ /* 0x008fe400078e00b6 */
[----:B------:R-:W-:-:S02]  /*1e190*/  IMAD.MOV.U32 R176, RZ, RZ, R175 ;  /* 0x000000ffffb07224 */ /* 0x000fc400078e00af */
[----:B------:R-:W-:Y:S02]  /*1e1a0*/  IMAD.MOV.U32 R182, RZ, RZ, R173 ;  /* 0x000000ffffb67224 */ /* 0x000fe400078e00ad */
[----:B------:R-:W-:Y:S01]  /*1e1b0*/  IMAD.MOV.U32 R175, RZ, RZ, R169 ;  /* 0x000000ffffaf7224 */ /* 0x000fe200078e00a9 */
[----:B------:R-:W-:Y:S01]  /*1e1c0*/  ISETP.GE.AND P1, PT, R191, RZ, PT ;  /* 0x000000ffbf00720c */ /* 0x000fe20003f26270 */
[----:B------:R-:W-:Y:S01]  /*1e1d0*/  IMAD.MOV.U32 R173, RZ, RZ, R168 ;  /* 0x000000ffffad7224 */ /* 0x000fe200078e00a8 */
[----:B------:R-:W-:Y:S01]  /*1e1e0*/  IABS R159, R191 ;  /* 0x000000bf009f7213 */ /* 0x000fe20000000000 */
[----:B------:R-:W-:Y:S02]  /*1e1f0*/  IMAD.MOV.U32 R169, RZ, RZ, R165 ;  /* 0x000000ffffa97224 */ /* 0x000fe400078e00a5 */
[----:B------:R-:W-:Y:S01]  /*1e200*/  IMAD.MOV.U32 R168, RZ, RZ, R167 ;  /* 0x000000ffffa87224 */ /* 0x000fe200078e00a7 */
[----:B------:R-:W2:Y:S01]  /*1e210*/  LDL.LU R165, [R1+0x6ec] ;  /* 0x0006ec0001a57983 */ /* 0x000ea20000300800 */
[----:B------:R-:W-:-:S02]  /*1e220*/  IMAD.MOV.U32 R191, RZ, RZ, R182 ;  /* 0x000000ffffbf7224 */ /* 0x000fc400078e00b6 */
[----:B------:R-:W-:Y:S01]  /*1e230*/  IMAD.MOV.U32 R182, RZ, RZ, R175 ;  /* 0x000000ffffb67224 */ /* 0x000fe200078e00af */
[----:B------:R-:W3:Y:S01]  /*1e240*/  LDL.LU R167, [R1+0x6b8] ;  /* 0x0006b80001a77983 */ /* 0x000ee20000300800 */
[----:B------:R-:W-:-:S03]  /*1e250*/  IMAD.MOV.U32 R196, RZ, RZ, R190 ;  /* 0x000000ffffc47224 */ /* 0x000fc600078e00be */
[----:B------:R-:W4:Y:S01]  /*1e260*/  LDL.LU R175, [R1+0x6c8] ;  /* 0x0006c80001af7983 */ /* 0x000f220000300800 */
[----:B------:R-:W-:-:S03]  /*1e270*/  IMAD.MOV.U32 R190, RZ, RZ, R189 ;  /* 0x000000ffffbe7224 */ /* 0x000fc600078e00bd */
[----:B------:R0:W-:Y:S01]  /*1e280*/  STL [R1+0x138], R6 ;  /* 0x0001380601007387 */ /* 0x0001e20000100800 */
[----:B------:R-:W-:Y:S02]  /*1e290*/  IMAD.MOV.U32 R189, RZ, RZ, R188 ;  /* 0x000000ffffbd7224 */ /* 0x000fe400078e00bc */
[----:B------:R-:W-:Y:S02]  /*1e2a0*/  IMAD.MOV.U32 R188, RZ, RZ, R187 ;  /* 0x000000ffffbc7224 */ /* 0x000fe400078e00bb */
[----:B0-----:R-:W-:-:S04]  /*1e2b0*/  IMAD.MOV.U32 R6, RZ, RZ, R10 ;  /* 0x000000ffff067224 */ /* 0x001fc800078e000a */
[----:B------:R-:W-:Y:S02]  /*1e2c0*/  @!P5 IMAD.MOV R6, RZ, RZ, -R6 ;  /* 0x000000ffff06d224 */ /* 0x000fe400078e0a06 */
[----:B------:R-:W-:Y:S02]  /*1e2d0*/  IMAD.MOV.U32 R195, RZ, RZ, R191 ;  /* 0x000000ffffc37224 */ /* 0x000fe400078e00bf */
[----:B------:R-:W-:Y:S01]  /*1e2e0*/  IMAD.MOV.U32 R191, RZ, RZ, R190 ;  /* 0x000000ffffbf7224 */ /* 0x000fe200078e00be */
[----:B------:R0:W-:Y:S01]  /*1e2f0*/  STL [R1+0x130], R6 ;  /* 0x0001300601007387 */ /* 0x0001e20000100800 */
[----:B------:R-:W-:-:S03]  /*1e300*/  IMAD.MOV.U32 R190, RZ, RZ, R188 ;  /* 0x000000ffffbe7224 */ /* 0x000fc600078e00bc */
[----:B------:R-:W2:Y:S01]  /*1e310*/  LDL.LU R188, [R1+0x684] ;  /* 0x0006840001bc7983 */ /* 0x000ea20000300800 */
[----:B------:R-:W-:-:S05]  /*1e320*/  IABS R8, R194 ;  /* 0x000000c200087213 */ /* 0x000fca0000000000 */
[----:B------:R-:W-:-:S04]  /*1e330*/  IMAD.HI.U32 R11, R3, R8, RZ ;  /* 0x00000008030b7227 */ /* 0x000fc800078e00ff */
[----:B------:R-:W-:-:S04]  /*1e340*/  IMAD.MOV R11, RZ, RZ, -R11 ;  /* 0x000000ffff0b7224 */ /* 0x000fc800078e0a0b */
[----:B------:R-:W-:-:S05]  /*1e350*/  IMAD R11, R2, R11, R8 ;  /* 0x0000000b020b7224 */ /* 0x000fca00078e0208 */
[----:B------:R-:W-:Y:S02]  /*1e360*/  ISETP.GT.U32.AND P3, PT, R2, R11, PT ;  /* 0x0000000b0200720c */ /* 0x000fe40003f64070 */
[----:B------:R-:W-:-:S05]  /*1e370*/  IABS R158, R193 ;  /* 0x000000c1009e7213 */ /* 0x000fca0000000000 */
[----:B------:R-:W-:-:S06]  /*1e380*/  IMAD.HI.U32 R9, R3, R158, RZ ;  /* 0x0000009e03097227 */ /* 0x000fcc00078e00ff */
[----:B------:R-:W-:-:S05]  /*1e390*/  @!P3 IMAD.IADD R11, R11, 0x1, -R2 ;  /* 0x000000010b0bb824 */ /* 0x000fca00078e0a02 */
[----:B------:R-:W-:Y:S01]  /*1e3a0*/  ISETP.GT.U32.AND P3, PT, R2, R11, PT ;  /* 0x0000000b0200720c */ /* 0x000fe20003f64070 */
[----:B------:R-:W-:Y:S02]  /*1e3b0*/  IMAD.MOV R9, RZ, RZ, -R9 ;  /* 0x000000ffff097224 */ /* 0x000fe400078e0a09 */
[----:B------:R-:W-:-:S04]  /*1e3c0*/  IMAD.HI.U32 R4, R3, R161, RZ ;  /* 0x000000a103047227 */ /* 0x000fc800078e00ff */
[C---:B------:R-:W-:Y:S02]  /*1e3d0*/  IMAD R158, R2.reuse, R9, R158 ;  /* 0x00000009029e7224 */ /* 0x040fe400078e029e */
[----:B------:R-:W-:Y:S01]  /*1e3e0*/  IMAD.MOV R4, RZ, RZ, -R4 ;  /* 0x000000ffff047224 */ /* 0x000fe200078e0a04 */
[----:B------:R-:W-:-:S03]  /*1e3f0*/  ISETP.GT.U32.AND P4, PT, R2, R162, PT ;  /* 0x000000a20200720c */ /* 0x000fc60003f84070 */
[----:B------:R-:W-:Y:S01]  /*1e400*/  @!P3 IMAD.IADD R11, R11, 0x1, -R2 ;  /* 0x000000010b0bb824 */ /* 0x000fe200078e0a02 */
[C---:B------:R-:W-:Y:S01]  /*1e410*/  ISETP.GT.U32.AND P3, PT, R2.reuse, R158, PT ;  /* 0x0000009e0200720c */ /* 0x040fe20003f64070 */
[----:B------:R-:W-:-:S05]  /*1e420*/  IMAD R161, R2, R4, R161 ;  /* 0x0000000402a17224 */ /* 0x000fca00078e02a1 */
[----:B------:R-:W-:-:S03]  /*1e430*/  ISETP.GT.U32.AND P5, PT, R2, R161, PT ;  /* 0x000000a10200720c */ /* 0x000fc60003fa4070 */
[----:B------:R-:W-:-:S04]  /*1e440*/  @!P4 IMAD.IADD R162, R162, 0x1, -R2 ;  /* 0x00000001a2a2c824 */ /* 0x000fc800078e0a02 */
[----:B------:R-:W-:Y:S01]  /*1e450*/  @!P3 IMAD.IADD R158, R158, 0x1, -R2 ;  /* 0x000000019e9eb824 */ /* 0x000fe200078e0a02 */
[----:B------:R-:W-:Y:S01]  /*1e460*/  ISETP.GE.AND P2, PT, R194, RZ, PT ;  /* 0x000000ffc200720c */ /* 0x000fe20003f46270 */
[----:B0-----:R-:W-:Y:S02]  /*1e470*/  IMAD.MOV.U32 R6, RZ, RZ, R162 ;  /* 0x000000ffff067224 */ /* 0x001fe400078e00a2 */
[----:B------:R-:W-:Y:S01]  /*1e480*/  IMAD.MOV.U32 R187, RZ, RZ, R169 ;  /* 0x000000ffffbb7224 */ /* 0x000fe200078e00a9 */
[----:B------:R-:W-:Y:S01]  /*1e490*/  ISETP.GT.U32.AND P3, PT, R2, R158, PT ;  /* 0x0000009e0200720c */ /* 0x000fe20003f64070 */
[----:B------:R-:W-:Y:S01]  /*1e4a0*/  @!P5 IMAD.IADD R161, R161, 0x1, -R2 ;  /* 0x00000001a1a1d824 */ /* 0x000fe200078e0a02 */
[----:B------:R-:W-:Y:S01]  /*1e4b0*/  ISETP.GE.AND P5, PT, R193, RZ, PT ;  /* 0x000000ffc100720c */ /* 0x000fe20003fa6270 */
[----:B------:R-:W-:Y:S02]  /*1e4c0*/  IMAD.MOV.U32 R193, RZ, RZ, R191 ;  /* 0x000000ffffc17224 */ /* 0x000fe400078e00bf */
[----:B------:R-:W-:-:S02]  /*1e4d0*/  @!P0 IMAD.MOV R6, RZ, RZ, -R6 ;  /* 0x000000ffff068224 */ /* 0x000fc400078e0a06 */
[----:B------:R-:W-:Y:S02]  /*1e4e0*/  IMAD.MOV.U32 R191, RZ, RZ, R190 ;  /* 0x000000ffffbf7224 */ /* 0x000fe400078e00be */
[----:B------:R-:W-:Y:S02]  /*1e4f0*/  IMAD.MOV.U32 R190, RZ, RZ, R187 ;  /* 0x000000ffffbe7224 */ /* 0x000fe400078e00bb */
[----:B------:R-:W-:Y:S02]  /*1e500*/  IMAD.MOV.U32 R187, RZ, RZ, R182 ;  /* 0x000000ffffbb7224 */ /* 0x000fe400078e00b6 */
[----:B------:R-:W4:Y:S01]  /*1e510*/  LDL.LU R182, [R1+0x6e4] ;  /* 0x0006e40001b67983 */ /* 0x000f220000300800 */
[----:B------:R-:W-:-:S03]  /*1e520*/  IMAD.MOV.U32 R194, RZ, RZ, R191 ;  /* 0x000000ffffc27224 */ /* 0x000fc600078e00bf */
[----:B------:R0:W-:Y:S01]  /*1e530*/  STL [R1+0x11c], R6 ;  /* 0x00011c0601007387 */ /* 0x0001e20000100800 */
[----:B------:R-:W-:Y:S02]  /*1e540*/  IMAD.MOV.U32 R191, RZ, RZ, R190 ;  /* 0x000000ffffbf7224 */ /* 0x000fe400078e00be */
[----:B------:R-:W-:Y:S01]  /*1e550*/  IMAD.MOV.U32 R190, RZ, RZ, R187 ;  /* 0x000000ffffbe7224 */ /* 0x000fe200078e00bb */
[----:B------:R-:W-:Y:S01]  /*1e560*/  IABS R4, R192 ;  /* 0x000000c000047213 */ /* 0x000fe20000000000 */
[----:B------:R-:W-:Y:S02]  /*1e570*/  @!P3 IMAD.IADD R158, R158, 0x1, -R2 ;  /* 0x000000019e9eb824 */ /* 0x000fe400078e0a02 */
[----:B0-----:R-:W-:Y:S01]  /*1e580*/  IMAD.MOV.U32 R6, RZ, RZ, R11 ;  /* 0x000000ffff067224 */ /* 0x001fe200078e000b */
[----:B------:R-:W-:-:S03]  /*1e590*/  ISETP.GE.AND P3, PT, R192, RZ, PT ;  /* 0x000000ffc000720c */ /* 0x000fc60003f66270 */
[----:B------:R-:W-:Y:S02]  /*1e5a0*/  @!P2 IMAD.MOV R6, RZ, RZ, -R6 ;  /* 0x000000ffff06a224 */ /* 0x000fe400078e0a06 */
[----:B------:R-:W-:Y:S02]  /*1e5b0*/  IMAD.MOV.U32 R192, RZ, RZ, R191 ;  /* 0x000000ffffc07224 */ /* 0x000fe400078e00bf */
[----:B------:R-:W-:Y:S01]  /*1e5c0*/  IMAD.MOV.U32 R187, RZ, RZ, R181 ;  /* 0x000000ffffbb7224 */ /* 0x000fe200078e00b5 */
[----:B------:R0:W-:Y:S01]  /*1e5d0*/  STL [R1+0x124], R6 ;  /* 0x0001240601007387 */ /* 0x0001e20000100800 */
[----:B------:R-:W-:Y:S02]  /*1e5e0*/  IMAD.MOV.U32 R191, RZ, RZ, R190 ;  /* 0x000000ffffbf7224 */ /* 0x000fe400078e00be */
[----:B------:R-:W-:Y:S02]  /*1e5f0*/  IMAD.MOV.U32 R181, RZ, RZ, R176 ;  /* 0x000000ffffb57224 */ /* 0x000fe400078e00b0 */
[----:B------:R-:W-:Y:S01]  /*1e600*/  IMAD.MOV.U32 R190, RZ, RZ, R189 ;  /* 0x000000ffffbe7224 */ /* 0x000fe200078e00bd */
[----:B------:R-:W4:Y:S01]  /*1e610*/  LDL.LU R176, [R1+0x6c4] ;  /* 0x0006c40001b07983 */ /* 0x000f220000300800 */
[----:B--2---:R-:W-:-:S03]  /*1e620*/  IMAD.MOV.U32 R189, RZ, RZ, R188 ;  /* 0x000000ffffbd7224 */ /* 0x004fc600078e00bc */
[----:B------:R-:W2:Y:S01]  /*1e630*/  LDL.LU R188, [R1+0x680] ;  /* 0x0006800001bc7983 */ /* 0x000ea20000300800 */
[----:B---3--:R-:W-:Y:S02]  /*1e640*/  IMAD.MOV.U32 R169, RZ, RZ, R167 ;  /* 0x000000ffffa97224 */ /* 0x008fe400078e00a7 */
[----:B------:R-:W-:Y:S02]  /*1e650*/  IMAD.MOV.U32 R167, RZ, RZ, R166 ;  /* 0x000000ffffa77224 */ /* 0x000fe400078e00a6 */
[----:B------:R-:W-:Y:S02]  /*1e660*/  IMAD.MOV.U32 R166, RZ, RZ, R160 ;  /* 0x000000ffffa67224 */ /* 0x000fe400078e00a0 */
[----:B------:R-:W-:-:S04]  /*1e670*/  IMAD.HI.U32 R160, R3, R159, RZ ;  /* 0x0000009f03a07227 */ /* 0x000fc800078e00ff */
[----:B------:R-:W-:-:S04]  /*1e680*/  IMAD.MOV R10, RZ, RZ, -R160 ;  /* 0x000000ffff0a7224 */ /* 0x000fc800078e0aa0 */
[----:B------:R-:W-:-:S05]  /*1e690*/  IMAD R159, R2, R10, R159 ;  /* 0x0000000a029f7224 */ /* 0x000fca00078e029f */
[----:B------:R-:W-:Y:S02]  /*1e6a0*/  ISETP.GT.U32.AND P4, PT, R2, R159, PT ;  /* 0x0000009f0200720c */ /* 0x000fe40003f84070 */
[----:B------:R-:W-:-:S05]  /*1e6b0*/  IABS R8, R197 ;  /* 0x000000c500087213 */ /* 0x000fca0000000000 */
[----:B------:R-:W-:Y:S01]  /*1e6c0*/  IMAD.HI.U32 R9, R3, R8, RZ ;  /* 0x0000000803097227 */ /* 0x000fe200078e00ff */
[----:B------:R-:W-:-:S03]  /*1e6d0*/  IABS R160, R198 ;  /* 0x000000c600a07213 */ /* 0x000fc60000000000 */
[----:B------:R-:W-:Y:S02]  /*1e6e0*/  IMAD.MOV R9, RZ, RZ, -R9 ;  /* 0x000000ffff097224 */ /* 0x000fe400078e0a09 */
[----:B------:R-:W-:Y:S02]  /*1e6f0*/  @!P4 IMAD.IADD R159, R159, 0x1, -R2 ;  /* 0x000000019f9fc824 */ /* 0x000fe400078e0a02 */
[----:B------:R-:W-:-:S03]  /*1e700*/  IMAD.HI.U32 R10, R3, R4, RZ ;  /* 0x00000004030a7227 */ /* 0x000fc600078e00ff */
[C---:B------:R-:W-:Y:S01]  /*1e710*/  ISETP.GT.U32.AND P0, PT, R2.reuse, R159, PT ;  /* 0x0000009f0200720c */ /* 0x040fe20003f04070 */
[C---:B------:R-:W-:Y:S02]  /*1e720*/  IMAD R8, R2.reuse, R9, R8 ;  /* 0x0000000902087224 */ /* 0x040fe400078e0208 */
[----:B------:R-:W-:Y:S01]  /*1e730*/  IMAD.HI.U32 R9, R3, R160, RZ ;  /* 0x000000a003097227 */ /* 0x000fe200078e00ff */
[----:B------:R-:W-:-:S03]  /*1e740*/  ISETP.GT.U32.AND P4, PT, R2, R161, PT ;  /* 0x000000a10200720c */ /* 0x000fc60003f84070 */
[----:B------:R-:W-:Y:S02]  /*1e750*/  IMAD.MOV R10, RZ, RZ, -R10 ;  /* 0x000000ffff0a7224 */ /* 0x000fe400078e0a0a */
[----:B------:R-:W-:Y:S02]  /*1e760*/  IMAD.MOV R9, RZ, RZ, -R9 ;  /* 0x000000ffff097224 */ /* 0x000fe400078e0a09 */
[C---:B------:R-:W-:Y:S02]  /*1e770*/  IMAD R4, R2.reuse, R10, R4 ;  /* 0x0000000a02047224 */ /* 0x040fe400078e0204 */
[C---:B------:R-:W-:Y:S02]  /*1e780*/  IMAD R160, R2.reuse, R9, R160 ;  /* 0x0000000902a07224 */ /* 0x040fe400078e02a0 */
[--C-:B------:R-:W-:Y:S01]  /*1e790*/  @!P0 IMAD.IADD R159, R159, 0x1, -R2.reuse ;  /* 0x000000019f9f8824 */ /* 0x100fe200078e0a02 */
[C---:B------:R-:W-:Y:S02]  /*1e7a0*/  ISETP.GT.U32.AND P2, PT, R2.reuse, R4, PT ;  /* 0x000000040200720c */ /* 0x040fe40003f44070 */
[C---:B------:R-:W-:Y:S01]  /*1e7b0*/  ISETP.GT.U32.AND P0, PT, R2.reuse, R160, PT ;  /* 0x000000a00200720c */ /* 0x040fe20003f04070 */
[----:B------:R-:W-:Y:S01]  /*1e7c0*/  @!P4 IMAD.IADD R161, R161, 0x1, -R2 ;  /* 0x00000001a1a1c824 */ /* 0x000fe200078e0a02 */
[----:B------:R-:W-:-:S02]  /*1e7d0*/  ISETP.GT.U32.AND P4, PT, R2, R8, PT ;  /* 0x000000080200720c */ /* 0x000fc40003f84070 */
[----:B------:R-:W-:Y:S01]  /*1e7e0*/  IABS R10, R196 ;  /* 0x000000c4000a7213 */ /* 0x000fe20000000000 */
[----:B0-----:R-:W-:-:S06]  /*1e7f0*/  IMAD.MOV.U32 R6, RZ, RZ, R161 ;  /* 0x000000ffff067224 */ /* 0x001fcc00078e00a1 */
[--C-:B------:R-:W-:Y:S02]  /*1e800*/  @!P2 IMAD.IADD R4, R4, 0x1, -R2.reuse ;  /* 0x000000010404a824 */ /* 0x100fe400078e0a02 */
[----:B------:R-:W-:Y:S01]  /*1e810*/  @!P0 IMAD.IADD R160, R160, 0x1, -R2 ;  /* 0x00000001a0a08824 */ /* 0x000fe200078e0a02 */
[----:B------:R-:W-:Y:S01]  /*1e820*/  ISETP.GE.AND P2, PT, R197, RZ, PT ;  /* 0x000000ffc500720c */ /* 0x000fe20003f46270 */
[----:B------:R-:W-:-:S04]  /*1e830*/  IMAD.HI.U32 R11, R3, R10, RZ ;  /* 0x0000000a030b7227 */ /* 0x000fc800078e00ff */
[----:B------:R-:W-:Y:S02]  /*1e840*/  IMAD.MOV.U32 R197, RZ, RZ, R191 ;  /* 0x000000ffffc57224 */ /* 0x000fe400078e00bf */
[----:B------:R-:W-:Y:S01]  /*1e850*/  @!P4 IMAD.IADD R8, R8, 0x1, -R2 ;  /* 0x000000010808c824 */ /* 0x000fe200078e0a02 */
[C---:B------:R-:W-:Y:S01]  /*1e860*/  ISETP.GT.U32.AND P4, PT, R2.reuse, R4, PT ;  /* 0x000000040200720c */ /* 0x040fe20003f84070 */
[----:B------:R-:W-:Y:S02]  /*1e870*/  IMAD.MOV.U32 R191, RZ, RZ, R190 ;  /* 0x000000ffffbf7224 */ /* 0x000fe400078e00be */
[----:B------:R-:W-:Y:S01]  /*1e880*/  @!P6 IMAD.MOV R6, RZ, RZ, -R6 ;  /* 0x000000ffff06e224 */ /* 0x000fe200078e0a06 */
[----:B------:R-:W-:Y:S01]  /*1e890*/  ISETP.GT.U32.AND P6, PT, R2, R160, PT ;  /* 0x000000a00200720c */ /* 0x000fe20003fc4070 */
[----:B------:R-:W-:Y:S02]  /*1e8a0*/  IMAD.MOV.U32 R190, RZ, RZ, R189 ;  /* 0x000000ffffbe7224 */ /* 0x000fe400078e00bd */
[----:B------:R-:W-:-:S02]  /*1e8b0*/  IMAD.MOV R11, RZ, RZ, -R11 ;  /* 0x000000ffff0b7224 */ /* 0x000fc400078e0a0b */
[----:B------:R-:W-:Y:S02]  /*1e8c0*/  IMAD.MOV.U32 R7, RZ, RZ, R159 ;  /* 0x000000ffff077224 */ /* 0x000fe400078e009f */
[----:B------:R-:W-:Y:S02]  /*1e8d0*/  IMAD R10, R2, R11, R10 ;  /* 0x0000000b020a7224 */ /* 0x000fe400078e020a */
[----:B------:R-:W-:Y:S02]  /*1e8e0*/  @!P1 IMAD.MOV R7, RZ, RZ, -R7 ;  /* 0x000000ffff079224 */ /* 0x000fe400078e0a07 */
[--C-:B------:R-:W-:Y:S01]  /*1e8f0*/  @!P4 IMAD.IADD R4, R4, 0x1, -R2.reuse ;  /* 0x000000010404c824 */ /* 0x100fe200078e0a02 */
[----:B------:R-:W-:Y:S01]  /*1e900*/  ISETP.GE.AND P4, PT, R196, RZ, PT ;  /* 0x000000ffc400720c */ /* 0x000fe20003f86270 */
[----:B------:R-:W-:Y:S01]  /*1e910*/  @!P6 IMAD.IADD R160, R160, 0x1, -R2 ;  /* 0x00000001a0a0e824 */ /* 0x000fe200078e0a02 */
[----:B------:R-:W-:Y:S02]  /*1e920*/  IABS R162, R195 ;  /* 0x000000c300a27213 */ /* 0x000fe40000000000 */
[----:B------:R-:W-:-:S02]  /*1e930*/  ISETP.GE.AND P6, PT, R195, RZ, PT ;  /* 0x000000ffc300720c */ /* 0x000fc40003fc6270 */
[----:B------:R-:W-:Y:S02]  /*1e940*/  IABS R11, R193 ;  /* 0x000000c1000b7213 */ /* 0x000fe40000000000 */
[----:B------:R-:W-:Y:S01]  /*1e950*/  ISETP.GE.AND P1, PT, R198, RZ, PT ;  /* 0x000000ffc600720c */ /* 0x000fe20003f26270 */
[----:B------:R-:W-:Y:S02]  /*1e960*/  IMAD.MOV.U32 R198, RZ, RZ, R190 ;  /* 0x000000ffffc67224 */ /* 0x000fe400078e00be */
[----:B--2---:R-:W-:Y:S02]  /*1e970*/  IMAD.MOV.U32 R189, RZ, RZ, R188 ;  /* 0x000000ffffbd7224 */ /* 0x004fe400078e00bc */
[----:B------:R-:W-:Y:S02]  /*1e980*/  IMAD.MOV.U32 R188, RZ, RZ, R173 ;  /* 0x000000ffffbc7224 */ /* 0x000fe400078e00ad */
[----:B------:R-:W2:Y:S04]  /*1e990*/  LDL.LU R173, [R1+0x738] ;  /* 0x0007380001ad7983 */ /* 0x000ea80000300800 */
[----:B------:R0:W-:Y:S01]  /*1e9a0*/  STL [R1+0xf0], R6 ;  /* 0x0000f00601007387 */ /* 0x0001e20000100800 */
[----:B------:R-:W-:-:S02]  /*1e9b0*/  IMAD.MOV.U32 R196, RZ, RZ, R188 ;  /* 0x000000ffffc47224 */ /* 0x000fc400078e00bc */
[----:B0-----:R-:W-:-:S04]  /*1e9c0*/  IMAD.MOV.U32 R6, RZ, RZ, R158 ;  /* 0x000000ffff067224 */ /* 0x001fc800078e009e */
[----:B------:R-:W-:Y:S01]  /*1e9d0*/  @!P5 IMAD.MOV R6, RZ, RZ, -R6 ;  /* 0x000000ffff06d224 */ /* 0x000fe200078e0a06 */
[----:B------:R-:W-:Y:S01]  /*1e9e0*/  ISETP.GT.U32.AND P5, PT, R2, R10, PT ;  /* 0x0000000a0200720c */ /* 0x000fe20003fa4070 */
[----:B------:R0:W-:Y:S01]  /*1e9f0*/  STL [R1+0x108], R7 ;  /* 0x0001080701007387 */ /* 0x0001e20000100800 */
[----:B------:R-:W-:-:S03]  /*1ea00*/  IMAD.MOV.U32 R195, RZ, RZ, R189 ;  /* 0x000000ffffc37224 */ /* 0x000fc600078e00bd */
[----:B------:R1:W-:Y:S04]  /*1ea10*/  STL [R1+0x114], R6 ;  /* 0x0001140601007387 */ /* 0x0003e80000100800 */
[----:B------:R-:W3:Y:S04]  /*1ea20*/  LDL.LU R188, [R1+0x698] ;  /* 0x0006980001bc7983 */ /* 0x000ee80000300800 */
[----:B------:R-:W4:Y:S01]  /*1ea30*/  LDL.LU R189, [R1+0x6a8] ;  /* 0x0006a80001bd7983 */ /* 0x000f220000300800 */
[----:B------:R-:W-:Y:S01]  /*1ea40*/  @!P5 IMAD.IADD R10, R10, 0x1, -R2 ;  /* 0x000000010a0ad824 */ /* 0x000fe200078e0a02 */
[----:B------:R-:W-:Y:S01]  /*1ea50*/  ISETP.GE.AND P5, PT, R193, RZ, PT ;  /* 0x000000ffc100720c */ /* 0x000fe20003fa6270 */
[----:B------:R-:W-:Y:S01]  /*1ea60*/  IMAD.MOV.U32 R193, RZ, RZ, R191 ;  /* 0x000000ffffc17224 */ /* 0x000fe200078e00bf */
[----:B------:R-:W2:Y:S01]  /*1ea70*/  LDL.LU R190, [R1+0x6a4] ;  /* 0x0006a40001be7983 */ /* 0x000ea20000300800 */
[----:B------:R-:W-:-:S03]  /*1ea80*/  IMAD.MOV.U32 R191, RZ, RZ, R186 ;  /* 0x000000ffffbf7224 */ /* 0x000fc600078e00ba */
[----:B------:R-:W2:Y:S01]  /*1ea90*/  LDL.LU R186, [R1+0x6a0] ;  /* 0x0006a00001ba7983 */ /* 0x000ea20000300800 */
[----:B------:R-:W-:Y:S01]  /*1eaa0*/  ISETP.GT.U32.AND P0, PT, R2, R8, PT ;  /* 0x000000080200720c */ /* 0x000fe20003f04070 */
[----:B------:R-:W-:-:S04]  /*1eab0*/  IMAD.HI.U32 R9, R3, R162, RZ ;  /* 0x000000a203097227 */ /* 0x000fc800078e00ff */
[----:B------:R-:W-:-:S04]  /*1eac0*/  IMAD.MOV R9, RZ, RZ, -R9 ;  /* 0x000000ffff097224 */ /* 0x000fc800078e0a09 */
[----:B------:R-:W-:-:S04]  /*1ead0*/  IMAD R162, R2, R9, R162 ;  /* 0x0000000902a27224 */ /* 0x000fc800078e02a2 */
[----:B------:R-:W-:Y:S01]  /*1eae0*/  @!P0 IMAD.IADD R8, R8, 0x1, -R2 ;  /* 0x0000000108088824 */ /* 0x000fe200078e0a02 */
[----:B------:R-:W-:Y:S01]  /*1eaf0*/  ISETP.GT.U32.AND P0, PT, R2, R162, PT ;  /* 0x000000a20200720c */ /* 0x000fe20003f04070 */
[----:B------:R-:W-:Y:S01]  /*1eb00*/  IMAD.HI.U32 R9, R3, R11, RZ ;  /* 0x0000000b03097227 */ /* 0x000fe200078e00ff */
[----:B------:R-:W-:-:S03]  /*1eb10*/  IABS R158, R194 ;  /* 0x000000c2009e7213 */ /* 0x000fc60000000000 */
[----:B------:R-:W-:Y:S01]  /*1eb20*/  IMAD.MOV R9, RZ, RZ, -R9 ;  /* 0x000000ffff097224 */ /* 0x000fe200078e0a09 */
[----:B------:R-:W-:Y:S01]  /*1eb30*/  IABS R159, R192 ;  /* 0x000000c0009f7213 */ /* 0x000fe20000000000 */
[----:B0-----:R-:W-:Y:S02]  /*1eb40*/  IMAD.MOV.U32 R7, RZ, RZ, R4 ;  /* 0x000000ffff077224 */ /* 0x001fe400078e0004 */
[----:B------:R-:W-:Y:S02]  /*1eb50*/  IMAD R11, R2, R9, R11 ;  /* 0x00000009020b7224 */ /* 0x000fe400078e020b */
[----:B------:R-:W-:-:S04]  /*1eb60*/  IMAD.HI.U32 R161, R3, R158, RZ ;  /* 0x0000009e03a17227 */ /* 0x000fc800078e00ff */
[----:B------:R-:W-:Y:S01]  /*1eb70*/  @!P0 IMAD.IADD R162, R162, 0x1, -R2 ;  /* 0x00000001a2a28824 */ /* 0x000fe200078e0a02 */
[C---:B------:R-:W-:Y:S01]  /*1eb80*/  ISETP.GT.U32.AND P0, PT, R2.reuse, R10, PT ;  /* 0x0000000a0200720c */ /* 0x040fe20003f04070 */
[----:B------:R-:W-:Y:S01]  /*1eb90*/  @!P3 IMAD.MOV R7, RZ, RZ, -R7 ;  /* 0x000000ffff07b224 */ /* 0x000fe200078e0a07 */
[----:B------:R-:W-:Y:S01]  /*1eba0*/  ISETP.GT.U32.AND P3, PT, R2, R11, PT ;  /* 0x0000000b0200720c */ /* 0x000fe20003f64070 */
[----:B-1----:R-:W-:Y:S02]  /*1ebb0*/  IMAD.MOV.U32 R6, RZ, RZ, R8 ;  /* 0x000000ffff067224 */ /* 0x002fe400078e0008 */
[----:B------:R-:W-:-:S04]  /*1ebc0*/  IMAD.HI.U32 R4, R3, R159, RZ ;  /* 0x0000009f03047227 */ /* 0x000fc800078e00ff */
[----:B------:R-:W-:Y:S02]  /*1ebd0*/  IMAD.MOV R8, RZ, RZ, -R161 ;  /* 0x000000ffff087224 */ /* 0x000fe400078e0aa1 */
[----:B------:R-:W-:Y:S02]  /*1ebe0*/  IMAD.MOV R4, RZ, RZ, -R4 ;  /* 0x000000ffff047224 */ /* 0x000fe400078e0a04 */
[C---:B------:R-:W-:Y:S01]  /*1ebf0*/  IMAD R158, R2.reuse, R8, R158 ;  /* 0x00000008029e7224 */ /* 0x040fe200078e029e */
[----:B------:R-:W-:Y:S01]  /*1ec00*/  IABS R9, R197 ;  /* 0x000000c500097213 */ /* 0x000fe20000000000 */
[----:B------:R-:W-:Y:S01]  /*1ec10*/  @!P2 IMAD.MOV R6, RZ, RZ, -R6 ;  /* 0x000000ffff06a224 */ /* 0x000fe200078e0a06 */
[C---:B------:R-:W-:Y:S01]  /*1ec20*/  ISETP.GT.U32.AND P2, PT, R2.reuse, R162, PT ;  /* 0x000000a20200720c */ /* 0x040fe20003f44070 */
[----:B------:R-:W-:Y:S02]  /*1ec30*/  IMAD R159, R2, R4, R159 ;  /* 0x00000004029f7224 */ /* 0x000fe400078e029f */
[--C-:B------:R-:W-:Y:S01]  /*1ec40*/  @!P0 IMAD.IADD R10, R10, 0x1, -R2.reuse ;  /* 0x000000010a0a8824 */ /* 0x100fe200078e0a02 */
[C---:B------:R-:W-:Y:S01]  /*1ec50*/  ISETP.GT.U32.AND P0, PT, R2.reuse, R158, PT ;  /* 0x0000009e0200720c */ /* 0x040fe20003f04070 */
[----:B------:R-:W-:Y:S01]  /*1ec60*/  @!P3 IMAD.IADD R11, R11, 0x1, -R2 ;  /* 0x000000010b0bb824 */ /* 0x000fe200078e0a02 */
[----:B------:R-:W-:Y:S01]  /*1ec70*/  STL [R1+0x104], R7 ;  /* 0x0001040701007387 */ /* 0x000fe20000100800 */
[----:B------:R-:W-:Y:S01]  /*1ec80*/  ISETP.GT.U32.AND P3, PT, R2, R159, PT ;  /* 0x0000009f0200720c */ /* 0x000fe20003f64070 */
[----:B------:R-:W-:-:S02]  /*1ec90*/  IMAD.HI.U32 R8, R3, R9, RZ ;  /* 0x0000000903087227 */ /* 0x000fc400078e00ff */
[----:B------:R0:W-:Y:S02]  /*1eca0*/  STL [R1+0xf4], R6 ;  /* 0x0000f40601007387 */ /* 0x0001e40000100800 */
[----:B------:R-:W-:Y:S02]  /*1ecb0*/  IMAD.MOV R8, RZ, RZ, -R8 ;  /* 0x000000ffff087224 */ /* 0x000fe400078e0a08 */
[----:B0-----:R-:W-:-:S04]  /*1ecc0*/  IMAD.MOV.U32 R6, RZ, RZ, R160 ;  /* 0x000000ffff067224 */ /* 0x001fc800078e00a0 */
[----:B------:R-:W-:Y:S02]  /*1ecd0*/  @!P1 IMAD.MOV R6, RZ, RZ, -R6 ;  /* 0x000000ffff069224 */ /* 0x000fe400078e0a06 */
[--C-:B------:R-:W-:Y:S01]  /*1ece0*/  @!P2 IMAD.IADD R162, R162, 0x1, -R2.reuse ;  /* 0x00000001a2a2a824 */ /* 0x100fe200078e0a02 */
[----:B------:R-:W-:Y:S01]  /*1ecf0*/  ISETP.GE.AND P2, PT, R192, RZ, PT ;  /* 0x000000ffc000720c */ /* 0x000fe20003f46270 */
[----:B------:R-:W-:Y:S01]  /*1ed00*/  IMAD R9, R2, R8, R9 ;  /* 0x0000000802097224 */ /* 0x000fe200078e0209 */
[----:B------:R-:W-:Y:S01]  /*1ed10*/  IABS R8, R196 ;  /* 0x000000c400087213 */ /* 0x000fe20000000000 */
[----:B------:R-:W-:Y:S01]  /*1ed20*/  @!P0 IMAD.IADD R158, R158, 0x1, -R2 ;  /* 0x000000019e9e8824 */ /* 0x000fe200078e0a02 */
[----:B------:R0:W-:Y:S01]  /*1ed30*/  STL [R1+0xec], R6 ;  /* 0x0000ec0601007387 */ /* 0x0001e20000100800 */
[----:B------:R-:W-:Y:S02]  /*1ed40*/  IMAD.MOV.U32 R192, RZ, RZ, R171 ;  /* 0x000000ffffc07224 */ /* 0x000fe400078e00ab */
[----:B------:R-:W-:Y:S01]  /*1ed50*/  IMAD.MOV.U32 R171, RZ, RZ, R170 ;  /* 0x000000ffffab7224 */ /* 0x000fe200078e00aa */
[----:B------:R-:W-:Y:S01]  /*1ed60*/  ISETP.GE.AND P1, PT, R194, RZ, PT ;  /* 0x000000ffc200720c */ /* 0x000fe20003f26270 */
[----:B------:R-:W-:-:S02]  /*1ed70*/  IMAD.MOV.U32 R170, RZ, RZ, R164 ;  /* 0x000000ffffaa7224 */ /* 0x000fc400078e00a4 */
[----:B------:R-:W-:Y:S01]  /*1ed80*/  @!P3 IMAD.IADD R159, R159, 0x1, -R2 ;  /* 0x000000019f9fb824 */ /* 0x000fe200078e0a02 */
[C---:B------:R-:W-:Y:S01]  /*1ed90*/  ISETP.GT.U32.AND P3, PT, R2.reuse, R158, PT ;  /* 0x0000009e0200720c */ /* 0x040fe20003f64070 */
[----:B0-----:R-:W-:Y:S01]  /*1eda0*/  IMAD.MOV.U32 R6, RZ, RZ, R10 ;  /* 0x000000ffff067224 */ /* 0x001fe200078e000a */
[----:B------:R-:W-:Y:S01]  /*1edb0*/  ISETP.GT.U32.AND P0, PT, R2, R11, PT ;  /* 0x0000000b0200720c */ /* 0x000fe20003f04070 */
[----:B------:R-:W-:Y:S02]  /*1edc0*/  IMAD.MOV.U32 R164, RZ, RZ, R163 ;  /* 0x000000ffffa47224 */ /* 0x000fe400078e00a3 */
[----:B------:R-:W-:Y:S02]  /*1edd0*/  IMAD.MOV.U32 R194, RZ, RZ, R191 ;  /* 0x000000ffffc27224 */ /* 0x000fe400078e00bf */
[----:B------:R-:W-:-:S04]  /*1ede0*/  IMAD.HI.U32 R163, R3, R8, RZ ;  /* 0x0000000803a37227 */ /* 0x000fc800078e00ff */
[----:B------:R-:W-:Y:S02]  /*1edf0*/  IMAD.MOV.U32 R191, RZ, RZ, R187 ;  /* 0x000000ffffbf7224 */ /* 0x000fe400078e00bb */
[----:B------:R-:W-:Y:S02]  /*1ee00*/  @!P4 IMAD.MOV R6, RZ, RZ, -R6 ;  /* 0x000000ffff06c224 */ /* 0x000fe400078e0a06 */
[----:B------:R-:W-:Y:S02]  /*1ee10*/  IMAD.MOV.U32 R187, RZ, RZ, R181 ;  /* 0x000000ffffbb7224 */ /* 0x000fe400078e00b5 */
[----:B------:R-:W-:Y:S02]  /*1ee20*/  IMAD.MOV.U32 R181, RZ, RZ, R172 ;  /* 0x000000ffffb57224 */ /* 0x000fe400078e00ac */
[----:B------:R-:W-:Y:S02]  /*1ee30*/  IMAD.MOV.U32 R172, RZ, RZ, R167 ;  /* 0x000000ffffac7224 */ /* 0x000fe400078e00a7 */
[----:B------:R-:W-:Y:S01]  /*1ee40*/  IMAD.MOV R163, RZ, RZ, -R163 ;  /* 0x000000ffffa37224 */ /* 0x000fe200078e0aa3 */
[----:B------:R-:W2:Y:S04]  /*1ee50*/  LDL.LU R167, [R1+0x724] ;  /* 0x0007240001a77983 */ /* 0x000ea80000300800 */
[----:B------:R0:W-:Y:S01]  /*1ee60*/  STL [R1+0xe8], R6 ;  /* 0x0000e80601007387 */ /* 0x0001e20000100800 */
[----:B------:R-:W-:-:S02]  /*1ee70*/  IMAD R8, R2, R163, R8 ;  /* 0x000000a302087224 */ /* 0x000fc400078e0208 */
[----:B------:R-:W-:Y:S02]  /*1ee80*/  @!P3 IMAD.IADD R158, R158, 0x1, -R2 ;  /* 0x000000019e9eb824 */ /* 0x000fe400078e0a02 */
[----:B0-----:R-:W-:Y:S01]  /*1ee90*/  IMAD.MOV.U32 R6, RZ, RZ, R162 ;  /* 0x000000ffff067224 */ /* 0x001fe200078e00a2 */
[----:B------:R-:W-:Y:S01]  /*1eea0*/  ISETP.GT.U32.AND P3, PT, R2, R8, PT ;  /* 0x000000080200720c */ /* 0x000fe20003f64070 */
[----:B------:R-:W-:Y:S02]  /*1eeb0*/  @!P0 IMAD.IADD R11, R11, 0x1, -R2 ;  /* 0x000000010b0b8824 */ /* 0x000fe400078e0a02 */
[----:B------:R-:W-:Y:S01]  /*1eec0*/  @!P6 IMAD.MOV R6, RZ, RZ, -R6 ;  /* 0x000000ffff06e224 */ /* 0x000fe200078e0a06 */
[----:B------:R-:W-:Y:S01]  /*1eed0*/  ISETP.GE.AND P0, PT, R197, RZ, PT ;  /* 0x000000ffc500720c */ /* 0x000fe20003f06270 */
[----:B------:R-:W-:-:S03]  /*1eee0*/  IMAD.MOV.U32 R197, RZ, RZ, R192 ;  /* 0x000000ffffc57224 */ /* 0x000fc600078e00c0 */
[----:B------:R0:W-:Y:S01]  /*1eef0*/  STL [R1+0xe4], R6 ;  /* 0x0000e40601007387 */ /* 0x0001e20000100800 */
[----:B------:R-:W-:Y:S02]  /*1ef00*/  IMAD.MOV.U32 R192, RZ, RZ, R191 ;  /* 0x000000ffffc07224 */ /* 0x000fe400078e00bf */
[----:B0-----:R-:W-:-:S04]  /*1ef10*/  IMAD.MOV.U32 R6, RZ, RZ, R11 ;  /* 0x000000ffff067224 */ /* 0x001fc800078e000b */
[----:B------:R-:W-:Y:S01]  /*1ef20*/  @!P5 IMAD.MOV R6, RZ, RZ, -R6 ;  /* 0x000000ffff06d224 */ /* 0x000fe200078e0a06 */
[----:B------:R-:W-:Y:S01]  /*1ef30*/  ISETP.GE.AND P5, PT, R196, RZ, PT ;  /* 0x000000ffc400720c */ /* 0x000fe20003fa6270 */
[----:B------:R-:W-:Y:S01]  /*1ef40*/  IMAD.MOV.U32 R196, RZ, RZ, R192 ;  /* 0x000000ffffc47224 */ /* 0x000fe200078e00c0 */
[----:B------:R-:W-:Y:S01]  /*1ef50*/  IABS R4, R195 ;  /* 0x000000c300047213 */ /* 0x000fe20000000000 */
[----:B------:R-:W-:Y:S01]  /*1ef60*/  @!P3 IMAD.IADD R8, R8, 0x1, -R2 ;  /* 0x000000010808b824 */ /* 0x000fe200078e0a02 */
[----:B------:R-:W-:Y:S01]  /*1ef70*/  ISETP.GE.AND P3, PT, R195, RZ, PT ;  /* 0x000000ffc300720c */ /* 0x000fe20003f66270 */
[----:B----4-:R-:W-:Y:S02]  /*1ef80*/  IMAD.MOV.U32 R191, RZ, RZ, R189 ;  /* 0x000000ffffbf7224 */ /* 0x010fe400078e00bd */
[----:B---3--:R-:W-:Y:S02]  /*1ef90*/  IMAD.MOV.U32 R189, RZ, RZ, R188 ;  /* 0x000000ffffbd7224 */ /* 0x008fe400078e00bc */
        /* <DEDUP_REMOVED lines=9> */
[----:B--2---:R-:W-:Y:S01]  /*1f030*/  IMAD.MOV.U32 R179, RZ, RZ, R173 ;  /* 0x000000ffffb37224 */ /* 0x004fe200078e00ad */
[----:B------:R-:W2:Y:S01]  /*1f040*/  LDL.LU R180, [R1+0x6f0] ;  /* 0x0006f00001b47983 */ /* 0x000ea20000300800 */
[----:B------:R-:W-:Y:S02]  /*1f050*/  IMAD.MOV.U32 R192, RZ, RZ, R191 ;  /* 0x000000ffffc07224 */ /* 0x000fe400078e00bf */
[----:B------:R-:W-:Y:S01]  /*1f060*/  IMAD.MOV.U32 R173, RZ, RZ, R172 ;  /* 0x000000ffffad7224 */ /* 0x000fe200078e00ac */
[----:B------:R0:W-:Y:S01]  /*1f070*/  STL [R1+0xe0], R6 ;  /* 0x0000e00601007387 */ /* 0x0001e20000100800 */
[----:B------:R-:W-:-:S02]  /*1f080*/  IMAD.MOV.U32 R191, RZ, RZ, R190 ;  /* 0x000000ffffbf7224 */ /* 0x000fc400078e00be */
[----:B------:R-:W-:Y:S02]  /*1f090*/  IMAD.MOV.U32 R172, RZ, RZ, R171 ;  /* 0x000000ffffac7224 */ /* 0x000fe400078e00ab */
[----:B------:R-:W-:Y:S01]  /*1f0a0*/  IMAD.MOV.U32 R190, RZ, RZ, R186 ;  /* 0x000000ffffbe7224 */ /* 0x000fe200078e00ba */
[----:B------:R-:W3:Y:S01]  /*1f0b0*/  LDL.LU R171, [R1+0x700] ;  /* 0x0007000001ab7983 */ /* 0x000ee20000300800 */
[----:B------:R-:W-:-:S03]  /*1f0c0*/  IMAD.MOV.U32 R186, RZ, RZ, R183 ;  /* 0x000000ffffba7224 */ /* 0x000fc600078e00b7 */
[----:B------:R-:W4:Y:S01]  /*1f0d0*/  LDL.LU R183, [R1+0x6cc] ;  /* 0x0006cc0001b77983 */ /* 0x000f220000300800 */
[----:B------:R-:W-:Y:S01]  /*1f0e0*/  ISETP.GT.U32.AND P4, PT, R2, R159, PT ;  /* 0x0000009f0200720c */ /* 0x000fe20003f84070 */
[----:B------:R-:W-:Y:S01]  /*1f0f0*/  IMAD.HI.U32 R10, R3, R4, RZ ;  /* 0x00000004030a7227 */ /* 0x000fe200078e00ff */
[----:B------:R-:W-:-:S03]  /*1f100*/  IABS R161, R193 ;  /* 0x000000c100a17213 */ /* 0x000fc60000000000 */
[----:B------:R-:W-:Y:S01]  /*1f110*/  IMAD.MOV R10, RZ, RZ, -R10 ;  /* 0x000000ffff0a7224 */ /* 0x000fe200078e0a0a */
[----:B------:R-:W-:-:S03]  /*1f120*/  ISETP.GT.U32.AND P6, PT, R2, R9, PT ;  /* 0x000000090200720c */ /* 0x000fc60003fc4070 */
[----:B------:R-:W-:Y:S02]  /*1f130*/  IMAD R4, R2, R10, R4 ;  /* 0x0000000a02047224 */ /* 0x000fe400078e0204 */
[----:B------:R-:W-:Y:S01]  /*1f140*/  IMAD.HI.U32 R10, R3, R161, RZ ;  /* 0x000000a1030a7227 */ /* 0x000fe200078e00ff */
[----:B------:R-:W-:-:S03]  /*1f150*/  IABS R162, R194 ;  /* 0x000000c200a27213 */ /* 0x000fc60000000000 */
[----:B------:R-:W-:Y:S01]  /*1f160*/  @!P4 IMAD.IADD R159, R159, 0x1, -R2 ;  /* 0x000000019f9fc824 */ /* 0x000fe200078e0a02 */
[C---:B------:R-:W-:Y:S01]  /*1f170*/  ISETP.GT.U32.AND P4, PT, R2.reuse, R4, PT ;  /* 0x000000040200720c */ /* 0x040fe20003f84070 */
[----:B------:R-:W-:Y:S02]  /*1f180*/  IMAD.MOV R10, RZ, RZ, -R10 ;  /* 0x000000ffff0a7224 */ /* 0x000fe400078e0a0a */
[----:B------:R-:W-:Y:S01]  /*1f190*/  @!P1 IMAD.MOV R158, RZ, RZ, -R158 ;  /* 0x000000ffff9e9224 */ /* 0x000fe200078e0a9e */
[C---:B------:R-:W-:Y:S01]  /*1f1a0*/  ISETP.GT.U32.AND P1, PT, R2.reuse, R8, PT ;  /* 0x000000080200720c */ /* 0x040fe20003f24070 */
[----:B------:R-:W-:Y:S02]  /*1f1b0*/  IMAD R161, R2, R10, R161 ;  /* 0x0000000a02a17224 */ /* 0x000fe400078e02a1 */
[----:B------:R-:W-:-:S04]  /*1f1c0*/  IMAD.HI.U32 R10, R3, R162, RZ ;  /* 0x000000a2030a7227 */ /* 0x000fc800078e00ff */
[----:B------:R-:W-:Y:S01]  /*1f1d0*/  @!P6 IMAD.IADD R9, R9, 0x1, -R2 ;  /* 0x000000010909e824 */ /* 0x000fe200078e0a02 */
[----:B------:R-:W-:Y:S01]  /*1f1e0*/  IABS R160, R198 ;  /* 0x000000c600a07213 */ /* 0x000fe20000000000 */
[----:B------:R-:W-:Y:S02]  /*1f1f0*/  IMAD.MOV R10, RZ, RZ, -R10 ;  /* 0x000000ffff0a7224 */ /* 0x000fe400078e0a0a */
[----:B------:R-:W-:Y:S01]  /*1f200*/  @!P4 IMAD.IADD R4, R4, 0x1, -R2 ;  /* 0x000000010404c824 */ /* 0x000fe200078e0a02 */
[C---:B------:R-:W-:Y:S01]  /*1f210*/  ISETP.GT.U32.AND P6, PT, R2.reuse, R9, PT ;  /* 0x000000090200720c */ /* 0x040fe20003fc4070 */
[C---:B------:R-:W-:Y:S02]  /*1f220*/  IMAD R162, R2.reuse, R10, R162 ;  /* 0x0000000a02a27224 */ /* 0x040fe400078e02a2 */
[----:B------:R-:W-:Y:S01]  /*1f230*/  IMAD.HI.U32 R163, R3, R160, RZ ;  /* 0x000000a003a37227 */ /* 0x000fe200078e00ff */
[----:B------:R-:W-:-:S03]  /*1f240*/  ISETP.GT.U32.AND P4, PT, R2, R4, PT ;  /* 0x000000040200720c */ /* 0x000fc60003f84070 */
[----:B------:R-:W-:Y:S01]  /*1f250*/  @!P1 IMAD.IADD R8, R8, 0x1, -R2 ;  /* 0x0000000108089824 */ /* 0x000fe200078e0a02 */
[----:B------:R-:W-:Y:S01]  /*1f260*/  ISETP.GT.U32.AND P1, PT, R2, R162, PT ;  /* 0x000000a20200720c */ /* 0x000fe20003f24070 */
[----:B------:R-:W-:-:S04]  /*1f270*/  IMAD.MOV R11, RZ, RZ, -R163 ;  /* 0x000000ffff0b7224 */ /* 0x000fc800078e0aa3 */
[----:B------:R-:W-:Y:S02]  /*1f280*/  IMAD R160, R2, R11, R160 ;  /* 0x0000000b02a07224 */ /* 0x000fe400078e02a0 */
[----:B------:R-:W-:-:S03]  /*1f290*/  @!P6 IMAD.IADD R9, R9, 0x1, -R2 ;  /* 0x000000010909e824 */ /* 0x000fc600078e0a02 */
[----:B------:R-:W-:Y:S01]  /*1f2a0*/  ISETP.GT.U32.AND P6, PT, R2, R160, PT ;  /* 0x000000a00200720c */ /* 0x000fe20003fc4070 */
[----:B0-----:R-:W-:Y:S02]  /*1f2b0*/  IMAD.MOV.U32 R6, RZ, RZ, R9 ;  /* 0x000000ffff067224 */ /* 0x001fe400078e0009 */
[--C-:B------:R-:W-:Y:S01]  /*1f2c0*/  @!P4 IMAD.IADD R4, R4, 0x1, -R2.reuse ;  /* 0x000000010404c824 */ /* 0x100fe200078e0a02 */
[----:B------:R-:W-:Y:S01]  /*1f2d0*/  ISETP.GE.AND P4, PT, R193, RZ, PT ;  /* 0x000000ffc100720c */ /* 0x000fe20003f86270 */
[----:B------:R-:W-:Y:S02]  /*1f2e0*/  @!P1 IMAD.IADD R162, R162, 0x1, -R2 ;  /* 0x00000001a2a29824 */ /* 0x000fe400078e0a02 */
[----:B------:R-:W-:Y:S02]  /*1f2f0*/  @!P0 IMAD.MOV R6, RZ, RZ, -R6 ;  /* 0x000000ffff068224 */ /* 0x000fe400078e0a06 */
[----:B------:R-:W-:Y:S02]  /*1f300*/  IMAD.MOV.U32 R193, RZ, RZ, R192 ;  /* 0x000000ffffc17224 */ /* 0x000fe400078e00c0 */
[----:B------:R-:W-:-:S02]  /*1f310*/  IMAD.MOV.U32 R192, RZ, RZ, R191 ;  /* 0x000000ffffc07224 */ /* 0x000fc400078e00bf */
[----:B------:R-:W-:Y:S01]  /*1f320*/  IMAD.MOV.U32 R191, RZ, RZ, R190 ;  /* 0x000000ffffbf7224 */ /* 0x000fe200078e00be */
[----:B------:R-:W-:Y:S01]  /*1f330*/  ISETP.GT.U32.AND P1, PT, R2, R162, PT ;  /* 0x000000a20200720c */ /* 0x000fe20003f24070 */
[----:B------:R-:W-:Y:S01]  /*1f340*/  IMAD.MOV.U32 R190, RZ, RZ, R189 ;  /* 0x000000ffffbe7224 */ /* 0x000fe200078e00bd */
[----:B------:R0:W-:Y:S01]  /*1f350*/  STL [R1+0xdc], R6 ;  /* 0x0000dc0601007387 */ /* 0x0001e20000100800 */
[----:B------:R-:W-:Y:S02]  /*1f360*/  IMAD.MOV.U32 R189, RZ, RZ, R176 ;  /* 0x000000ffffbd7224 */ /* 0x000fe400078e00b0 */
[----:B------:R-:W-:Y:S02]  /*1f370*/  IMAD.MOV.U32 R176, RZ, RZ, R175 ;  /* 0x000000ffffb07224 */ /* 0x000fe400078e00af */
[----:B------:R-:W-:Y:S02]  /*1f380*/  IMAD.MOV.U32 R175, RZ, RZ, R173 ;  /* 0x000000ffffaf7224 */ /* 0x000fe400078e00ad */
[----:B------:R-:W-:-:S02]  /*1f390*/  IMAD.MOV.U32 R173, RZ, RZ, R170 ;  /* 0x000000ffffad7224 */ /* 0x000fc400078e00aa */
[----:B0-----:R-:W-:Y:S02]  /*1f3a0*/  IMAD.MOV.U32 R6, RZ, RZ, R8 ;  /* 0x000000ffff067224 */ /* 0x001fe400078e0008 */
[----:B------:R-:W-:Y:S01]  /*1f3b0*/  @!P6 IMAD.IADD R160, R160, 0x1, -R2 ;  /* 0x00000001a0a0e824 */ /* 0x000fe200078e0a02 */
[----:B------:R-:W-:Y:S01]  /*1f3c0*/  ISETP.GE.AND P6, PT, R194, RZ, PT ;  /* 0x000000ffc200720c */ /* 0x000fe20003fc6270 */
[----:B------:R-:W-:Y:S02]  /*1f3d0*/  IMAD.MOV.U32 R205, RZ, RZ, R191 ;  /* 0x000000ffffcd7224 */ /* 0x000fe400078e00bf */
[----:B------:R-:W-:Y:S02]  /*1f3e0*/  IMAD.MOV.U32 R201, RZ, RZ, R193 ;  /* 0x000000ffffc97224 */ /* 0x000fe400078e00c1 */
[----:B------:R-:W-:Y:S02]  /*1f3f0*/  IMAD.MOV.U32 R191, RZ, RZ, R190 ;  /* 0x000000ffffbf7224 */ /* 0x000fe400078e00be */
[----:B------:R-:W-:-:S02]  /*1f400*/  @!P5 IMAD.MOV R6, RZ, RZ, -R6 ;  /* 0x000000ffff06d224 */ /* 0x000fc400078e0a06 */
[----:B------:R-:W-:Y:S02]  /*1f410*/  IMAD.MOV.U32 R190, RZ, RZ, R189 ;  /* 0x000000ffffbe7224 */ /* 0x000fe400078e00bd */
[----:B------:R-:W-:Y:S02]  /*1f420*/  IMAD.MOV.U32 R194, RZ, RZ, R175 ;  /* 0x000000ffffc27224 */ /* 0x000fe400078e00af */
[----:B------:R-:W-:Y:S01]  /*1f430*/  IMAD.MOV.U32 R193, RZ, RZ, R173 ;  /* 0x000000ffffc17224 */ /* 0x000fe200078e00ad */
[----:B------:R-:W2:Y:S01]  /*1f440*/  LDL.LU R175, [R1+0x704] ;  /* 0x0007040001af7983 */ /* 0x000ea20000300800 */
[----:B------:R-:W-:Y:S02]  /*1f450*/  @!P3 IMAD.MOV R4, RZ, RZ, -R4 ;  /* 0x000000ffff04b224 */ /* 0x000fe400078e0a04 */
[----:B------:R-:W-:Y:S02]  /*1f460*/  IMAD.MOV.U32 R189, RZ, RZ, R176 ;  /* 0x000000ffffbd7224 */ /* 0x000fe400078e00b0 */
[----:B------:R-:W3:Y:S01]  /*1f470*/  LDL.LU R176, [R1+0x6d4] ;  /* 0x0006d40001b07983 */ /* 0x000ee20000300800 */
[----:B------:R-:W-:-:S02]  /*1f480*/  IMAD.MOV.U32 R204, RZ, RZ, R192 ;  /* 0x000000ffffcc7224 */ /* 0x000fc400078e00c0 */
[----:B------:R-:W-:Y:S01]  /*1f490*/  IMAD.MOV.U32 R202, RZ, RZ, R193 ;  /* 0x000000ffffca7224 */ /* 0x000fe200078e00c1 */
[----:B------:R-:W3:Y:S01]  /*1f4a0*/  LDL.LU R173, [R1+0x730] ;  /* 0x0007300001ad7983 */ /* 0x000ee20000300800 */
[----:B------:R-:W-:Y:S01]  /*1f4b0*/  IMAD.MOV.U32 R192, RZ, RZ, R172 ;  /* 0x000000ffffc07224 */ /* 0x000fe200078e00ac */
[----:B------:R-:W-:Y:S01]  /*1f4c0*/  ISETP.GT.U32.AND P0, PT, R2, R161, PT ;  /* 0x000000a10200720c */ /* 0x000fe20003f04070 */
[----:B------:R-:W-:Y:S01]  /*1f4d0*/  IMAD.MOV.U32 R193, RZ, RZ, R250 ;  /* 0x000000ffffc17224 */ /* 0x000fe200078e00fa */
[----:B------:R-:W-:Y:S01]  /*1f4e0*/  STL [R1+0xd0], R6 ;  /* 0x0000d00601007387 */ /* 0x000fe20000100800 */
[----:B------:R-:W-:Y:S01]  /*1f4f0*/  IMAD.MOV.U32 R172, RZ, RZ, R165 ;  /* 0x000000ffffac7224 */ /* 0x000fe200078e00a5 */
[----:B------:R-:W-:Y:S01]  /*1f500*/  IABS R165, R195 ;  /* 0x000000c300a57213 */ /* 0x000fe20000000000 */
[----:B------:R-:W-:Y:S01]  /*1f510*/  @!P1 IMAD.IADD R162, R162, 0x1, -R2 ;  /* 0x00000001a2a29824 */ /* 0x000fe200078e0a02 */
[----:B------:R0:W-:Y:S01]  /*1f520*/  STL [R1+0xd8], R4 ;  /* 0x0000d80401007387 */ /* 0x0001e20000100800 */
[----:B------:R-:W-:Y:S01]  /*1f530*/  IMAD.MOV.U32 R208, RZ, RZ, R194 ;  /* 0x000000ffffd07224 */ /* 0x000fe200078e00c2 */
[----:B------:R-:W-:-:S02]  /*1f540*/  ISETP.GE.AND P1, PT, R195, RZ, PT ;  /* 0x000000ffc300720c */ /* 0x000fc40003f26270 */
[----:B------:R-:W3:Y:S04]  /*1f550*/  LDL.LU R250, [R1+0x748] ;  /* 0x0007480001fa7983 */ /* 0x000ee80000300800 */
[----:B------:R-:W3:Y:S04]  /*1f560*/  LDL.LU R194, [R1+0x73c] ;  /* 0x00073c0001c27983 */ /* 0x000ee80000300800 */
[----:B------:R-:W2:Y:S01]  /*1f570*/  LDL.LU R195, [R1+0x740] ;  /* 0x0007400001c37983 */ /* 0x000ea20000300800 */
[----:B------:R-:W-:Y:S01]  /*1f580*/  @!P0 IMAD.IADD R161, R161, 0x1, -R2 ;  /* 0x00000001a1a18824 */ /* 0x000fe200078e0a02 */
[----:B------:R-:W-:Y:S01]  /*1f590*/  ISETP.GT.U32.AND P0, PT, R2, R160, PT ;  /* 0x000000a00200720c */ /* 0x000fe20003f04070 */
[----:B------:R-:W-:-:S02]  /*1f5a0*/  IMAD.MOV.U32 R199, RZ, RZ, R192 ;  /* 0x000000ffffc77224 */ /* 0x000fc400078e00c0 */
[----:B------:R-:W-:Y:S01]  /*1f5b0*/  IMAD.MOV.U32 R170, RZ, RZ, R164 ;  /* 0x000000ffffaa7224 */ /* 0x000fe200078e00a4 */
[----:B------:R-:W-:Y:S01]  /*1f5c0*/  IABS R164, R196 ;  /* 0x000000c400a47213 */ /* 0x000fe20000000000 */
[----:B------:R-:W-:Y:S01]  /*1f5d0*/  @!P6 IMAD.MOV R162, RZ, RZ, -R162 ;  /* 0x000000ffffa2e224 */ /* 0x000fe200078e0aa2 */
[----:B------:R-:W-:-:S07]  /*1f5e0*/  ISETP.GE.AND P6, PT, R199, RZ, PT ;  /* 0x000000ffc700720c */ /* 0x000fce0003fc6270 */
[----:B------:R-:W-:Y:S01]  /*1f5f0*/  @!P0 IMAD.IADD R160, R160, 0x1, -R2 ;  /* 0x00000001a0a08824 */ /* 0x000fe200078e0a02 */
[----:B------:R-:W-:Y:S01]  /*1f600*/  ISETP.GE.AND P0, PT, R196, RZ, PT ;  /* 0x000000ffc400720c */ /* 0x000fe20003f06270 */
[----:B------:R-:W-:Y:S01]  /*1f610*/  IMAD.MOV.U32 R196, RZ, RZ, R166 ;  /* 0x000000ffffc47224 */ /* 0x000fe200078e00a6 */
[----:B------:R-:W-:Y:S01]  /*1f620*/  IABS R166, R199 ;  /* 0x000000c700a67213 */ /* 0x000fe20000000000 */
[----:B------:R-:W-:Y:S02]  /*1f630*/  IMAD.MOV.U32 R199, RZ, RZ, R190 ;  /* 0x000000ffffc77224 */ /* 0x000fe400078e00be */
[----:B----4-:R-:W-:Y:S02]  /*1f640*/  IMAD.MOV.U32 R190, RZ, RZ, R183 ;  /* 0x000000ffffbe7224 */ /* 0x010fe400078e00b7 */
[----:B------:R-:W-:Y:S02]  /*1f650*/  IMAD.MOV.U32 R183, RZ, RZ, R178 ;  /* 0x000000ffffb77224 */ /* 0x000fe400078e00b2 */
[----:B------:R-:W4:Y:S01]  /*1f660*/  LDL.LU R178, [R1+0x6e0] ;  /* 0x0006e00001b27983 */ /* 0x000f220000300800 */
[----:B------:R-:W-:-:S02]  /*1f670*/  IABS R163, R197 ;  /* 0x000000c500a37213 */ /* 0x000fc40000000000 */
[----:B------:R-:W-:-:S03]  /*1f680*/  ISETP.GT.U32.AND P5, PT, R2, R161, PT ;  /* 0x000000a10200720c */ /* 0x000fc60003fa4070 */
[----:B------:R-:W-:-:S04]  /*1f690*/  IMAD.HI.U32 R9, R3, R163, RZ ;  /* 0x000000a303097227 */ /* 0x000fc800078e00ff */
[----:B------:R-:W-:-:S04]  /*1f6a0*/  IMAD.MOV R9, RZ, RZ, -R9 ;  /* 0x000000ffff097224 */ /* 0x000fc800078e0a09 */
[----:B------:R-:W-:Y:S02]  /*1f6b0*/  IMAD R163, R2, R9, R163 ;  /* 0x0000000902a37224 */ /* 0x000fe400078e02a3 */
[----:B------:R-:W-:-:S03]  /*1f6c0*/  @!P5 IMAD.IADD R161, R161, 0x1, -R2 ;  /* 0x00000001a1a1d824 */ /* 0x000fc600078e0a02 */
[----:B------:R-:W-:Y:S01]  /*1f6d0*/  ISETP.GT.U32.AND P5, PT, R2, R163, PT ;  /* 0x000000a30200720c */ /* 0x000fe20003fa4070 */
[----:B------:R-:W-:Y:S01]  /*1f6e0*/  @!P2 IMAD.MOV R159, RZ, RZ, -R159 ;  /* 0x000000ffff9fa224 */ /* 0x000fe200078e0a9f */
[----:B------:R-:W-:Y:S01]  /*1f6f0*/  ISETP.GE.AND P2, PT, R198, RZ, PT ;  /* 0x000000ffc600720c */ /* 0x000fe20003f46270 */
[----:B0-----:R-:W-:-:S04]  /*1f700*/  IMAD.HI.U32 R4, R3, R164, RZ ;  /* 0x000000a403047227 */ /* 0x001fc800078e00ff */
[----:B------:R-:W-:-:S04]  /*1f710*/  IMAD.MOV R4, RZ, RZ, -R4 ;  /* 0x000000ffff047224 */ /* 0x000fc800078e0a04 */
[C---:B------:R-:W-:Y:S02]  /*1f720*/  IMAD R164, R2.reuse, R4, R164 ;  /* 0x0000000402a47224 */ /* 0x040fe400078e02a4 */
[----:B------:R-:W-:Y:S02]  /*1f730*/  @!P5 IMAD.IADD R163, R163, 0x1, -R2 ;  /* 0x00000001a3a3d824 */ /* 0x000fe400078e0a02 */
[----:B------:R-:W-:Y:S01]  /*1f740*/  IMAD.MOV.U32 R192, RZ, RZ, R174 ;  /* 0x000000ffffc07224 */ /* 0x000fe200078e00ae */
[C---:B------:R-:W-:Y:S01]  /*1f750*/  ISETP.GT.U32.AND P5, PT, R2.reuse, R164, PT ;  /* 0x000000a40200720c */ /* 0x040fe20003fa4070 */
[----:B------:R-:W-:Y:S01]  /*1f760*/  IMAD.MOV.U32 R174, RZ, RZ, R167 ;  /* 0x000000ffffae7224 */ /* 0x000fe200078e00a7 */
[----:B------:R-:W-:Y:S01]  /*1f770*/  IABS R167, R205 ;  /* 0x000000cd00a77213 */ /* 0x000fe20000000000 */
[----:B------:R-:W-:Y:S01]  /*1f780*/  @!P2 IMAD.MOV R160, RZ, RZ, -R160 ;  /* 0x000000ffffa0a224 */ /* 0x000fe200078e0aa0 */
[----:B------:R-:W-:Y:S01]  /*1f790*/  ISETP.GT.U32.AND P2, PT, R2, R163, PT ;  /* 0x000000a30200720c */ /* 0x000fe20003f44070 */
[----:B------:R-:W-:Y:S01]  /*1f7a0*/  IMAD.HI.U32 R8, R3, R165, RZ ;  /* 0x000000a503087227 */ /* 0x000fe200078e00ff */
[----:B------:R-:W-:-:S03]  /*1f7b0*/  ISETP.GE.AND P3, PT, R197, RZ, PT ;  /* 0x000000ffc500720c */ /* 0x000fc60003f66270 */
[----:B------:R-:W-:-:S04]  /*1f7c0*/  IMAD.HI.U32 R4, R3, R167, RZ ;  /* 0x000000a703047227 */ /* 0x000fc800078e00ff */
[----:B------:R-:W-:Y:S02]  /*1f7d0*/  IMAD.MOV R8, RZ, RZ, -R8 ;  /* 0x000000ffff087224 */ /* 0x000fe400078e0a08 */
[----:B------:R-:W-:Y:S02]  /*1f7e0*/  IMAD.MOV R4, RZ, RZ, -R4 ;  /* 0x000000ffff047224 */ /* 0x000fe400078e0a04 */
[----:B------:R-:W-:Y:S02]  /*1f7f0*/  IMAD R165, R2, R8, R165 ;  /* 0x0000000802a57224 */ /* 0x000fe400078e02a5 */
[--C-:B------:R-:W-:Y:S02]  /*1f800*/  @!P2 IMAD.IADD R163, R163, 0x1, -R2.reuse ;  /* 0x00000001a3a3a824 */ /* 0x100fe400078e0a02 */
[----:B------:R-:W-:Y:S02]  /*1f810*/  @!P5 IMAD.IADD R164, R164, 0x1, -R2 ;  /* 0x00000001a4a4d824 */ /* 0x000fe400078e0a02 */
[----:B------:R-:W-:-:S02]  /*1f820*/  IMAD R167, R2, R4, R167 ;  /* 0x0000000402a77224 */ /* 0x000fc400078e02a7 */
[----:B------:R-:W-:Y:S01]  /*1f830*/  IMAD.HI.U32 R8, R3, R166, RZ ;  /* 0x000000a603087227 */ /* 0x000fe200078e00ff */
[----:B------:R-:W-:-:S03]  /*1f840*/  ISETP.GT.U32.AND P5, PT, R2, R164, PT ;  /* 0x000000a40200720c */ /* 0x000fc60003fa4070 */
[----:B------:R-:W-:Y:S01]  /*1f850*/  @!P3 IMAD.MOV R163, RZ, RZ, -R163 ;  /* 0x000000ffffa3b224 */ /* 0x000fe200078e0aa3 */
[C---:B------:R-:W-:Y:S01]  /*1f860*/  ISETP.GT.U32.AND P3, PT, R2.reuse, R167, PT ;  /* 0x000000a70200720c */ /* 0x040fe20003f64070 */
[----:B------:R-:W-:Y:S02]  /*1f870*/  IMAD.MOV R8, RZ, RZ, -R8 ;  /* 0x000000ffff087224 */ /* 0x000fe400078e0a08 */
[----:B------:R-:W-:Y:S01]  /*1f880*/  IMAD.MOV.U32 R197, RZ, RZ, R168 ;  /* 0x000000ffffc57224 */ /* 0x000fe200078e00a8 */
[----:B------:R-:W-:Y:S01]  /*1f890*/  IABS R168, R204 ;  /* 0x000000cc00a87213 */ /* 0x000fe20000000000 */
[C---:B------:R-:W-:Y:S02]  /*1f8a0*/  IMAD R166, R2.reuse, R8, R166 ;  /* 0x0000000802a67224 */ /* 0x040fe400078e02a6 */
[----:B------:R-:W-:Y:S02]  /*1f8b0*/  IMAD.MOV.U32 R207, RZ, RZ, R197 ;  /* 0x000000ffffcf7224 */ /* 0x000fe400078e00c5 */
[----:B------:R-:W-:Y:S01]  /*1f8c0*/  IMAD.HI.U32 R8, R3, R168, RZ ;  /* 0x000000a803087227 */ /* 0x000fe200078e00ff */
[----:B------:R-:W-:-:S03]  /*1f8d0*/  ISETP.GT.U32.AND P2, PT, R2, R166, PT ;  /* 0x000000a60200720c */ /* 0x000fc60003f44070 */
[----:B------:R-:W-:Y:S02]  /*1f8e0*/  IMAD.MOV.U32 R197, RZ, RZ, R196 ;  /* 0x000000ffffc57224 */ /* 0x000fe400078e00c4 */
[----:B------:R-:W-:Y:S02]  /*1f8f0*/  IMAD.MOV R8, RZ, RZ, -R8 ;  /* 0x000000ffff087224 */ /* 0x000fe400078e0a08 */
[--C-:B------:R-:W-:Y:S02]  /*1f900*/  @!P5 IMAD.IADD R164, R164, 0x1, -R2.reuse ;  /* 0x00000001a4a4d824 */ /* 0x100fe400078e0a02 */
[----:B------:R-:W-:Y:S02]  /*1f910*/  @!P3 IMAD.IADD R167, R167, 0x1, -R2 ;  /* 0x00000001a7a7b824 */ /* 0x000fe400078e0a02 */
[C---:B------:R-:W-:Y:S02]  /*1f920*/  IMAD R168, R2.reuse, R8, R168 ;  /* 0x0000000802a87224 */ /* 0x040fe400078e02a8 */
[----:B------:R-:W-:Y:S01]  /*1f930*/  @!P0 IMAD.MOV R164, RZ, RZ, -R164 ;  /* 0x000000ffffa48224 */ /* 0x000fe200078e0aa4 */
[----:B------:R-:W-:Y:S01]  /*1f940*/  ISETP.GT.U32.AND P0, PT, R2, R167, PT ;  /* 0x000000a70200720c */ /* 0x000fe20003f04070 */
[----:B------:R-:W-:Y:S01]  /*1f950*/  @!P2 IMAD.IADD R166, R166, 0x1, -R2 ;  /* 0x00000001a6a6a824 */ /* 0x000fe200078e0a02 */
[----:B------:R-:W-:Y:S01]  /*1f960*/  ISETP.GT.U32.AND P5, PT, R2, R168, PT ;  /* 0x000000a80200720c */ /* 0x000fe20003fa4070 */
[----:B------:R-:W-:-:S03]  /*1f970*/  IMAD.MOV.U32 R198, RZ, RZ, R169 ;  /* 0x000000ffffc67224 */ /* 0x000fc600078e00a9 */
[----:B------:R-:W-:Y:S01]  /*1f980*/  ISETP.GT.U32.AND P2, PT, R2, R166, PT ;  /* 0x000000a60200720c */ /* 0x000fe20003f44070 */
[----:B------:R-:W-:Y:S02]  /*1f990*/  IMAD.MOV.U32 R200, RZ, RZ, R189 ;  /* 0x000000ffffc87224 */ /* 0x000fe400078e00bd */
[----:B--2---:R-:W-:Y:S02]  /*1f9a0*/  IMAD.MOV.U32 R196, RZ, RZ, R195 ;  /* 0x000000ffffc47224 */ /* 0x004fe400078e00c3 */
[----:B------:R-:W-:Y:S02]  /*1f9b0*/  IMAD.MOV.U32 R195, RZ, RZ, R192 ;  /* 0x000000ffffc37224 */ /* 0x000fe400078e00c0 */
[----:B------:R-:W-:Y:S02]  /*1f9c0*/  IMAD.MOV.U32 R192, RZ, RZ, R187 ;  /* 0x000000ffffc07224 */ /* 0x000fe400078e00bb */
[----:B------:R-:W-:Y:S01]  /*1f9d0*/  IMAD.MOV.U32 R187, RZ, RZ, R170 ;  /* 0x000000ffffbb7224 */ /* 0x000fe200078e00aa */
[----:B------:R-:W-:-:S05]  /*1f9e0*/  IABS R170, R202 ;  /* 0x000000ca00aa7213 */ /* 0x000fca0000000000 */
[----:B------:R-:W-:-:S04]  /*1f9f0*/  IMAD.HI.U32 R8, R3, R170, RZ ;  /* 0x000000aa03087227 */ /* 0x000fc800078e00ff */
[----:B------:R-:W-:-:S04]  /*1fa00*/  IMAD.MOV R8, RZ, RZ, -R8 ;  /* 0x000000ffff087224 */ /* 0x000fc800078e0a08 */
[C---:B------:R-:W-:Y:S02]  /*1fa10*/  IMAD R170, R2.reuse, R8, R170 ;  /* 0x0000000802aa7224 */ /* 0x040fe400078e02aa */
[----:B------:R-:W-:Y:S02]  /*1fa20*/  @!P0 IMAD.IADD R167, R167, 0x1, -R2 ;  /* 0x00000001a7a78824 */ /* 0x000fe400078e0a02 */
[----:B------:R-:W-:Y:S01]  /*1fa30*/  IMAD.MOV.U32 R203, RZ, RZ, R198 ;  /* 0x000000ffffcb7224 */ /* 0x000fe200078e00c6 */
[----:B------:R-:W-:Y:S01]  /*1fa40*/  ISETP.GT.U32.AND P0, PT, R2, R170, PT ;  /* 0x000000aa0200720c */ /* 0x000fe20003f04070 */
        /* <DEDUP_REMOVED lines=8> */
[----:B------:R-:W-:Y:S01]  /*1fad0*/  IMAD.MOV.U32 R189, RZ, RZ, R182 ;  /* 0x000000ffffbd7224 */ /* 0x000fe200078e00b6 */
[----:B------:R-:W-:Y:S01]  /*1fae0*/  ISETP.GE.AND P3, PT, R205, RZ, PT ;  /* 0x000000ffcd00720c */ /* 0x000fe20003f66270 */
        /* <DEDUP_REMOVED lines=9> */
[----:B------:R-:W-:-:S02]  /*1fb80*/  IMAD.MOV.U32 R177, RZ, RZ, R175 ;  /* 0x000000ffffb17224 */ /* 0x000fc400078e00af */
[----:B------:R-:W-:Y:S01]  /*1fb90*/  @!P6 IMAD.MOV R166, RZ, RZ, -R166 ;  /* 0x000000ffffa6e224 */ /* 0x000fe200078e0aa6 */
[----:B------:R-:W2:Y:S01]  /*1fba0*/  LDL.LU R175, [R1+0x6d8] ;  /* 0x0006d80001af7983 */ /* 0x000ea20000300800 */
[----:B------:R-:W-:Y:S01]  /*1fbb0*/  IMAD.MOV.U32 R190, RZ, RZ, R189 ;  /* 0x000000ffffbe7224 */ /* 0x000fe200078e00bd */
[----:B------:R-:W-:Y:S01]  /*1fbc0*/  ISETP.GE.AND P6, PT, R202, RZ, PT ;  /* 0x000000ffca00720c */ /* 0x000fe20003fc6270 */
[----:B------:R-:W-:Y:S02]  /*1fbd0*/  IMAD.MOV.U32 R189, RZ, RZ, R182 ;  /* 0x000000ffffbd7224 */ /* 0x000fe400078e00b6 */
[----:B---3--:R-:W-:Y:S01]  /*1fbe0*/  IMAD.MOV.U32 R183, RZ, RZ, R173 ;  /* 0x000000ffffb77224 */ /* 0x008fe200078e00ad */
[----:B------:R-:W3:Y:S01]  /*1fbf0*/  LDL.LU R182, [R1+0x72c] ;  /* 0x00072c0001b67983 */ /* 0x000ee20000300800 */
[----:B------:R-:W-:Y:S01]  /*1fc00*/  @!P0 IMAD.IADD R170, R170, 0x1, -R2 ;  /* 0x00000001aaaa8824 */ /* 0x000fe200078e0a02 */
[----:B------:R-:W-:Y:S02]  /*1fc10*/  IABS R173, R203 ;  /* 0x000000cb00ad7213 */ /* 0x000fe40000000000 */
[----:B------:R-:W-:Y:S01]  /*1fc20*/  ISETP.GE.AND P0, PT, R203, RZ, PT ;  /* 0x000000ffcb00720c */ /* 0x000fe20003f06270 */
[----:B------:R-:W3:Y:S01]  /*1fc30*/  LDL.LU R191, [R1+0x720] ;  /* 0x0007200001bf7983 */ /* 0x000ee20000300800 */
[----:B------:R-:W-:-:S02]  /*1fc40*/  IMAD.MOV.U32 R203, RZ, RZ, R201 ;  /* 0x000000ffffcb7224 */ /* 0x000fc400078e00c9 */
[----:B------:R-:W-:Y:S02]  /*1fc50*/  IMAD.MOV.U32 R201, RZ, RZ, R199 ;  /* 0x000000ffffc97224 */ /* 0x000fe400078e00c7 */
[----:B------:R-:W-:Y:S01]  /*1fc60*/  @!P4 IMAD.MOV R161, RZ, RZ, -R161 ;  /* 0x000000ffffa1c224 */ /* 0x000fe200078e0aa1 */
[----:B------:R-:W-:Y:S01]  /*1fc70*/  ISETP.GT.U32.AND P4, PT, R2, R165, PT ;  /* 0x000000a50200720c */ /* 0x000fe20003f84070 */
[----:B------:R-:W-:-:S12]  /*1fc80*/  IMAD.HI.U32 R4, R3, R169, RZ ;  /* 0x000000a903047227 */ /* 0x000fd800078e00ff */
[----:B------:R-:W-:-:S05]  /*1fc90*/  @!P4 IMAD.IADD R165, R165, 0x1, -R2 ;  /* 0x00000001a5a5c824 */ /* 0x000fca00078e0a02 */
[----:B------:R-:W-:Y:S01]  /*1fca0*/  ISETP.GT.U32.AND P4, PT, R2, R165, PT ;  /* 0x000000a50200720c */ /* 0x000fe20003f84070 */
[----:B------:R-:W-:-:S04]  /*1fcb0*/  IMAD.MOV R4, RZ, RZ, -R4 ;  /* 0x000000ffff047224 */ /* 0x000fc800078e0a04 */
[----:B------:R-:W-:Y:S02]  /*1fcc0*/  IMAD R169, R2, R4, R169 ;  /* 0x0000000402a97224 */ /* 0x000fe400078e02a9 */
[----:B------:R-:W-:-:S06]  /*1fcd0*/  IMAD.MOV.U32 R186, RZ, RZ, R171 ;  /* 0x000000ffffba7224 */ /* 0x000fcc00078e00ab */
[----:B------:R-:W-:Y:S01]  /*1fce0*/  @!P4 IMAD.IADD R165, R165, 0x1, -R2 ;  /* 0x00000001a5a5c824 */ /* 0x000fe200078e0a02 */
[----:B------:R-:W-:Y:S02]  /*1fcf0*/  ISETP.GT.U32.AND P4, PT, R2, R169, PT ;  /* 0x000000a90200720c */ /* 0x000fe40003f84070 */
[----:B------:R-:W-:-:S05]  /*1fd00*/  IABS R171, R208 ;  /* 0x000000d000ab7213 */ /* 0x000fca0000000000 */
[----:B------:R-:W-:-:S04]  /*1fd10*/  IMAD.HI.U32 R4, R3, R171, RZ ;  /* 0x000000ab03047227 */ /* 0x000fc800078e00ff */
[----:B----4-:R-:W-:-:S04]  /*1fd20*/  IMAD.MOV.U32 R198, RZ, RZ, R178 ;  /* 0x000000ffffc67224 */ /* 0x010fc800078e00b2 */
[----:B------:R-:W-:Y:S02]  /*1fd30*/  IMAD.MOV.U32 R202, RZ, RZ, R198 ;  /* 0x000000ffffca7224 */ /* 0x000fe400078e00c6 */
[----:B------:R-:W-:Y:S02]  /*1fd40*/  IMAD.MOV.U32 R198, RZ, RZ, R192 ;  /* 0x000000ffffc67224 */ /* 0x000fe400078e00c0 */
[----:B------:R-:W4:Y:S04]  /*1fd50*/  LDL.LU R192, [R1+0x734] ;  /* 0x0007340001c07983 */ /* 0x000f280000300800 */
[----:B------:R-:W3:Y:S01]  /*1fd60*/  LDL.LU R199, [R1+0x710] ;  /* 0x0007100001c77983 */ /* 0x000ee20000300800 */
[----:B------:R-:W-:Y:S02]  /*1fd70*/  @!P4 IMAD.IADD R169, R169, 0x1, -R2 ;  /* 0x00000001a9a9c824 */ /* 0x000fe400078e0a02 */
[----:B------:R-:W-:-:S02]  /*1fd80*/  IMAD.MOV R4, RZ, RZ, -R4 ;  /* 0x000000ffff047224 */ /* 0x000fc400078e0a04 */
[----:B------:R-:W-:Y:S01]  /*1fd90*/  @!P1 IMAD.MOV R165, RZ, RZ, -R165 ;  /* 0x000000ffffa59224 */ /* 0x000fe200078e0aa5 */
[C---:B------:R-:W-:Y:S01]  /*1fda0*/  ISETP.GT.U32.AND P1, PT, R2.reuse, R169, PT ;  /* 0x000000a90200720c */ /* 0x040fe20003f24070 */
[----:B------:R-:W-:Y:S02]  /*1fdb0*/  IMAD R171, R2, R4, R171 ;  /* 0x0000000402ab7224 */ /* 0x000fe400078e02ab */
[----:B------:R-:W-:-:S03]  /*1fdc0*/  @!P3 IMAD.MOV R167, RZ, RZ, -R167 ;  /* 0x000000ffffa7b224 */ /* 0x000fc600078e0aa7 */
[----:B------:R-:W-:Y:S01]  /*1fdd0*/  ISETP.GT.U32.AND P3, PT, R2, R171, PT ;  /* 0x000000ab0200720c */ /* 0x000fe20003f64070 */
[----:B------:R-:W-:Y:S01]  /*1fde0*/  IMAD.MOV.U32 R178, RZ, RZ, R172 ;  /* 0x000000ffffb27224 */ /* 0x000fe200078e00ac */
[----:B------:R-:W-:-:S05]  /*1fdf0*/  IABS R172, R207 ;  /* 0x000000cf00ac7213 */ /* 0x000fca0000000000 */
[----:B------:R-:W-:Y:S01]  /*1fe00*/  @!P1 IMAD.IADD R169, R169, 0x1, -R2 ;  /* 0x00000001a9a99824 */ /* 0x000fe200078e0a02 */
[----:B------:R-:W-:Y:S01]  /*1fe10*/  ISETP.GE.AND P1, PT, R207, RZ, PT ;  /* 0x000000ffcf00720c */ /* 0x000fe20003f26270 */
[----:B------:R-:W-:Y:S02]  /*1fe20*/  IMAD.MOV.U32 R207, RZ, RZ, R202 ;  /* 0x000000ffffcf7224 */ /* 0x000fe400078e00ca */
[----:B------:R-:W-:Y:S02]  /*1fe30*/  IMAD.MOV.U32 R202, RZ, RZ, R200 ;  /* 0x000000ffffca7224 */ /* 0x000fe400078e00c8 */
[----:B------:R-:W-:Y:S02]  /*1fe40*/  IMAD.MOV.U32 R200, RZ, RZ, R187 ;  /* 0x000000ffffc87224 */ /* 0x000fe400078e00bb */
[----:B------:R-:W-:Y:S02]  /*1fe50*/  IMAD.MOV.U32 R187, RZ, RZ, R186 ;  /* 0x000000ffffbb7224 */ /* 0x000fe400078e00ba */
[----:B------:R-:W-:Y:S01]  /*1fe60*/  IMAD.MOV.U32 R186, RZ, RZ, R174 ;  /* 0x000000ffffba7224 */ /* 0x000fe200078e00ae */
[----:B------:R-:W-:Y:S01]  /*1fe70*/  IABS R174, R207 ;  /* 0x000000cf00ae7213 */ /* 0x000fe20000000000 */
[----:B------:R-:W-:Y:S01]  /*1fe80*/  @!P3 IMAD.IADD R171, R171, 0x1, -R2 ;  /* 0x00000001ababb824 */ /* 0x000fe200078e0a02 */
[----:B------:R-:W-:-:S02]  /*1fe90*/  ISETP.GE.AND P3, PT, R207, RZ, PT ;  /* 0x000000ffcf00720c */ /* 0x000fc40003f66270 */
[----:B------:R-:W4:Y:S04]  /*1fea0*/  LDL.LU R207, [R1+0x6dc] ;  /* 0x0006dc0001cf7983 */ /* 0x000f280000300800 */
[----:B------:R-:W4:Y:S01]  /*1feb0*/  LDL.LU R216, [R1+0x6e8] ;  /* 0x0006e80001d87983 */ /* 0x000f220000300800 */
[----:B------:R-:W-:Y:S01]  /*1fec0*/  ISETP.GT.U32.AND P4, PT, R2, R168, PT ;  /* 0x000000a80200720c */ /* 0x000fe20003f84070 */
[----:B------:R-:W-:Y:S02]  /*1fed0*/  IMAD.HI.U32 R8, R3, R172, RZ ;  /* 0x000000ac03087227 */ /* 0x000fe400078e00ff */
[----:B------:R-:W4:Y:S10]  /*1fee0*/  LDL.LU R218, [R1+0x74c] ;  /* 0x00074c0001da7983 */ /* 0x000f340000300800 */
[----:B------:R-:W-:Y:S01]  /*1fef0*/  @!P4 IMAD.IADD R168, R168, 0x1, -R2 ;  /* 0x00000001a8a8c824 */ /* 0x000fe200078e0a02 */
[----:B------:R-:W4:Y:S03]  /*1ff00*/  LDL.LU R228, [R1+0x750] ;  /* 0x0007500001e47983 */ /* 0x000f260000300800 */
[----:B------:R-:W-:Y:S01]  /*1ff10*/  @!P2 IMAD.MOV R168, RZ, RZ, -R168 ;  /* 0x000000ffffa8a224 */ /* 0x000fe200078e0aa8 */
[----:B------:R-:W-:Y:S01]  /*1ff20*/  ISETP.GT.U32.AND P2, PT, R2, R170, PT ;  /* 0x000000aa0200720c */ /* 0x000fe20003f44070 */
[----:B------:R-:W-:-:S02]  /*1ff30*/  IMAD.MOV R8, RZ, RZ, -R8 ;  /* 0x000000ffff087224 */ /* 0x000fc400078e0a08 */
[----:B------:R-:W-:-:S04]  /*1ff40*/  IMAD.HI.U32 R4, R3, R173, RZ ;  /* 0x000000ad03047227 */ /* 0x000fc800078e00ff */
[----:B------:R-:W-:Y:S02]  /*1ff50*/  @!P5 IMAD.MOV R169, RZ, RZ, -R169 ;  /* 0x000000ffffa9d224 */ /* 0x000fe400078e0aa9 */
[----:B------:R-:W-:Y:S01]  /*1ff60*/  IMAD.MOV.U32 R209, RZ, RZ, R201 ;  /* 0x000000ffffd17224 */ /* 0x000fe200078e00c9 */
[----:B------:R-:W-:Y:S01]  /*1ff70*/  ISETP.GE.AND P4, PT, R208, RZ, PT ;  /* 0x000000ffd000720c */ /* 0x000fe20003f86270 */
[----:B------:R-:W-:Y:S01]  /*1ff80*/  IMAD R172, R2, R8, R172 ;  /* 0x0000000802ac7224 */ /* 0x000fe200078e02ac */
[----:B------:R-:W4:Y:S01]  /*1ff90*/  LDL.LU R227, [R1+0x754] ;  /* 0x0007540001e37983 */ /* 0x000f220000300800 */
[----:B------:R-:W-:Y:S02]  /*1ffa0*/  IMAD.MOV R4, RZ, RZ, -R4 ;  /* 0x000000ffff047224 */ /* 0x000fe400078e0a04 */
[----:B------:R-:W-:Y:S01]  /*1ffb0*/  @!P2 IMAD.IADD R170, R170, 0x1, -R2 ;  /* 0x00000001aaaaa824 */ /* 0x000fe200078e0a02 */
[C---:B------:R-:W-:Y:S01]  /*1ffc0*/  ISETP.GT.U32.AND P2, PT, R2.reuse, R172, PT ;  /* 0x000000ac0200720c */ /* 0x040fe20003f44070 */
[C---:B------:R-:W-:Y:S01]  /*1ffd0*/  IMAD R173, R2.reuse, R4, R173 ;  /* 0x0000000402ad7224 */ /* 0x040fe200078e02ad */
[C---:B------:R-:W-:Y:S01]  /*1ffe0*/  ISETP.GT.U32.AND P5, PT, R2.reuse, R171, PT ;  /* 0x000000ab0200720c */ /* 0x040fe20003fa4070 */
[----:B------:R-:W-:Y:S01]  /*1fff0*/  IMAD.HI.U32 R4, R3, R174, RZ ;  /* 0x000000ae03047227 */ /* 0x000fe200078e00ff */
[----:B------:R-:W4:Y:S03]  /*20000*/  LDL.LU R224, [R1+0x758] ;  /* 0x0007580001e07983 */ /* 0x000f260000300800 */
[----:B------:R-:W-:Y:S01]  /*20010*/  IMAD.MOV R4, RZ, RZ, -R4 ;  /* 0x000000ffff047224 */ /* 0x000fe200078e0a04 */
[----:B------:R-:W4:Y:S03]  /*20020*/  LDL.LU R220, [R1+0x75c] ;  /* 0x00075c0001dc7983 */ /* 0x000f260000300800 */
[----:B------:R-:W-:Y:S01]  /*20030*/  IMAD R174, R2, R4, R174 ;  /* 0x0000000402ae7224 */ /* 0x000fe200078e02ae */
[----:B------:R-:W4:Y:S01]  /*20040*/  LDL.LU R223, [R1+0x760] ;  /* 0x0007600001df7983 */ /* 0x000f220000300800 */
[----:B------:R-:W-:-:S03]  /*20050*/  @!P2 IMAD.IADD R172, R172, 0x1, -R2 ;  /* 0x00000001acaca824 */ /* 0x000fc600078e0a02 */
[C---:B------:R-:W-:Y:S01]  /*20060*/  ISETP.GT.U32.AND P2, PT, R2.reuse, R174, PT ;  /* 0x000000ae0200720c */ /* 0x040fe20003f44070 */
[----:B------:R-:W-:Y:S01]  /*20070*/  @!P6 IMAD.MOV R170, RZ, RZ, -R170 ;  /* 0x000000ffffaae224 */ /* 0x000fe200078e0aaa */
[C---:B------:R-:W-:Y:S01]  /*20080*/  ISETP.GT.U32.AND P6, PT, R2.reuse, R172, PT ;  /* 0x000000ac0200720c */ /* 0x040fe20003fc4070 */
[----:B------:R-:W-:Y:S01]  /*20090*/  IMAD.MOV.U32 R212, RZ, RZ, R202 ;  /* 0x000000ffffd47224 */ /* 0x000fe200078e00ca */
[----:B------:R-:W4:Y:S01]  /*200a0*/  LDL.LU R226, [R1+0x764] ;  /* 0x0007640001e27983 */ /* 0x000f220000300800 */
[----:B------:R-:W-:Y:S01]  /*200b0*/  @!P5 IMAD.IADD R171, R171, 0x1, -R2 ;  /* 0x00000001ababd824 */ /* 0x000fe200078e0a02 */
[----:B------:R-:W-:Y:S01]  /*200c0*/  ISETP.GT.U32.AND P5, PT, R2, R173, PT ;  /* 0x000000ad0200720c */ /* 0x000fe20003fa4070 */
[----:B------:R-:W-:Y:S01]  /*200d0*/  IMAD.MOV.U32 R202, RZ, RZ, R200 ;  /* 0x000000ffffca7224 */ /* 0x000fe200078e00c8 */
[----:B------:R-:W4:Y:S01]  /*200e0*/  LDL.LU R222, [R1+0x768] ;  /* 0x0007680001de7983 */ /* 0x000f220000300800 */
[----:B------:R-:W-:Y:S02]  /*200f0*/  IMAD.MOV.U32 R200, RZ, RZ, R198 ;  /* 0x000000ffffc87224 */ /* 0x000fe400078e00c6 */
[----:B------:R-:W-:Y:S01]  /*20100*/  IMAD.MOV.U32 R198, RZ, RZ, R181 ;  /* 0x000000ffffc67224 */ /* 0x000fe200078e00b5 */
[----:B------:R-:W4:Y:S01]  /*20110*/  LDL.LU R221, [R1+0x76c] ;  /* 0x00076c0001dd7983 */ /* 0x000f220000300800 */
[----:B------:R-:W-:Y:S01]  /*20120*/  IMAD.MOV.U32 R181, RZ, RZ, R178 ;  /* 0x000000ffffb57224 */ /* 0x000fe200078e00b2 */
[----:B------:R-:W-:Y:S01]  /*20130*/  IABS R178, R206 ;  /* 0x000000ce00b27213 */ /* 0x000fe20000000000 */
[----:B------:R-:W-:-:S02]  /*20140*/  @!P2 IMAD.IADD R174, R174, 0x1, -R2 ;  /* 0x00000001aeaea824 */ /* 0x000fc400078e0a02 */
[----:B------:R-:W-:Y:S02]  /*20150*/  IMAD.MOV.U32 R211, RZ, RZ, R203 ;  /* 0x000000ffffd37224 */ /* 0x000fe400078e00cb */
[----:B------:R-:W-:Y:S01]  /*20160*/  IMAD.HI.U32 R4, R3, R178, RZ ;  /* 0x000000b203047227 */ /* 0x000fe200078e00ff */
[----:B------:R-:W-:-:S03]  /*20170*/  ISETP.GT.U32.AND P2, PT, R2, R174, PT ;  /* 0x000000ae0200720c */ /* 0x000fc60003f44070 */
[----:B------:R-:W-:Y:S02]  /*20180*/  IMAD.MOV.U32 R203, RZ, RZ, R176 ;  /* 0x000000ffffcb7224 */ /* 0x000fe400078e00b0 */
[----:B------:R-:W-:Y:S01]  /*20190*/  @!P4 IMAD.MOV R171, RZ, RZ, -R171 ;  /* 0x000000ffffabc224 */ /* 0x000fe200078e0aab */
[----:B------:R-:W-:Y:S01]  /*201a0*/  ISETP.GE.AND P4, PT, R209, RZ, PT ;  /* 0x000000ffd100720c */ /* 0x000fe20003f86270 */
[--C-:B------:R-:W-:Y:S01]  /*201b0*/  @!P6 IMAD.IADD R172, R172, 0x1, -R2.reuse ;  /* 0x00000001acace824 */ /* 0x100fe200078e0a02 */
[----:B------:R-:W-:Y:S01]  /*201c0*/  IABS R176, R205 ;  /* 0x000000cd00b07213 */ /* 0x000fe20000000000 */
[----:B------:R-:W-:Y:S02]  /*201d0*/  @!P5 IMAD.IADD R173, R173, 0x1, -R2 ;  /* 0x00000001adadd824 */ /* 0x000fe400078e0a02 */
[----:B------:R-:W-:Y:S02]  /*201e0*/  IMAD.MOV R4, RZ, RZ, -R4 ;  /* 0x000000ffff047224 */ /* 0x000fe400078e0a04 */
[----:B------:R-:W-:Y:S01]  /*201f0*/  @!P1 IMAD.MOV R172, RZ, RZ, -R172 ;  /* 0x000000ffffac9224 */ /* 0x000fe200078e0aac */
[C---:B------:R-:W-:Y:S01]  /*20200*/  ISETP.GT.U32.AND P5, PT, R2.reuse, R173, PT ;  /* 0x000000ad0200720c */ /* 0x040fe20003fa4070 */
[----:B------:R-:W-:-:S02]  /*20210*/  IMAD R178, R2, R4, R178 ;  /* 0x0000000402b27224 */ /* 0x000fc400078e02b2 */
[----:B------:R-:W-:-:S04]  /*20220*/  IMAD.HI.U32 R9, R3, R176, RZ ;  /* 0x000000b003097227 */ /* 0x000fc800078e00ff */
[----:B------:R-:W-:Y:S01]  /*20230*/  @!P2 IMAD.IADD R174, R174, 0x1, -R2 ;  /* 0x00000001aeaea824 */ /* 0x000fe200078e0a02 */
[----:B------:R-:W-:Y:S01]  /*20240*/  ISETP.GT.U32.AND P2, PT, R2, R178, PT ;  /* 0x000000b20200720c */ /* 0x000fe20003f44070 */
[----:B------:R-:W-:Y:S02]  /*20250*/  IMAD.MOV R9, RZ, RZ, -R9 ;  /* 0x000000ffff097224 */ /* 0x000fe400078e0a09 */
[----:B--2---:R-:W-:Y:S01]  /*20260*/  IMAD.MOV.U32 R208, RZ, RZ, R175 ;  /* 0x000000ffffd07224 */ /* 0x004fe200078e00af */
[----:B------:R-:W-:-:S05]  /*20270*/  IABS R175, R209 ;  /* 0x000000d100af7213 */ /* 0x000fca0000000000 */
[----:B------:R-:W-:-:S04]  /*20280*/  IMAD.HI.U32 R10, R3, R175, RZ ;  /* 0x000000af030a7227 */ /* 0x000fc800078e00ff */
[----:B------:R-:W-:-:S04]  /*20290*/  IMAD.MOV R10, RZ, RZ, -R10 ;  /* 0x000000ffff0a7224 */ /* 0x000fc800078e0a0a */
[----:B------:R-:W-:Y:S02]  /*202a0*/  IMAD R175, R2, R10, R175 ;  /* 0x0000000a02af7224 */ /* 0x000fe400078e02af */
[----:B------:R-:W-:-:S03]  /*202b0*/  IMAD.MOV.U32 R209, RZ, RZ, R203 ;  /* 0x000000ffffd17224 */ /* 0x000fc600078e00cb */
[C---:B------:R-:W-:Y:S01]  /*202c0*/  ISETP.GT.U32.AND P6, PT, R2.reuse, R175, PT ;  /* 0x000000af0200720c */ /* 0x040fe20003fc4070 */
[----:B------:R-:W-:Y:S02]  /*202d0*/  IMAD.MOV.U32 R203, RZ, RZ, R202 ;  /* 0x000000ffffcb7224 */ /* 0x000fe400078e00ca */
[----:B------:R-:W-:Y:S02]  /*202e0*/  IMAD.MOV.U32 R202, RZ, RZ, R197 ;  /* 0x000000ffffca7224 */ /* 0x000fe400078e00c5 */
[----:B------:R-:W-:Y:S02]  /*202f0*/  IMAD.MOV.U32 R197, RZ, RZ, R196 ;  /* 0x000000ffffc57224 */ /* 0x000fe400078e00c4 */
[----:B------:R-:W-:Y:S02]  /*20300*/  IMAD.MOV.U32 R196, RZ, RZ, R194 ;  /* 0x000000ffffc47224 */ /* 0x000fe400078e00c2 */
[----:B------:R-:W-:Y:S02]  /*20310*/  IMAD.MOV.U32 R194, RZ, RZ, R193 ;  /* 0x000000ffffc27224 */ /* 0x000fe400078e00c1 */
[----:B------:R-:W-:-:S02]  /*20320*/  IMAD R176, R2, R9, R176 ;  /* 0x0000000902b07224 */ /* 0x000fc400078e02b0 */
[--C-:B------:R-:W-:Y:S01]  /*20330*/  @!P6 IMAD.IADD R175, R175, 0x1, -R2.reuse ;  /* 0x00000001afafe824 */ /* 0x100fe200078e0a02 */
[----:B------:R-:W-:Y:S01]  /*20340*/  ISETP.GE.AND P6, PT, R204, RZ, PT ;  /* 0x000000ffcc00720c */ /* 0x000fe20003fc6270 */
[--C-:B------:R-:W-:Y:S01]  /*20350*/  @!P5 IMAD.IADD R173, R173, 0x1, -R2.reuse ;  /* 0x00000001adadd824 */ /* 0x100fe200078e0a02 */
[----:B------:R-:W-:Y:S01]  /*20360*/  ISETP.GT.U32.AND P5, PT, R2, R176, PT ;  /* 0x000000b00200720c */ /* 0x000fe20003fa4070 */
[----:B------:R-:W-:Y:S02]  /*20370*/  @!P2 IMAD.IADD R178, R178, 0x1, -R2 ;  /* 0x00000001b2b2a824 */ /* 0x000fe400078e0a02 */
[----:B------:R-:W-:Y:S01]  /*20380*/  @!P0 IMAD.MOV R173, RZ, RZ, -R173 ;  /* 0x000000ffffad8224 */ /* 0x000fe200078e0aad */
[----:B------:R-:W-:Y:S01]  /*20390*/  ISETP.GE.AND P0, PT, R205, RZ, PT ;  /* 0x000000ffcd00720c */ /* 0x000fe20003f06270 */
[----:B------:R-:W-:-:S08]  /*203a0*/  IMAD.MOV.U32 R205, RZ, RZ, R200 ;  /* 0x000000ffffcd7224 */ /* 0x000fd000078e00c8 */
[----:B------:R-:W-:Y:S02]  /*203b0*/  @!P5 IMAD.IADD R176, R176, 0x1, -R2 ;  /* 0x00000001b0b0d824 */ /* 0x000fe400078e0a02 */
[----:B------:R-:W-:Y:S01]  /*203c0*/  IMAD.MOV.U32 R200, RZ, RZ, R198 ;  /* 0x000000ffffc87224 */ /* 0x000fe200078e00c6 */
[----:B------:R-:W-:Y:S01]  /*203d0*/  ISETP.GT.U32.AND P5, PT, R2, R175, PT ;  /* 0x000000af0200720c */ /* 0x000fe20003fa4070 */
[----:B------:R-:W-:-:S04]  /*203e0*/  IMAD.MOV.U32 R198, RZ, RZ, R181 ;  /* 0x000000ffffc67224 */ /* 0x000fc800078e00b5 */
[----:B------:R-:W-:Y:S02]  /*203f0*/  IMAD.MOV.U32 R210, RZ, RZ, R198 ;  /* 0x000000ffffd27224 */ /* 0x000fe400078e00c6 */
[----:B------:R-:W-:Y:S01]  /*20400*/  IMAD.MOV.U32 R198, RZ, RZ, R196 ;  /* 0x000000ffffc67224 */ /* 0x000fe200078e00c4 */
[----:B------:R-:W-:Y:S01]  /*20410*/  IABS R181, R209 ;  /* 0x000000d100b57213 */ /* 0x000fe20000000000 */
[----:B---3--:R-:W-:Y:S02]  /*20420*/  IMAD.MOV.U32 R201, RZ, RZ, R199 ;  /* 0x000000ffffc97224 */ /* 0x008fe400078e00c7 */
[----:B------:R-:W-:Y:S02]  /*20430*/  IMAD.MOV.U32 R199, RZ, RZ, R188 ;  /* 0x000000ffffc77224 */ /* 0x000fe400078e00bc */
[----:B------:R-:W-:Y:S02]  /*20440*/  IMAD.MOV.U32 R188, RZ, RZ, R180 ;  /* 0x000000ffffbc7224 */ /* 0x000fe400078e00b4 */
[----:B------:R-:W-:Y:S01]  /*20450*/  IMAD.MOV.U32 R180, RZ, RZ, R177 ;  /* 0x000000ffffb47224 */ /* 0x000fe200078e00b1 */
[----:B------:R-:W-:-:S05]  /*20460*/  IABS R177, R204 ;  /* 0x000000cc00b17213 */ /* 0x000fca0000000000 */
[----:B------:R-:W-:-:S04]  /*20470*/  IMAD.HI.U32 R8, R3, R177, RZ ;  /* 0x000000b103087227 */ /* 0x000fc800078e00ff */
[----:B------:R-:W-:-:S04]  /*20480*/  IMAD.MOV R8, RZ, RZ, -R8 ;  /* 0x000000ffff087224 */ /* 0x000fc800078e0a08 */
[----:B------:R-:W-:Y:S02]  /*20490*/  IMAD R177, R2, R8, R177 ;  /* 0x0000000802b17224 */ /* 0x000fe400078e02b1 */
[----:B----4-:R-:W-:-:S03]  /*204a0*/  IMAD.MOV.U32 R193, RZ, RZ, R192 ;  /* 0x000000ffffc17224 */ /* 0x010fc600078e00c0 */
[----:B------:R-:W-:Y:S01]  /*204b0*/  ISETP.GT.U32.AND P1, PT, R2, R177, PT ;  /* 0x000000b10200720c */ /* 0x000fe20003f24070 */
[----:B------:R-:W-:Y:S02]  /*204c0*/  IMAD.MOV.U32 R192, RZ, RZ, R191 ;  /* 0x000000ffffc07224 */ /* 0x000fe400078e00bf */
[----:B------:R-:W-:Y:S01]  /*204d0*/  IMAD.MOV.U32 R191, RZ, RZ, R179 ;  /* 0x000000ffffbf7224 */ /* 0x000fe200078e00b3 */
[----:B------:R-:W-:Y:S01]  /*204e0*/  IABS R179, R212 ;  /* 0x000000d400b37213 */ /* 0x000fe20000000000 */
[----:B------:R-:W-:Y:S02]  /*204f0*/  IMAD.MOV.U32 R204, RZ, RZ, R201 ;  /* 0x000000ffffcc7224 */ /* 0x000fe400078e00c9 */
[----:B------:R-:W-:Y:S02]  /*20500*/  IMAD.MOV.U32 R201, RZ, RZ, R199 ;  /* 0x000000ffffc97224 */ /* 0x000fe400078e00c7 */
[----:B------:R-:W-:-:S04]  /*20510*/  IMAD.HI.U32 R4, R3, R179, RZ ;  /* 0x000000b303047227 */ /* 0x000fc800078e00ff */
[----:B------:R-:W-:Y:S02]  /*20520*/  IMAD.MOV.U32 R199, RZ, RZ, R188 ;  /* 0x000000ffffc77224 */ /* 0x000fe400078e00bc */
[----:B------:R-:W-:Y:S01]  /*20530*/  IMAD.MOV.U32 R188, RZ, RZ, R180 ;  /* 0x000000ffffbc7224 */ /* 0x000fe200078e00b4 */
[----:B------:R-:W-:Y:S01]  /*20540*/  IABS R180, R211 ;  /* 0x000000d300b47213 */ /* 0x000fe20000000000 */
[----:B------:R-:W-:Y:S02]  /*20550*/  @!P1 IMAD.IADD R177, R177, 0x1, -R2 ;  /* 0x00000001b1b19824 */ /* 0x000fe400078e0a02 */
[----:B------:R-:W-:-:S03]  /*20560*/  IMAD.MOV R4, RZ, RZ, -R4 ;  /* 0x000000ffff047224 */ /* 0x000fc600078e0a04 */
[C---:B------:R-:W-:Y:S01]  /*20570*/  ISETP.GT.U32.AND P2, PT, R2.reuse, R177, PT ;  /* 0x000000b10200720c */ /* 0x040fe20003f44070 */
[----:B------:R-:W-:Y:S02]  /*20580*/  IMAD R179, R2, R4, R179 ;  /* 0x0000000402b37224 */ /* 0x000fe400078e02b3 */
[----:B------:R-:W-:-:S04]  /*20590*/  IMAD.HI.U32 R4, R3, R180, RZ ;  /* 0x000000b403047227 */ /* 0x000fc800078e00ff */
[----:B------:R-:W-:-:S04]  /*205a0*/  IMAD.MOV R4, RZ, RZ, -R4 ;  /* 0x000000ffff047224 */ /* 0x000fc800078e0a04 */
[C---:B------:R-:W-:Y:S01]  /*205b0*/  IMAD R180, R2.reuse, R4, R180 ;  /* 0x0000000402b47224 */ /* 0x040fe200078e02b4 */
[----:B------:R-:W-:Y:S01]  /*205c0*/  ISETP.GT.U32.AND P1, PT, R2, R176, PT ;  /* 0x000000b00200720c */ /* 0x000fe20003f24070 */
[----:B------:R-:W-:-:S03]  /*205d0*/  @!P2 IMAD.IADD R177, R177, 0x1, -R2 ;  /* 0x00000001b1b1a824 */ /* 0x000fc600078e0a02 */
[----:B------:R-:W-:Y:S01]  /*205e0*/  ISETP.GT.U32.AND P2, PT, R2, R180, PT ;  /* 0x000000b40200720c */ /* 0x000fe20003f44070 */
[----:B------:R-:W-:Y:S02]  /*205f0*/  IMAD.MOV.U32 R196, RZ, RZ, R193 ;  /* 0x000000ffffc47224 */ /* 0x000fe400078e00c1 */
[----:B------:R-:W-:Y:S02]  /*20600*/  IMAD.MOV.U32 R193, RZ, RZ, R191 ;  /* 0x000000ffffc17224 */ /* 0x000fe400078e00bf */
[----:B------:R-:W-:Y:S02]  /*20610*/  IMAD.MOV.U32 R191, RZ, RZ, R189 ;  /* 0x000000ffffbf7224 */ /* 0x000fe400078e00bd */
[----:B------:R-:W-:Y:S01]  /*20620*/  IMAD.MOV.U32 R189, RZ, RZ, R182 ;  /* 0x000000ffffbd7224 */ /* 0x000fe200078e00b6 */
[----:B------:R-:W-:Y:S01]  /*20630*/  IABS R182, R208 ;  /* 0x000000d000b67213 */ /* 0x000fe20000000000 */
[----:B------:R-:W-:Y:S01]  /*20640*/  @!P1 IMAD.IADD R176, R176, 0x1, -R2 ;  /* 0x00000001b0b09824 */ /* 0x000fe200078e0a02 */
[----:B------:R-:W-:-:S03]  /*20650*/  ISETP.GT.U32.AND P1, PT, R2, R179, PT ;  /* 0x000000b30200720c */ /* 0x000fc60003f24070 */
[--C-:B------:R-:W-:Y:S02]  /*20660*/  @!P2 IMAD.IADD R180, R180, 0x1, -R2.reuse ;  /* 0x00000001b4b4a824 */ /* 0x100fe400078e0a02 */
[----:B------:R-:W-:Y:S01]  /*20670*/  @!P5 IMAD.IADD R175, R175, 0x1, -R2 ;  /* 0x00000001afafd824 */ /* 0x000fe200078e0a02 */
[----:B------:R-:W-:Y:S01]  /*20680*/  ISETP.GE.AND P5, PT, R206, RZ, PT ;  /* 0x000000ffce00720c */ /* 0x000fe20003fa6270 */
[----:B------:R-:W-:Y:S01]  /*20690*/  IMAD.HI.U32 R4, R3, R181, RZ ;  /* 0x000000b503047227 */ /* 0x000fe200078e00ff */
[----:B------:R-:W-:-:S03]  /*206a0*/  ISETP.GT.U32.AND P2, PT, R2, R180, PT ;  /* 0x000000b40200720c */ /* 0x000fc60003f44070 */
[----:B------:R-:W-:-:S04]  /*206b0*/  IMAD.HI.U32 R8, R3, R182, RZ ;  /* 0x000000b603087227 */ /* 0x000fc800078e00ff */
[----:B------:R-:W-:Y:S02]  /*206c0*/  IMAD.MOV.U32 R206, RZ, RZ, R201 ;  /* 0x000000ffffce7224 */ /* 0x000fe400078e00c9 */
[----:B------:R-:W-:Y:S01]  /*206d0*/  @!P3 IMAD.MOV R174, RZ, RZ, -R174 ;  /* 0x000000ffffaeb224 */ /* 0x000fe200078e0aae */
[----:B------:R-:W-:Y:S01]  /*206e0*/  ISETP.GT.U32.AND P3, PT, R2, R178, PT ;  /* 0x000000b20200720c */ /* 0x000fe20003f64070 */
[----:B------:R-:W-:Y:S02]  /*206f0*/  IMAD.MOV.U32 R201, RZ, RZ, R200 ;  /* 0x000000ffffc97224 */ /* 0x000fe400078e00c8 */
[----:B------:R-:W-:Y:S02]  /*20700*/  IMAD.MOV.U32 R200, RZ, RZ, R199 ;  /* 0x000000ffffc87224 */ /* 0x000fe400078e00c7 */
[----:B------:R-:W-:Y:S02]  /*20710*/  IMAD.MOV.U32 R199, RZ, RZ, R197 ;  /* 0x000000ffffc77224 */ /* 0x000fe400078e00c5 */
[----:B------:R-:W-:-:S02]  /*20720*/  IMAD.MOV R4, RZ, RZ, -R4 ;  /* 0x000000ffff047224 */ /* 0x000fc400078e0a04 */
[----:B------:R-:W-:Y:S02]  /*20730*/  IMAD.MOV R8, RZ, RZ, -R8 ;  /* 0x000000ffff087224 */ /* 0x000fe400078e0a08 */
[----:B------:R-:W-:Y:S02]  /*20740*/  IMAD.MOV.U32 R197, RZ, RZ, R194 ;  /* 0x000000ffffc57224 */ /* 0x000fe400078e00c2 */
[----:B------:R-:W-:Y:S02]  /*20750*/  IMAD.MOV.U32 R194, RZ, RZ, R192 ;  /* 0x000000ffffc27224 */ /* 0x000fe400078e00c0 */
[----:B------:R-:W-:Y:S02]  /*20760*/  IMAD.MOV.U32 R192, RZ, RZ, R190 ;  /* 0x000000ffffc07224 */ /* 0x000fe400078e00be */
[----:B------:R-:W-:Y:S01]  /*20770*/  IMAD.MOV.U32 R190, RZ, RZ, R183 ;  /* 0x000000ffffbe7224 */ /* 0x000fe200078e00b7 */
[----:B------:R-:W-:Y:S01]  /*20780*/  IABS R183, R207 ;  /* 0x000000cf00b77213 */ /* 0x000fe20000000000 */
[----:B------:R-:W-:-:S02]  /*20790*/  @!P1 IMAD.IADD R179, R179, 0x1, -R2 ;  /* 0x00000001b3b39824 */ /* 0x000fc400078e0a02 */
[C---:B------:R-:W-:Y:S02]  /*207a0*/  IMAD R181, R2.reuse, R4, R181 ;  /* 0x0000000402b57224 */ /* 0x040fe400078e02b5 */
[C---:B------:R-:W-:Y:S02]  /*207b0*/  IMAD R182, R2.reuse, R8, R182 ;  /* 0x0000000802b67224 */ /* 0x040fe400078e02b6 */
[----:B------:R-:W-:Y:S01]  /*207c0*/  @!P4 IMAD.MOV R175, RZ, RZ, -R175 ;  /* 0x000000ffffafc224 */ /* 0x000fe200078e0aaf */
[C---:B------:R-:W-:Y:S01]  /*207d0*/  ISETP.GT.U32.AND P4, PT, R2.reuse, R179, PT ;  /* 0x000000b30200720c */ /* 0x040fe20003f84070 */
[----:B------:R-:W-:Y:S01]  /*207e0*/  @!P0 IMAD.MOV R176, RZ, RZ, -R176 ;  /* 0x000000ffffb08224 */ /* 0x000fe200078e0ab0 */
[----:B------:R-:W-:Y:S01]  /*207f0*/  ISETP.GT.U32.AND P0, PT, R2, R181, PT ;  /* 0x000000b50200720c */ /* 0x000fe20003f04070 */
[----:B------:R-:W-:Y:S01]  /*20800*/  @!P2 IMAD.IADD R180, R180, 0x1, -R2 ;  /* 0x00000001b4b4a824 */ /* 0x000fe200078e0a02 */
[----:B------:R-:W-:Y:S01]  /*20810*/  ISETP.GT.U32.AND P2, PT, R2, R182, PT ;  /* 0x000000b60200720c */ /* 0x000fe20003f44070 */
[----:B------:R-:W-:-:S04]  /*20820*/  IMAD.HI.U32 R4, R3, R183, RZ ;  /* 0x000000b703047227 */ /* 0x000fc800078e00ff */
[----:B------:R-:W-:Y:S01]  /*20830*/  @!P3 IMAD.IADD R178, R178, 0x1, -R2 ;  /* 0x00000001b2b2b824 */ /* 0x000fe200078e0a02 */
[----:B------:R-:W-:Y:S01]  /*20840*/  ISETP.GE.AND P3, PT, R212, RZ, PT ;  /* 0x000000ffd400720c */ /* 0x000fe20003f66270 */
[----:B------:R-:W-:-:S04]  /*20850*/  IMAD.MOV R4, RZ, RZ, -R4 ;  /* 0x000000ffff047224 */ /* 0x000fc800078e0a04 */
[----:B------:R-:W-:Y:S01]  /*20860*/  IMAD R183, R2, R4, R183 ;  /* 0x0000000402b77224 */ /* 0x000fe200078e02b7 */
[----:B------:R-:W-:Y:S01]  /*20870*/  IABS R4, R206 ;  /* 0x000000ce00047213 */ /* 0x000fe20000000000 */
[--C-:B------:R-:W-:Y:S02]  /*20880*/  @!P4 IMAD.IADD R179, R179, 0x1, -R2.reuse ;  /* 0x00000001b3b3c824 */ /* 0x100fe400078e0a02 */
[--C-:B------:R-:W-:Y:S02]  /*20890*/  @!P0 IMAD.IADD R181, R181, 0x1, -R2.reuse ;  /* 0x00000001b5b58824 */ /* 0x100fe400078e0a02 */
[----:B------:R-:W-:Y:S02]  /*208a0*/  @!P2 IMAD.IADD R182, R182, 0x1, -R2 ;  /* 0x00000001b6b6a824 */ /* 0x000fe400078e0a02 */
[----:B------:R-:W-:Y:S02]  /*208b0*/  IMAD.MOV.U32 R8, RZ, RZ, R4 ;  /* 0x000000ffff087224 */ /* 0x000fe400078e0004 */
[----:B------:R-:W-:Y:S01]  /*208c0*/  @!P3 IMAD.MOV R179, RZ, RZ, -R179 ;  /* 0x000000ffffb3b224 */ /* 0x000fe200078e0ab3 */
[C---:B------:R-:W-:Y:S01]  /*208d0*/  ISETP.GT.U32.AND P3, PT, R2.reuse, R181, PT ;  /* 0x000000b50200720c */ /* 0x040fe20003f64070 */
[----:B------:R-:W-:Y:S01]  /*208e0*/  IMAD.MOV.U32 R214, RZ, RZ, R200 ;  /* 0x000000ffffd67224 */ /* 0x000fe200078e00c8 */
[----:B------:R-:W-:Y:S01]  /*208f0*/  ISETP.GT.U32.AND P2, PT, R2, R182, PT ;  /* 0x000000b60200720c */ /* 0x000fe20003f44070 */
[----:B------:R-:W-:-:S02]  /*20900*/  IMAD.MOV.U32 R200, RZ, RZ, R184 ;  /* 0x000000ffffc87224 */ /* 0x000fc400078e00b8 */
[----:B------:R-:W-:-:S04]  /*20910*/  IMAD.HI.U32 R184, R3, R8, RZ ;  /* 0x0000000803b87227 */ /* 0x000fc800078e00ff */
[----:B------:R-:W-:Y:S01]  /*20920*/  IMAD.MOV R184, RZ, RZ, -R184 ;  /* 0x000000ffffb87224 */ /* 0x000fe200078e0ab8 */
[----:B------:R-:W-:-:S03]  /*20930*/  IABS R4, R204 ;  /* 0x000000cc00047213 */ /* 0x000fc60000000000 */
[C---:B------:R-:W-:Y:S01]  /*20940*/  IMAD R184, R2.reuse, R184, R8 ;  /* 0x000000b802b87224 */ /* 0x040fe200078e0208 */
[----:B------:R-:W-:Y:S01]  /*20950*/  ISETP.GE.AND P1, PT, R211, RZ, PT ;  /* 0x000000ffd300720c */ /* 0x000fe20003f26270 */
[--C-:B------:R-:W-:Y:S01]  /*20960*/  @!P3 IMAD.IADD R181, R181, 0x1, -R2.reuse ;  /* 0x00000001b5b5b824 */ /* 0x100fe200078e0a02 */
[----:B------:R-:W-:Y:S01]  /*20970*/  ISETP.GT.U32.AND P3, PT, R2, R183, PT ;  /* 0x000000b70200720c */ /* 0x000fe20003f64070 */
[----:B------:R-:W-:Y:S01]  /*20980*/  @!P2 IMAD.IADD R182, R182, 0x1, -R2 ;  /* 0x00000001b6b6a824 */ /* 0x000fe200078e0a02 */
[----:B------:R-:W-:Y:S01]  /*20990*/  ISETP.GT.U32.AND P2, PT, R2, R184, PT ;  /* 0x000000b80200720c */ /* 0x000fe20003f44070 */
[----:B------:R-:W-:Y:S01]  /*209a0*/  @!P6 IMAD.MOV R177, RZ, RZ, -R177 ;  /* 0x000000ffffb1e224 */ /* 0x000fe200078e0ab1 */
[----:B------:R-:W-:Y:S01]  /*209b0*/  ISETP.GE.AND P6, PT, R209, RZ, PT ;  /* 0x000000ffd100720c */ /* 0x000fe20003fc6270 */
[----:B------:R-:W-:Y:S02]  /*209c0*/  IMAD.MOV.U32 R10, RZ, RZ, R4 ;  /* 0x000000ffff0a7224 */ /* 0x000fe400078e0004 */
[----:B------:R-:W-:Y:S01]  /*209d0*/  @!P5 IMAD.MOV R178, RZ, RZ, -R178 ;  /* 0x000000ffffb2d224 */ /* 0x000fe200078e0ab2 */
[----:B------:R-:W-:Y:S01]  /*209e0*/  ISETP.GE.AND P5, PT, R208, RZ, PT ;  /* 0x000000ffd000720c */ /* 0x000fe20003fa6270 */
[----:B------:R-:W-:-:S02]  /*209f0*/  IMAD.MOV.U32 R209, RZ, RZ, R201 ;  /* 0x000000ffffd17224 */ /* 0x000fc400078e00c9 */
[----:B------:R-:W-:Y:S02]  /*20a00*/  IMAD.MOV.U32 R201, RZ, RZ, R185 ;  /* 0x000000ffffc97224 */ /* 0x000fe400078e00b9 */
[----:B------:R-:W-:-:S04]  /*20a10*/  IMAD.HI.U32 R185, R3, R10, RZ ;  /* 0x0000000a03b97227 */ /* 0x000fc800078e00ff */
[----:B------:R-:W-:Y:S02]  /*20a20*/  IMAD.MOV.U32 R215, RZ, RZ, R210 ;  /* 0x000000ffffd77224 */ /* 0x000fe400078e00d2 */
[----:B------:R-:W-:Y:S02]  /*20a30*/  IMAD.MOV R185, RZ, RZ, -R185 ;  /* 0x000000ffffb97224 */ /* 0x000fe400078e0ab9 */
[----:B------:R-:W-:Y:S01]  /*20a40*/  @!P1 IMAD.MOV R180, RZ, RZ, -R180 ;  /* 0x000000ffffb49224 */ /* 0x000fe200078e0ab4 */
[----:B------:R-:W-:Y:S01]  /*20a50*/  ISETP.GE.AND P1, PT, R204, RZ, PT ;  /* 0x000000ffcc00720c */ /* 0x000fe20003f26270 */
[----:B------:R-:W-:Y:S02]  /*20a60*/  IMAD.MOV.U32 R212, RZ, RZ, R203 ;  /* 0x000000ffffd47224 */ /* 0x000fe400078e00cb */
[----:B------:R-:W-:Y:S02]  /*20a70*/  IMAD.MOV.U32 R213, RZ, RZ, R202 ;  /* 0x000000ffffd57224 */ /* 0x000fe400078e00ca */
[----:B------:R-:W-:-:S02]  /*20a80*/  IMAD.MOV.U32 R204, RZ, RZ, R195 ;  /* 0x000000ffffcc7224 */ /* 0x000fc400078e00c3 */
[----:B------:R-:W-:Y:S01]  /*20a90*/  IMAD.MOV.U32 R203, RZ, RZ, R188 ;  /* 0x000000ffffcb7224 */ /* 0x000fe200078e00bc */
[----:B------:R-:W-:Y:S01]  /*20aa0*/  IABS R188, R215 ;  /* 0x000000d700bc7213 */ /* 0x000fe20000000000 */
[----:B------:R-:W-:Y:S01]  /*20ab0*/  IMAD.MOV.U32 R202, RZ, RZ, R187 ;  /* 0x000000ffffca7224 */ /* 0x000fe200078e00bb */
[----:B------:R-:W-:Y:S01]  /*20ac0*/  IABS R187, R216 ;  /* 0x000000d800bb7213 */ /* 0x000fe20000000000 */
[----:B------:R-:W-:Y:S01]  /*20ad0*/  IMAD.MOV.U32 R195, RZ, RZ, R186 ;  /* 0x000000ffffc37224 */ /* 0x000fe200078e00ba */
[----:B------:R-:W-:Y:S01]  /*20ae0*/  IABS R186, R205 ;  /* 0x000000cd00ba7213 */ /* 0x000fe20000000000 */
[----:B------:R-:W-:Y:S02]  /*20af0*/  @!P3 IMAD.IADD R183, R183, 0x1, -R2 ;  /* 0x00000001b7b7b824 */ /* 0x000fe400078e0a02 */
[----:B------:R-:W-:Y:S02]  /*20b00*/  IMAD R185, R2, R185, R10 ;  /* 0x000000b902b97224 */ /* 0x000fe400078e020a */
[----:B------:R-:W-:-:S02]  /*20b10*/  @!P2 IMAD.IADD R184, R184, 0x1, -R2 ;  /* 0x00000001b8b8a824 */ /* 0x000fc400078e0a02 */
[----:B------:R-:W-:Y:S01]  /*20b20*/  @!P6 IMAD.MOV R181, RZ, RZ, -R181 ;  /* 0x000000ffffb5e224 */ /* 0x000fe200078e0ab5 */
[C---:B------:R-:W-:Y:S01]  /*20b30*/  ISETP.GT.U32.AND P6, PT, R2.reuse, R183, PT ;  /* 0x000000b70200720c */ /* 0x040fe20003fc4070 */
[----:B------:R-:W-:Y:S01]  /*20b40*/  @!P5 IMAD.MOV R182, RZ, RZ, -R182 ;  /* 0x000000ffffb6d224 */ /* 0x000fe200078e0ab6 */
[C---:B------:R-:W-:Y:S01]  /*20b50*/  ISETP.GT.U32.AND P2, PT, R2.reuse, R184, PT ;  /* 0x000000b80200720c */ /* 0x040fe20003f44070 */
[----:B------:R-:W-:Y:S01]  /*20b60*/  IMAD.HI.U32 R9, R3, R186, RZ ;  /* 0x000000ba03097227 */ /* 0x000fe200078e00ff */
[----:B------:R-:W-:-:S03]  /*20b70*/  ISETP.GT.U32.AND P5, PT, R2, R185, PT ;  /* 0x000000b90200720c */ /* 0x000fc60003fa4070 */
[----:B------:R-:W-:-:S04]  /*20b80*/  IMAD.HI.U32 R8, R3, R187, RZ ;  /* 0x000000bb03087227 */ /* 0x000fc800078e00ff */
[----:B------:R-:W-:-:S04]  /*20b90*/  IMAD.HI.U32 R4, R3, R188, RZ ;  /* 0x000000bc03047227 */ /* 0x000fc800078e00ff */
[----:B------:R-:W-:Y:S02]  /*20ba0*/  IMAD.MOV R9, RZ, RZ, -R9 ;  /* 0x000000ffff097224 */ /* 0x000fe400078e0a09 */
[----:B------:R-:W-:Y:S02]  /*20bb0*/  IMAD.MOV R8, RZ, RZ, -R8 ;  /* 0x000000ffff087224 */ /* 0x000fe400078e0a08 */
[----:B------:R-:W-:Y:S02]  /*20bc0*/  IMAD.MOV R4, RZ, RZ, -R4 ;  /* 0x000000ffff047224 */ /* 0x000fe400078e0a04 */
[----:B------:R-:W-:Y:S02]  /*20bd0*/  IMAD.MOV.U32 R208, RZ, RZ, R204 ;  /* 0x000000ffffd07224 */ /* 0x000fe400078e00cc */
[----:B------:R-:W-:Y:S02]  /*20be0*/  IMAD.MOV.U32 R204, RZ, RZ, R200 ;  /* 0x000000ffffcc7224 */ /* 0x000fe400078e00c8 */
[----:B------:R-:W-:-:S02]  /*20bf0*/  IMAD.MOV.U32 R200, RZ, RZ, R198 ;  /* 0x000000ffffc87224 */ /* 0x000fc400078e00c6 */
[----:B------:R-:W-:Y:S01]  /*20c00*/  IMAD.MOV.U32 R198, RZ, RZ, R189 ;  /* 0x000000ffffc67224 */ /* 0x000fe200078e00bd */
[----:B------:R-:W-:Y:S01]  /*20c10*/  IABS R189, R214 ;  /* 0x000000d600bd7213 */ /* 0x000fe20000000000 */
[C---:B------:R-:W-:Y:S02]  /*20c20*/  IMAD R186, R2.reuse, R9, R186 ;  /* 0x0000000902ba7224 */ /* 0x040fe400078e02ba */
[C---:B------:R-:W-:Y:S02]  /*20c30*/  IMAD R187, R2.reuse, R8, R187 ;  /* 0x0000000802bb7224 */ /* 0x040fe400078e02bb */
[C---:B------:R-:W-:Y:S02]  /*20c40*/  IMAD R188, R2.reuse, R4, R188 ;  /* 0x0000000402bc7224 */ /* 0x040fe400078e02bc */
[--C-:B------:R-:W-:Y:S01]  /*20c50*/  @!P6 IMAD.IADD R183, R183, 0x1, -R2.reuse ;  /* 0x00000001b7b7e824 */ /* 0x100fe200078e0a02 */
[----:B------:R-:W-:Y:S01]  /*20c60*/  ISETP.GT.U32.AND P6, PT, R2, R186, PT ;  /* 0x000000ba0200720c */ /* 0x000fe20003fc4070 */
[--C-:B------:R-:W-:Y:S01]  /*20c70*/  @!P2 IMAD.IADD R184, R184, 0x1, -R2.reuse ;  /* 0x00000001b8b8a824 */ /* 0x100fe200078e0a02 */
[C---:B------:R-:W-:Y:S01]  /*20c80*/  ISETP.GT.U32.AND P2, PT, R2.reuse, R187, PT ;  /* 0x000000bb0200720c */ /* 0x040fe20003f44070 */
[----:B------:R-:W-:Y:S01]  /*20c90*/  @!P5 IMAD.IADD R185, R185, 0x1, -R2 ;  /* 0x00000001b9b9d824 */ /* 0x000fe200078e0a02 */
[----:B------:R-:W-:Y:S01]  /*20ca0*/  ISETP.GT.U32.AND P5, PT, R2, R188, PT ;  /* 0x000000bc0200720c */ /* 0x000fe20003fa4070 */
[----:B------:R-:W-:Y:S01]  /*20cb0*/  IMAD.HI.U32 R4, R3, R189, RZ ;  /* 0x000000bd03047227 */ /* 0x000fe200078e00ff */
[----:B------:R-:W-:-:S03]  /*20cc0*/  ISETP.GE.AND P0, PT, R206, RZ, PT ;  /* 0x000000ffce00720c */ /* 0x000fc60003f06270 */
[----:B------:R-:W-:Y:S02]  /*20cd0*/  IMAD.MOV R4, RZ, RZ, -R4 ;  /* 0x000000ffff047224 */ /* 0x000fe400078e0a04 */
[----:B------:R-:W-:Y:S01]  /*20ce0*/  IMAD.MOV.U32 R211, RZ, RZ, R202 ;  /* 0x000000ffffd37224 */ /* 0x000fe200078e00ca */
[----:B------:R-:W-:Y:S01]  /*20cf0*/  ISETP.GE.AND P4, PT, R207, RZ, PT ;  /* 0x000000ffcf00720c */ /* 0x000fe20003f86270 */
[----:B------:R-:W-:Y:S01]  /*20d00*/  IMAD.MOV.U32 R202, RZ, RZ, R190 ;  /* 0x000000ffffca7224 */ /* 0x000fe200078e00be */
[----:B------:R-:W-:Y:S01]  /*20d10*/  IABS R190, R209 ;  /* 0x000000d100be7213 */ /* 0x000fe20000000000 */
[----:B------:R-:W-:Y:S02]  /*20d20*/  IMAD R189, R2, R4, R189 ;  /* 0x0000000402bd7224 */ /* 0x000fe400078e02bd */
[----:B------:R-:W-:Y:S01]  /*20d30*/  IMAD.MOV.U32 R207, RZ, RZ, R192 ;  /* 0x000000ffffcf7224 */ /* 0x000fe200078e00c0 */
[----:B------:R-:W-:Y:S01]  /*20d40*/  IABS R192, R212 ;  /* 0x000000d400c07213 */ /* 0x000fe20000000000 */
[--C-:B------:R-:W-:Y:S01]  /*20d50*/  @!P6 IMAD.IADD R186, R186, 0x1, -R2.reuse ;  /* 0x00000001babae824 */ /* 0x100fe200078e0a02 */
[C---:B------:R-:W-:Y:S01]  /*20d60*/  ISETP.GT.U32.AND P6, PT, R2.reuse, R189, PT ;  /* 0x000000bd0200720c */ /* 0x040fe20003fc4070 */
[--C-:B------:R-:W-:Y:S01]  /*20d70*/  @!P2 IMAD.IADD R187, R187, 0x1, -R2.reuse ;  /* 0x00000001bbbba824 */ /* 0x100fe200078e0a02 */
[----:B------:R-:W-:Y:S01]  /*20d80*/  ISETP.GT.U32.AND P2, PT, R2, R185, PT ;  /* 0x000000b90200720c */ /* 0x000fe20003f44070 */
[----:B------:R-:W-:-:S02]  /*20d90*/  @!P5 IMAD.IADD R188, R188, 0x1, -R2 ;  /* 0x00000001bcbcd824 */ /* 0x000fc400078e0a02 */
[----:B------:R-:W-:-:S04]  /*20da0*/  IMAD.HI.U32 R9, R3, R190, RZ ;  /* 0x000000be03097227 */ /* 0x000fc800078e00ff */
[----:B------:R-:W-:Y:S01]  /*20db0*/  @!P0 IMAD.MOV R184, RZ, RZ, -R184 ;  /* 0x000000ffffb88224 */ /* 0x000fe200078e0ab8 */
[----:B------:R-:W-:Y:S01]  /*20dc0*/  ISETP.GT.U32.AND P0, PT, R2, R188, PT ;  /* 0x000000bc0200720c */ /* 0x000fe20003f04070 */
[----:B------:R-:W-:Y:S01]  /*20dd0*/  IMAD.MOV.U32 R206, RZ, RZ, R191 ;  /* 0x000000ffffce7224 */ /* 0x000fe200078e00bf */
[----:B------:R-:W-:Y:S01]  /*20de0*/  IABS R191, R213 ;  /* 0x000000d500bf7213 */ /* 0x000fe20000000000 */
[----:B------:R-:W-:Y:S02]  /*20df0*/  IMAD.MOV R9, RZ, RZ, -R9 ;  /* 0x000000ffff097224 */ /* 0x000fe400078e0a09 */
[----:B------:R-:W-:-:S04]  /*20e00*/  IMAD.HI.U32 R4, R3, R192, RZ ;  /* 0x000000c003047227 */ /* 0x000fc800078e00ff */
[C---:B------:R-:W-:Y:S02]  /*20e10*/  IMAD R190, R2.reuse, R9, R190 ;  /* 0x0000000902be7224 */ /* 0x040fe400078e02be */
[----:B------:R-:W-:Y:S02]  /*20e20*/  IMAD.MOV R4, RZ, RZ, -R4 ;  /* 0x000000ffff047224 */ /* 0x000fe400078e0a04 */
[----:B------:R-:W-:Y:S01]  /*20e30*/  @!P4 IMAD.MOV R183, RZ, RZ, -R183 ;  /* 0x000000ffffb7c224 */ /* 0x000fe200078e0ab7 */
[C---:B------:R-:W-:Y:S01]  /*20e40*/  ISETP.GT.U32.AND P4, PT, R2.reuse, R186, PT ;  /* 0x000000ba0200720c */ /* 0x040fe20003f84070 */
[----:B------:R-:W-:Y:S01]  /*20e50*/  IMAD.HI.U32 R8, R3, R191, RZ ;  /* 0x000000bf03087227 */ /* 0x000fe200078e00ff */
[----:B------:R-:W-:-:S03]  /*20e60*/  ISETP.GT.U32.AND P5, PT, R2, R187, PT ;  /* 0x000000bb0200720c */ /* 0x000fc60003fa4070 */
[C---:B------:R-:W-:Y:S02]  /*20e70*/  IMAD R192, R2.reuse, R4, R192 ;  /* 0x0000000402c07224 */ /* 0x040fe400078e02c0 */
[--C-:B------:R-:W-:Y:S02]  /*20e80*/  @!P6 IMAD.IADD R189, R189, 0x1, -R2.reuse ;  /* 0x00000001bdbde824 */ /* 0x100fe400078e0a02 */
[----:B------:R-:W-:Y:S01]  /*20e90*/  @!P2 IMAD.IADD R185, R185, 0x1, -R2 ;  /* 0x00000001b9b9a824 */ /* 0x000fe200078e0a02 */
[----:B------:R-:W-:Y:S01]  /*20ea0*/  ISETP.GT.U32.AND P2, PT, R2, R190, PT ;  /* 0x000000be0200720c */ /* 0x000fe20003f44070 */
[----:B------:R-:W-:Y:S01]  /*20eb0*/  IMAD.MOV R8, RZ, RZ, -R8 ;  /* 0x000000ffff087224 */ /* 0x000fe200078e0a08 */
[----:B------:R-:W-:Y:S01]  /*20ec0*/  ISETP.GE.AND P3, PT, R205, RZ, PT ;  /* 0x000000ffcd00720c */ /* 0x000fe20003f66270 */
[----:B------:R-:W-:Y:S01]  /*20ed0*/  @!P0 IMAD.IADD R188, R188, 0x1, -R2 ;  /* 0x00000001bcbc8824 */ /* 0x000fe200078e0a02 */
[C---:B------:R-:W-:Y:S01]  /*20ee0*/  ISETP.GT.U32.AND P6, PT, R2.reuse, R189, PT ;  /* 0x000000bd0200720c */ /* 0x040fe20003fc4070 */
[----:B------:R-:W-:Y:S01]  /*20ef0*/  IMAD.MOV.U32 R205, RZ, RZ, R201 ;  /* 0x000000ffffcd7224 */ /* 0x000fe200078e00c9 */
[C---:B------:R-:W-:Y:S01]  /*20f00*/  ISETP.GT.U32.AND P0, PT, R2.reuse, R192, PT ;  /* 0x000000c00200720c */ /* 0x040fe20003f04070 */
[----:B------:R-:W-:-:S02]  /*20f10*/  IMAD R191, R2, R8, R191 ;  /* 0x0000000802bf7224 */ /* 0x000fc400078e02bf */
[----:B------:R-:W-:Y:S02]  /*20f20*/  IMAD.MOV.U32 R210, RZ, RZ, R203 ;  /* 0x000000ffffd27224 */ /* 0x000fe400078e00cb */
[----:B------:R-:W-:Y:S02]  /*20f30*/  IMAD.MOV.U32 R201, RZ, RZ, R197 ;  /* 0x000000ffffc97224 */ /* 0x000fe400078e00c5 */
[----:B------:R-:W-:Y:S01]  /*20f40*/  IMAD.MOV.U32 R197, RZ, RZ, R193 ;  /* 0x000000ffffc57224 */ /* 0x000fe200078e00c1 */
[----:B------:R-:W-:Y:S01]  /*20f50*/  IABS R193, R211 ;  /* 0x000000d300c17213 */ /* 0x000fe20000000000 */
[----:B------:R-:W-:Y:S02]  /*20f60*/  IMAD.MOV.U32 R203, RZ, RZ, R196 ;  /* 0x000000ffffcb7224 */ /* 0x000fe400078e00c4 */
[----:B------:R-:W-:Y:S01]  /*20f70*/  @!P4 IMAD.IADD R186, R186, 0x1, -R2 ;  /* 0x00000001babac824 */ /* 0x000fe200078e0a02 */
[----:B------:R-:W-:Y:S01]  /*20f80*/  ISETP.GT.U32.AND P4, PT, R2, R191, PT ;  /* 0x000000bf0200720c */ /* 0x000fe20003f84070 */
[----:B------:R-:W-:Y:S01]  /*20f90*/  IMAD.MOV.U32 R196, RZ, RZ, R194 ;  /* 0x000000ffffc47224 */ /* 0x000fe200078e00c2 */
[----:B------:R-:W-:Y:S01]  /*20fa0*/  IABS R194, R210 ;  /* 0x000000d200c27213 */ /* 0x000fe20000000000 */
[----:B------:R-:W-:Y:S01]  /*20fb0*/  @!P5 IMAD.IADD R187, R187, 0x1, -R2 ;  /* 0x00000001bbbbd824 */ /* 0x000fe200078e0a02 */
[----:B------:R-:W-:Y:S01]  /*20fc0*/  ISETP.GE.AND P5, PT, R216, RZ, PT ;  /* 0x000000ffd800720c */ /* 0x000fe20003fa6270 */
[----:B------:R-:W-:-:S04]  /*20fd0*/  IMAD.HI.U32 R8, R3, R193, RZ ;  /* 0x000000c103087227 */ /* 0x000fc800078e00ff */
[----:B------:R-:W-:Y:S01]  /*20fe0*/  @!P2 IMAD.IADD R190, R190, 0x1, -R2 ;  /* 0x00000001bebea824 */ /* 0x000fe200078e0a02 */
[----:B------:R-:W-:Y:S01]  /*20ff0*/  ISETP.GE.AND P2, PT, R214, RZ, PT ;  /* 0x000000ffd600720c */ /* 0x000fe20003f46270 */
[----:B------:R-:W-:-:S04]  /*21000*/  IMAD.HI.U32 R4, R3, R194, RZ ;  /* 0x000000c203047227 */ /* 0x000fc800078e00ff */
[----:B------:R-:W-:Y:S01]  /*21010*/  @!P6 IMAD.IADD R189, R189, 0x1, -R2 ;  /* 0x00000001bdbde824 */ /* 0x000fe200078e0a02 */
[----:B------:R-:W-:Y:S01]  /*21020*/  ISETP.GE.AND P6, PT, R215, RZ, PT ;  /* 0x000000ffd700720c */ /* 0x000fe20003fc6270 */
[----:B------:R-:W-:Y:S02]  /*21030*/  IMAD.MOV R8, RZ, RZ, -R8 ;  /* 0x000000ffff087224 */ /* 0x000fe400078e0a08 */
[----:B------:R-:W-:Y:S01]  /*21040*/  @!P0 IMAD.IADD R192, R192, 0x1, -R2 ;  /* 0x00000001c0c08824 */ /* 0x000fe200078e0a02 */
[C---:B------:R-:W-:Y:S01]  /*21050*/  ISETP.GT.U32.AND P0, PT, R2.reuse, R190, PT ;  /* 0x000000be0200720c */ /* 0x040fe20003f04070 */
[----:B------:R-:W-:Y:S02]  /*21060*/  IMAD.MOV R4, RZ, RZ, -R4 ;  /* 0x000000ffff047224 */ /* 0x000fe400078e0a04 */
[C---:B------:R-:W-:Y:S02]  /*21070*/  IMAD R193, R2.reuse, R8, R193 ;  /* 0x0000000802c17224 */ /* 0x040fe400078e02c1 */
[----:B------:R-:W-:Y:S01]  /*21080*/  @!P4 IMAD.IADD R191, R191, 0x1, -R2 ;  /* 0x00000001bfbfc824 */ /* 0x000fe200078e0a02 */
[----:B------:R-:W-:Y:S01]  /*21090*/  ISETP.GE.AND P4, PT, R209, RZ, PT ;  /* 0x000000ffd100720c */ /* 0x000fe20003f86270 */
[----:B------:R-:W-:-:S02]  /*210a0*/  IMAD R194, R2, R4, R194 ;  /* 0x0000000402c27224 */ /* 0x000fc400078e02c2 */
[----:B------:R-:W-:Y:S01]  /*210b0*/  @!P3 IMAD.MOV R186, RZ, RZ, -R186 ;  /* 0x000000ffffbab224 */ /* 0x000fe200078e0aba */
[C---:B------:R-:W-:Y:S01]  /*210c0*/  ISETP.GT.U32.AND P3, PT, R2.reuse, R193, PT ;  /* 0x000000c10200720c */ /* 0x040fe20003f64070 */
[----:B------:R-:W-:Y:S02]  /*210d0*/  IMAD.MOV.U32 R209, RZ, RZ, R207 ;  /* 0x000000ffffd17224 */ /* 0x000fe400078e00cf */
        /* <DEDUP_REMOVED lines=8> */
[----:B------:R-:W-:Y:S01]  /*21160*/  @!P6 IMAD.MOV R188, RZ, RZ, -R188 ;  /* 0x000000ffffbce224 */ /* 0x000fe200078e0abc */
[----:B------:R-:W-:Y:S01]  /*21170*/  ISETP.GE.AND P6, PT, R213, RZ, PT ;  /* 0x000000ffd500720c */ /* 0x000fe20003fc6270 */
[----:B------:R-:W-:Y:S01]  /*21180*/  @!P0 IMAD.IADD R190, R190, 0x1, -R2 ;  /* 0x00000001bebe8824 */ /* 0x000fe200078e0a02 */
[----:B------:R-:W-:Y:S01]  /*21190*/  ISETP.GE.AND P0, PT, R212, RZ, PT ;  /* 0x000000ffd400720c */ /* 0x000fe20003f06270 */
[----:B------:R-:W-:-:S04]  /*211a0*/  IMAD.HI.U32 R4, R3, R195, RZ ;  /* 0x000000c303047227 */ /* 0x000fc800078e00ff */
[----:B------:R-:W-:Y:S02]  /*211b0*/  IMAD.MOV R4, RZ, RZ, -R4 ;  /* 0x000000ffff047224 */ /* 0x000fe400078e0a04 */
[--C-:B------:R-:W-:Y:S02]  /*211c0*/  @!P3 IMAD.IADD R193, R193, 0x1, -R2.reuse ;  /* 0x00000001c1c1b824 */ /* 0x100fe400078e0a02 */
[--C-:B------:R-:W-:Y:S02]  /*211d0*/  @!P1 IMAD.IADD R191, R191, 0x1, -R2.reuse ;  /* 0x00000001bfbf9824 */ /* 0x100fe400078e0a02 */
[--C-:B------:R-:W-:Y:S02]  /*211e0*/  @!P5 IMAD.IADD R192, R192, 0x1, -R2.reuse ;  /* 0x00000001c0c0d824 */ /* 0x100fe400078e0a02 */
[----:B------:R-:W-:Y:S01]  /*211f0*/  IMAD R195, R2, R4, R195 ;  /* 0x0000000402c37224 */ /* 0x000fe200078e02c3 */
[----:B------:R-:W-:Y:S01]  /*21200*/  IABS R4, R197 ;  /* 0x000000c500047213 */ /* 0x000fe20000000000 */
[----:B------:R-:W-:Y:S01]  /*21210*/  @!P2 IMAD.IADD R194, R194, 0x1, -R2 ;  /* 0x00000001c2c2a824 */ /* 0x000fe200078e0a02 */
[----:B------:R-:W-:Y:S01]  /*21220*/  ISETP.GT.U32.AND P2, PT, R2, R193, PT ;  /* 0x000000c10200720c */ /* 0x000fe20003f44070 */
[----:B------:R-:W-:Y:S01]  /*21230*/  @!P6 IMAD.MOV R191, RZ, RZ, -R191 ;  /* 0x000000ffffbfe224 */ /* 0x000fe200078e0abf */
[----:B------:R-:W-:Y:S01]  /*21240*/  ISETP.GE.AND P3, PT, R208, RZ, PT ;  /* 0x000000ffd000720c */ /* 0x000fe20003f66270 */
[----:B------:R-:W-:Y:S01]  /*21250*/  @!P0 IMAD.MOV R192, RZ, RZ, -R192 ;  /* 0x000000ffffc08224 */ /* 0x000fe200078e0ac0 */
[----:B------:R-:W-:Y:S01]  /*21260*/  ISETP.GE.AND P6, PT, R197, RZ, PT ;  /* 0x000000ffc500720c */ /* 0x000fe20003fc6270 */
[----:B------:R-:W-:Y:S01]  /*21270*/  IMAD.MOV.U32 R208, RZ, RZ, R207 ;  /* 0x000000ffffd07224 */ /* 0x000fe200078e00cf */
[C---:B------:R-:W-:Y:S01]  /*21280*/  ISETP.GT.U32.AND P0, PT, R2.reuse, R195, PT ;  /* 0x000000c30200720c */ /* 0x040fe20003f04070 */
[----:B------:R-:W-:Y:S01]  /*21290*/  @!P4 IMAD.MOV R190, RZ, RZ, -R190 ;  /* 0x000000ffffbec224 */ /* 0x000fe200078e0abe */
[----:B------:R-:W-:Y:S01]  /*212a0*/  IABS R197, R209 ;  /* 0x000000d100c57213 */ /* 0x000fe20000000000 */
[----:B------:R-:W-:Y:S01]  /*212b0*/  IMAD.MOV.U32 R207, RZ, RZ, R205 ;  /* 0x000000ffffcf7224 */ /* 0x000fe200078e00cd */
[----:B------:R-:W-:Y:S01]  /*212c0*/  ISETP.GT.U32.AND P4, PT, R2, R194, PT ;  /* 0x000000c20200720c */ /* 0x000fe20003f84070 */
[----:B------:R-:W-:-:S02]  /*212d0*/  IMAD.MOV.U32 R9, RZ, RZ, R4 ;  /* 0x000000ffff097224 */ /* 0x000fc400078e0004 */
[----:B------:R-:W-:Y:S01]  /*212e0*/  IMAD.MOV.U32 R205, RZ, RZ, R203 ;  /* 0x000000ffffcd7224 */ /* 0x000fe200078e00cb */
[----:B------:R-:W-:Y:S01]  /*212f0*/  ISETP.GE.AND P1, PT, R211, RZ, PT ;  /* 0x000000ffd300720c */ /* 0x000fe20003f26270 */
[----:B------:R-:W-:Y:S01]  /*21300*/  IMAD.MOV.U32 R203, RZ, RZ, R202 ;  /* 0x000000ffffcb7224 */ /* 0x000fe200078e00ca */
[----:B------:R-:W-:Y:S01]  /*21310*/  ISETP.GE.AND P5, PT, R210, RZ, PT ;  /* 0x000000ffd200720c */ /* 0x000fe20003fa6270 */
[----:B------:R-:W-:Y:S01]  /*21320*/  IMAD.MOV.U32 R202, RZ, RZ, R198 ;  /* 0x000000ffffca7224 */ /* 0x000fe200078e00c6 */
[----:B------:R-:W-:Y:S01]  /*21330*/  IABS R198, R206 ;  /* 0x000000ce00c67213 */ /* 0x000fe20000000000 */
[----:B------:R-:W-:Y:S02]  /*21340*/  IMAD.MOV.U32 R214, RZ, RZ, R196 ;  /* 0x000000ffffd67224 */ /* 0x000fe400078e00c4 */
[----:B------:R-:W-:-:S04]  /*21350*/  IMAD.HI.U32 R196, R3, R9, RZ ;  /* 0x0000000903c47227 */ /* 0x000fc800078e00ff */
[----:B------:R-:W-:-:S04]  /*21360*/  IMAD.HI.U32 R8, R3, R197, RZ ;  /* 0x000000c503087227 */ /* 0x000fc800078e00ff */
[----:B------:R-:W-:Y:S02]  /*21370*/  IMAD.MOV R196, RZ, RZ, -R196 ;  /* 0x000000ffffc47224 */ /* 0x000fe400078e0ac4 */
[----:B------:R-:W-:-:S04]  /*21380*/  IMAD.HI.U32 R4, R3, R198, RZ ;  /* 0x000000c603047227 */ /* 0x000fc800078e00ff */
[----:B------:R-:W-:Y:S02]  /*21390*/  IMAD.MOV R8, RZ, RZ, -R8 ;  /* 0x000000ffff087224 */ /* 0x000fe400078e0a08 */
[--C-:B------:R-:W-:Y:S01]  /*213a0*/  @!P2 IMAD.IADD R193, R193, 0x1, -R2.reuse ;  /* 0x00000001c1c1a824 */ /* 0x100fe200078e0a02 */
[----:B------:R-:W-:Y:S01]  /*213b0*/  ISETP.GE.AND P2, PT, R209, RZ, PT ;  /* 0x000000ffd100720c */ /* 0x000fe20003f46270 */
[----:B------:R-:W-:Y:S01]  /*213c0*/  IMAD.MOV.U32 R209, RZ, RZ, R199 ;  /* 0x000000ffffd17224 */ /* 0x000fe200078e00c7 */
[----:B------:R-:W-:Y:S01]  /*213d0*/  IABS R199, R204 ;  /* 0x000000cc00c77213 */ /* 0x000fe20000000000 */
[----:B------:R-:W-:Y:S02]  /*213e0*/  IMAD R196, R2, R196, R9 ;  /* 0x000000c402c47224 */ /* 0x000fe400078e0209 */
[--C-:B------:R-:W-:Y:S02]  /*213f0*/  @!P0 IMAD.IADD R195, R195, 0x1, -R2.reuse ;  /* 0x00000001c3c38824 */ /* 0x100fe400078e0a02 */
[----:B------:R-:W-:-:S02]  /*21400*/  @!P4 IMAD.IADD R194, R194, 0x1, -R2 ;  /* 0x00000001c2c2c824 */ /* 0x000fc400078e0a02 */
[----:B------:R-:W-:Y:S02]  /*21410*/  IMAD.MOV R4, RZ, RZ, -R4 ;  /* 0x000000ffff047224 */ /* 0x000fe400078e0a04 */
[C---:B------:R-:W-:Y:S01]  /*21420*/  IMAD R197, R2.reuse, R8, R197 ;  /* 0x0000000802c57224 */ /* 0x040fe200078e02c5 */
[C---:B------:R-:W-:Y:S01]  /*21430*/  ISETP.GT.U32.AND P0, PT, R2.reuse, R195, PT ;  /* 0x000000c30200720c */ /* 0x040fe20003f04070 */
[----:B------:R-:W-:Y:S01]  /*21440*/  @!P1 IMAD.MOV R193, RZ, RZ, -R193 ;  /* 0x000000ffffc19224 */ /* 0x000fe200078e0ac1 */
[C---:B------:R-:W-:Y:S01]  /*21450*/  ISETP.GT.U32.AND P1, PT, R2.reuse, R196, PT ;  /* 0x000000c40200720c */ /* 0x040fe20003f24070 */
[C---:B------:R-:W-:Y:S02]  /*21460*/  IMAD R198, R2.reuse, R4, R198 ;  /* 0x0000000402c67224 */ /* 0x040fe400078e02c6 */
[----:B------:R-:W-:Y:S01]  /*21470*/  @!P5 IMAD.MOV R194, RZ, RZ, -R194 ;  /* 0x000000ffffc2d224 */ /* 0x000fe200078e0ac2 */
[----:B------:R-:W-:Y:S01]  /*21480*/  ISETP.GT.U32.AND P5, PT, R2, R197, PT ;  /* 0x000000c50200720c */ /* 0x000fe20003fa4070 */
[----:B------:R-:W-:-:S04]  /*21490*/  IMAD.HI.U32 R4, R3, R199, RZ ;  /* 0x000000c703047227 */ /* 0x000fc800078e00ff */
[----:B------:R-:W-:Y:S02]  /*214a0*/  IMAD.MOV R4, RZ, RZ, -R4 ;  /* 0x000000ffff047224 */ /* 0x000fe400078e0a04 */
[----:B------:R-:W-:Y:S02]  /*214b0*/  IMAD.MOV.U32 R213, RZ, RZ, R208 ;  /* 0x000000ffffd57224 */ /* 0x000fe400078e00d0 */
[C---:B------:R-:W-:Y:S02]  /*214c0*/  IMAD R199, R2.reuse, R4, R199 ;  /* 0x0000000402c77224 */ /* 0x040fe400078e02c7 */
[--C-:B------:R-:W-:Y:S01]  /*214d0*/  @!P0 IMAD.IADD R195, R195, 0x1, -R2.reuse ;  /* 0x00000001c3c38824 */ /* 0x100fe200078e0a02 */
[----:B------:R-:W-:Y:S01]  /*214e0*/  ISETP.GT.U32.AND P0, PT, R2, R198, PT ;  /* 0x000000c60200720c */ /* 0x000fe20003f04070 */
[--C-:B------:R-:W-:Y:S01]  /*214f0*/  @!P1 IMAD.IADD R196, R196, 0x1, -R2.reuse ;  /* 0x00000001c4c49824 */ /* 0x100fe200078e0a02 */
[----:B------:R-:W-:Y:S01]  /*21500*/  ISETP.GT.U32.AND P1, PT, R2, R199, PT ;  /* 0x000000c70200720c */ /* 0x000fe20003f24070 */
[----:B------:R-:W-:Y:S01]  /*21510*/  IMAD.MOV.U32 R210, RZ, RZ, R201 ;  /* 0x000000ffffd27224 */ /* 0x000fe200078e00c9 */
[----:B------:R-:W-:Y:S01]  /*21520*/  IABS R201, R213 ;  /* 0x000000d500c97213 */ /* 0x000fe20000000000 */
[----:B------:R-:W-:-:S02]  /*21530*/  @!P5 IMAD.IADD R197, R197, 0x1, -R2 ;  /* 0x00000001c5c5d824 */ /* 0x000fc400078e0a02 */
[----:B------:R-:W-:Y:S02]  /*21540*/  @!P3 IMAD.MOV R195, RZ, RZ, -R195 ;  /* 0x000000ffffc3b224 */ /* 0x000fe400078e0ac3 */
[----:B------:R-:W-:Y:S01]  /*21550*/  IMAD.HI.U32 R4, R3, R201, RZ ;  /* 0x000000c903047227 */ /* 0x000fe200078e00ff */
[----:B------:R-:W-:-:S03]  /*21560*/  ISETP.GT.U32.AND P3, PT, R2, R197, PT ;  /* 0x000000c50200720c */ /* 0x000fc60003f64070 */
[----:B------:R-:W-:Y:S01]  /*21570*/  IMAD.MOV.U32 R211, RZ, RZ, R200 ;  /* 0x000000ffffd37224 */ /* 0x000fe200078e00c8 */
[----:B------:R-:W-:Y:S01]  /*21580*/  IABS R200, R214 ;  /* 0x000000d600c87213 */ /* 0x000fe20000000000 */
[----:B------:R-:W-:Y:S01]  /*21590*/  IMAD.MOV R4, RZ, RZ, -R4 ;  /* 0x000000ffff047224 */ /* 0x000fe200078e0a04 */
[----:B------:R-:W-:Y:S01]  /*215a0*/  ISETP.GE.AND P4, PT, R206, RZ, PT ;  /* 0x000000ffce00720c */ /* 0x000fe20003f86270 */
[----:B------:R-:W-:Y:S01]  /*215b0*/  IMAD.MOV.U32 R206, RZ, RZ, R202 ;  /* 0x000000ffffce7224 */ /* 0x000fe200078e00ca */
[----:B------:R-:W-:Y:S01]  /*215c0*/  IABS R202, R207 ;  /* 0x000000cf00ca7213 */ /* 0x000fe20000000000 */
[--C-:B------:R-:W-:Y:S01]  /*215d0*/  @!P0 IMAD.IADD R198, R198, 0x1, -R2.reuse ;  /* 0x00000001c6c68824 */ /* 0x100fe200078e0a02 */
[C---:B------:R-:W-:Y:S01]  /*215e0*/  ISETP.GT.U32.AND P5, PT, R2.reuse, R196, PT ;  /* 0x000000c40200720c */ /* 0x040fe20003fa4070 */
[----:B------:R-:W-:Y:S02]  /*215f0*/  @!P1 IMAD.IADD R199, R199, 0x1, -R2 ;  /* 0x00000001c7c79824 */ /* 0x000fe400078e0a02 */
[----:B------:R-:W-:-:S02]  /*21600*/  IMAD R201, R2, R4, R201 ;  /* 0x0000000402c97224 */ /* 0x000fc400078e02c9 */
[----:B------:R-:W-:Y:S01]  /*21610*/  IMAD.HI.U32 R8, R3, R200, RZ ;  /* 0x000000c803087227 */ /* 0x000fe200078e00ff */
[C---:B------:R-:W-:Y:S02]  /*21620*/  ISETP.GT.U32.AND P0, PT, R2.reuse, R198, PT ;  /* 0x000000c60200720c */ /* 0x040fe40003f04070 */
[C---:B------:R-:W-:Y:S01]  /*21630*/  ISETP.GT.U32.AND P1, PT, R2.reuse, R199, PT ;  /* 0x000000c70200720c */ /* 0x040fe20003f24070 */
[----:B------:R-:W-:Y:S01]  /*21640*/  @!P3 IMAD.IADD R197, R197, 0x1, -R2 ;  /* 0x00000001c5c5b824 */ /* 0x000fe200078e0a02 */
[----:B------:R-:W-:Y:S01]  /*21650*/  ISETP.GT.U32.AND P3, PT, R2, R201, PT ;  /* 0x000000c90200720c */ /* 0x000fe20003f64070 */
[----:B------:R-:W-:Y:S02]  /*21660*/  IMAD.MOV R8, RZ, RZ, -R8 ;  /* 0x000000ffff087224 */ /* 0x000fe400078e0a08 */
[----:B------:R-:W-:-:S04]  /*21670*/  IMAD.HI.U32 R4, R3, R202, RZ ;  /* 0x000000ca03047227 */ /* 0x000fc800078e00ff */
[----:B------:R-:W-:Y:S02]  /*21680*/  IMAD R200, R2, R8, R200 ;  /* 0x0000000802c87224 */ /* 0x000fe400078e02c8 */
[----:B------:R-:W-:Y:S02]  /*21690*/  IMAD.MOV R4, RZ, RZ, -R4 ;  /* 0x000000ffff047224 */ /* 0x000fe400078e0a04 */
[----:B------:R-:W-:Y:S01]  /*216a0*/  @!P5 IMAD.IADD R196, R196, 0x1, -R2 ;  /* 0x00000001c4c4d824 */ /* 0x000fe200078e0a02 */
[C---:B------:R-:W-:Y:S01]  /*216b0*/  ISETP.GT.U32.AND P5, PT, R2.reuse, R200, PT ;  /* 0x000000c80200720c */ /* 0x040fe20003fa4070 */
[----:B------:R-:W-:Y:S02]  /*216c0*/  IMAD R202, R2, R4, R202 ;  /* 0x0000000402ca7224 */ /* 0x000fe400078e02ca */
[----:B------:R-:W-:Y:S01]  /*216d0*/  IMAD.MOV.U32 R208, RZ, RZ, R203 ;  /* 0x000000ffffd07224 */ /* 0x000fe200078e00cb */
[----:B------:R-:W-:Y:S01]  /*216e0*/  IABS R203, R206 ;  /* 0x000000ce00cb7213 */ /* 0x000fe20000000000 */
[--C-:B------:R-:W-:Y:S01]  /*216f0*/  @!P0 IMAD.IADD R198, R198, 0x1, -R2.reuse ;  /* 0x00000001c6c68824 */ /* 0x100fe200078e0a02 */
[----:B------:R-:W-:Y:S01]  /*21700*/  ISETP.GE.AND P0, PT, R204, RZ, PT ;  /* 0x000000ffcc00720c */ /* 0x000fe20003f06270 */
[--C-:B------:R-:W-:Y:S01]  /*21710*/  @!P1 IMAD.IADD R199, R199, 0x1, -R2.reuse ;  /* 0x00000001c7c79824 */ /* 0x100fe200078e0a02 */
[----:B------:R-:W-:Y:S01]  /*21720*/  ISETP.GT.U32.AND P1, PT, R2, R202, PT ;  /* 0x000000ca0200720c */ /* 0x000fe20003f24070 */
[----:B------:R-:W-:Y:S01]  /*21730*/  @!P3 IMAD.IADD R201, R201, 0x1, -R2 ;  /* 0x00000001c9c9b824 */ /* 0x000fe200078e0a02 */
[----:B------:R-:W-:Y:S01]  /*21740*/  IABS R204, R208 ;  /* 0x000000d000cc7213 */ /* 0x000fe20000000000 */
[----:B------:R-:W-:-:S04]  /*21750*/  IMAD.HI.U32 R4, R3, R203, RZ ;  /* 0x000000cb03047227 */ /* 0x000fc800078e00ff */
[----:B------:R-:W-:Y:S01]  /*21760*/  @!P6 IMAD.MOV R196, RZ, RZ, -R196 ;  /* 0x000000ffffc4e224 */ /* 0x000fe200078e0ac4 */
[----:B------:R-:W-:Y:S01]  /*21770*/  ISETP.GT.U32.AND P6, PT, R2, R201, PT ;  /* 0x000000c90200720c */ /* 0x000fe20003fc4070 */
[----:B------:R-:W-:Y:S02]  /*21780*/  IMAD.MOV R4, RZ, RZ, -R4 ;  /* 0x000000ffff047224 */ /* 0x000fe400078e0a04 */
[----:B------:R-:W-:-:S04]  /*21790*/  IMAD.HI.U32 R8, R3, R204, RZ ;  /* 0x000000cc03087227 */ /* 0x000fc800078e00ff */
[----:B------:R-:W-:Y:S02]  /*217a0*/  @!P5 IMAD.IADD R200, R200, 0x1, -R2 ;  /* 0x00000001c8c8d824 */ /* 0x000fe400078e0a02 */
[----:B------:R-:W-:Y:S02]  /*217b0*/  IMAD R203, R2, R4, R203 ;  /* 0x0000000402cb7224 */ /* 0x000fe400078e02cb */
[----:B------:R-:W-:Y:S02]  /*217c0*/  IMAD.MOV R8, RZ, RZ, -R8 ;  /* 0x000000ffff087224 */ /* 0x000fe400078e0a08 */
[----:B------:R-:W-:Y:S01]  /*217d0*/  @!P1 IMAD.IADD R202, R202, 0x1, -R2 ;  /* 0x00000001caca9824 */ /* 0x000fe200078e0a02 */
[C---:B------:R-:W-:Y:S01]  /*217e0*/  ISETP.GT.U32.AND P1, PT, R2.reuse, R200, PT ;  /* 0x000000c80200720c */ /* 0x040fe20003f24070 */
[----:B------:R-:W-:Y:S01]  /*217f0*/  @!P0 IMAD.MOV R199, RZ, RZ, -R199 ;  /* 0x000000ffffc78224 */ /* 0x000fe200078e0ac7 */
[C---:B------:R-:W-:Y:S01]  /*21800*/  ISETP.GT.U32.AND P0, PT, R2.reuse, R203, PT ;  /* 0x000000cb0200720c */ /* 0x040fe20003f04070 */
[----:B------:R-:W-:-:S02]  /*21810*/  IMAD R204, R2, R8, R204 ;  /* 0x0000000802cc7224 */ /* 0x000fc400078e02cc */
[----:B------:R-:W-:Y:S02]  /*21820*/  IMAD.MOV.U32 R212, RZ, RZ, R205 ;  /* 0x000000ffffd47224 */ /* 0x000fe400078e00cd */
[----:B------:R-:W-:Y:S01]  /*21830*/  @!P6 IMAD.IADD R201, R201, 0x1, -R2 ;  /* 0x00000001c9c9e824 */ /* 0x000fe200078e0a02 */
[----:B------:R-:W-:Y:S02]  /*21840*/  ISETP.GT.U32.AND P6, PT, R2, R204, PT ;  /* 0x000000cc0200720c */ /* 0x000fe40003fc4070 */
[----:B------:R-:W-:-:S03]  /*21850*/  IABS R205, R212 ;  /* 0x000000d400cd7213 */ /* 0x000fc60000000000 */
[--C-:B------:R-:W-:Y:S02]  /*21860*/  @!P1 IMAD.IADD R200, R200, 0x1, -R2.reuse ;  /* 0x00000001c8c89824 */ /* 0x100fe400078e0a02 */
[----:B------:R-:W-:Y:S01]  /*21870*/  IMAD.HI.U32 R4, R3, R205, RZ ;  /* 0x000000cd03047227 */ /* 0x000fe200078e00ff */
[----:B------:R-:W-:Y:S02]  /*21880*/  ISETP.GE.AND P1, PT, R206, RZ, PT ;  /* 0x000000ffce00720c */ /* 0x000fe40003f26270 */
[----:B------:R-:W-:Y:S01]  /*21890*/  IABS R206, R211 ;  /* 0x000000d300ce7213 */ /* 0x000fe20000000000 */
[----:B------:R-:W-:Y:S02]  /*218a0*/  @!P0 IMAD.IADD R203, R203, 0x1, -R2 ;  /* 0x00000001cbcb8824 */ /* 0x000fe400078e0a02 */
[----:B------:R-:W-:Y:S02]  /*218b0*/  IMAD.MOV R4, RZ, RZ, -R4 ;  /* 0x000000ffff047224 */ /* 0x000fe400078e0a04 */
[----:B------:R-:W-:Y:S01]  /*218c0*/  @!P6 IMAD.IADD R204, R204, 0x1, -R2 ;  /* 0x00000001cccce824 */ /* 0x000fe200078e0a02 */
[C---:B------:R-:W-:Y:S01]  /*218d0*/  ISETP.GT.U32.AND P6, PT, R2.reuse, R203, PT ;  /* 0x000000cb0200720c */ /* 0x040fe20003fc4070 */
[----:B------:R-:W-:-:S02]  /*218e0*/  IMAD R205, R2, R4, R205 ;  /* 0x0000000402cd7224 */ /* 0x000fc400078e02cd */
[----:B------:R-:W-:-:S04]  /*218f0*/  IMAD.HI.U32 R4, R3, R206, RZ ;  /* 0x000000ce03047227 */ /* 0x000fc800078e00ff */
[----:B------:R-:W-:-:S04]  /*21900*/  IMAD.MOV R4, RZ, RZ, -R4 ;  /* 0x000000ffff047224 */ /* 0x000fc800078e0a04 */
[----:B------:R-:W-:Y:S02]  /*21910*/  IMAD R206, R2, R4, R206 ;  /* 0x0000000402ce7224 */ /* 0x000fe400078e02ce */
[----:B------:R-:W-:-:S03]  /*21920*/  @!P6 IMAD.IADD R203, R203, 0x1, -R2 ;  /* 0x00000001cbcbe824 */ /* 0x000fc600078e0a02 */
[----:B------:R-:W-:-:S13]  /*21930*/  ISETP.GT.U32.AND P6, PT, R2, R206, PT ;  /* 0x000000ce0200720c */ /* 0x000fda0003fc4070 */
[----:B------:R-:W-:-:S05]  /*21940*/  @!P6 IMAD.IADD R206, R206, 0x1, -R2 ;  /* 0x00000001cecee824 */ /* 0x000fca00078e0a02 */
[----:B------:R-:W-:Y:S01]  /*21950*/  ISETP.GT.U32.AND P6, PT, R2, R206, PT ;  /* 0x000000ce0200720c */ /* 0x000fe20003fc4070 */
[----:B------:R-:W-:Y:S01]  /*21960*/  @!P4 IMAD.MOV R198, RZ, RZ, -R198 ;  /* 0x000000ffffc6c224 */ /* 0x000fe200078e0ac6 */
[----:B------:R-:W-:Y:S01]  /*21970*/  ISETP.GE.AND P4, PT, R207, RZ, PT ;  /* 0x000000ffcf00720c */ /* 0x000fe20003f86270 */
[----:B------:R-:W-:Y:S01]  /*21980*/  @!P1 IMAD.MOV R203, RZ, RZ, -R203 ;  /* 0x000000ffffcb9224 */ /* 0x000fe200078e0acb */
[----:B------:R-:W-:Y:S02]  /*21990*/  IABS R207, R209 ;  /* 0x000000d100cf7213 */ /* 0x000fe40000000000 */
[----:B------:R-:W-:Y:S02]  /*219a0*/  ISETP.GE.AND P1, PT, R209, RZ, PT ;  /* 0x000000ffd100720c */ /* 0x000fe40003f26270 */
[----:B------:R-:W-:-:S05]  /*219b0*/  IABS R209, R250 ;  /* 0x000000fa00d17213 */ /* 0x000fca0000000000 */
[----:B------:R-:W-:Y:S01]  /*219c0*/  @!P6 IMAD.IADD R206, R206, 0x1, -R2 ;  /* 0x00000001cecee824 */ /* 0x000fe200078e0a02 */
[----:B------:R-:W-:Y:S02]  /*219d0*/  ISETP.GE.AND P6, PT, R250, RZ, PT ;  /* 0x000000fffa00720c */ /* 0x000fe40003fc6270 */
[----:B------:R-:W2:Y:S01]  /*219e0*/  LDL.LU R250, [R1+0x770] ;  /* 0x0007700001fa7983 */ /* 0x000ea20000300800 */
[----:B------:R-:W-:Y:S01]  /*219f0*/  ISETP.GT.U32.AND P0, PT, R2, R205, PT ;  /* 0x000000cd0200720c */ /* 0x000fe20003f04070 */
[----:B------:R-:W-:-:S04]  /*21a00*/  IMAD.HI.U32 R8, R3, R207, RZ ;  /* 0x000000cf03087227 */ /* 0x000fc800078e00ff */
[----:B------:R-:W-:Y:S01]  /*21a10*/  @!P2 IMAD.MOV R197, RZ, RZ, -R197 ;  /* 0x000000ffffc5a224 */ /* 0x000fe200078e0ac5 */
[C---:B------:R-:W-:Y:S01]  /*21a20*/  ISETP.GT.U32.AND P2, PT, R2.reuse, R202, PT ;  /* 0x000000ca0200720c */ /* 0x040fe20003f44070 */
[----:B------:R-:W-:Y:S01]  /*21a30*/  IMAD.MOV R8, RZ, RZ, -R8 ;  /* 0x000000ffff087224 */ /* 0x000fe200078e0a08 */
[----:B------:R-:W-:Y:S01]  /*21a40*/  ISETP.GE.AND P3, PT, R213, RZ, PT ;  /* 0x000000ffd500720c */ /* 0x000fe20003f66270 */
[----:B------:R-:W3:Y:S04]  /*21a50*/  LDL.LU R225, [R1+0x774] ;  /* 0x0007740001e17983 */ /* 0x000ee80000300800 */
[----:B------:R-:W-:Y:S01]  /*21a60*/  @!P0 IMAD.IADD R205, R205, 0x1, -R2 ;  /* 0x00000001cdcd8824 */ /* 0x000fe200078e0a02 */
[C---:B------:R-:W-:Y:S01]  /*21a70*/  ISETP.GT.U32.AND P0, PT, R2.reuse, R204, PT ;  /* 0x000000cc0200720c */ /* 0x040fe20003f04070 */
[----:B------:R-:W-:-:S04]  /*21a80*/  IMAD R207, R2, R8, R207 ;  /* 0x0000000802cf7224 */ /* 0x000fc800078e02cf */
[----:B------:R-:W-:Y:S01]  /*21a90*/  @!P2 IMAD.IADD R202, R202, 0x1, -R2 ;  /* 0x00000001cacaa824 */ /* 0x000fe200078e0a02 */
[----:B------:R-:W-:-:S07]  /*21aa0*/  ISETP.GE.AND P2, PT, R208, RZ, PT ;  /* 0x000000ffd000720c */ /* 0x000fce0003f46270 */
[----:B------:R-:W-:Y:S01]  /*21ab0*/  @!P0 IMAD.IADD R204, R204, 0x1, -R2 ;  /* 0x00000001cccc8824 */ /* 0x000fe200078e0a02 */
[----:B------:R-:W-:Y:S02]  /*21ac0*/  ISETP.GT.U32.AND P0, PT, R2, R207, PT ;  /* 0x000000cf0200720c */ /* 0x000fe40003f04070 */
[----:B------:R-:W-:-:S05]  /*21ad0*/  IABS R208, R210 ;  /* 0x000000d200d07213 */ /* 0x000fca0000000000 */
[----:B------:R-:W-:-:S04]  /*21ae0*/  IMAD.HI.U32 R4, R3, R208, RZ ;  /* 0x000000d003047227 */ /* 0x000fc800078e00ff */
[----:B------:R-:W-:Y:S02]  /*21af0*/  IMAD.MOV R4, RZ, RZ, -R4 ;  /* 0x000000ffff047224 */ /* 0x000fe400078e0a04 */
[----:B------:R-:W-:Y:S02]  /*21b00*/  @!P0 IMAD.IADD R207, R207, 0x1, -R2 ;  /* 0x00000001cfcf8824 */ /* 0x000fe400078e0a02 */
[----:B------:R-:W-:Y:S01]  /*21b10*/  @!P3 IMAD.MOV R201, RZ, RZ, -R201 ;  /* 0x000000ffffc9b224 */ /* 0x000fe200078e0ac9 */
[C---:B------:R-:W-:Y:S01]  /*21b20*/  ISETP.GT.U32.AND P3, PT, R2.reuse, R205, PT ;  /* 0x000000cd0200720c */ /* 0x040fe20003f64070 */
[C---:B------:R-:W-:Y:S01]  /*21b30*/  IMAD R208, R2.reuse, R4, R208 ;  /* 0x0000000402d07224 */ /* 0x040fe200078e02d0 */
[----:B------:R-:W-:Y:S01]  /*21b40*/  ISETP.GT.U32.AND P0, PT, R2, R207, PT ;  /* 0x000000cf0200720c */ /* 0x000fe20003f04070 */
[----:B------:R-:W-:-:S04]  /*21b50*/  IMAD.HI.U32 R4, R3, R209, RZ ;  /* 0x000000d103047227 */ /* 0x000fc800078e00ff */
[----:B------:R-:W-:Y:S01]  /*21b60*/  @!P2 IMAD.MOV R204, RZ, RZ, -R204 ;  /* 0x000000ffffcca224 */ /* 0x000fe200078e0acc */
[----:B------:R-:W-:Y:S01]  /*21b70*/  ISETP.GE.AND P2, PT, R210, RZ, PT ;  /* 0x000000ffd200720c */ /* 0x000fe20003f46270 */
[----:B------:R-:W-:Y:S01]  /*21b80*/  IMAD.MOV R4, RZ, RZ, -R4 ;  /* 0x000000ffff047224 */ /* 0x000fe200078e0a04 */
[----:B------:R-:W-:Y:S01]  /*21b90*/  IABS R210, R218 ;  /* 0x000000da00d27213 */ /* 0x000fe20000000000 */
[----:B------:R-:W-:Y:S01]  /*21ba0*/  @!P4 IMAD.MOV R202, RZ, RZ, -R202 ;  /* 0x000000ffffcac224 */ /* 0x000fe200078e0aca */
[----:B------:R-:W-:Y:S01]  /*21bb0*/  ISETP.GE.AND P4, PT, R211, RZ, PT ;  /* 0x000000ffd300720c */ /* 0x000fe20003f86270 */
[----:B------:R-:W-:Y:S01]  /*21bc0*/  IMAD R209, R2, R4, R209 ;  /* 0x0000000402d17224 */ /* 0x000fe200078e02d1 */
[----:B------:R-:W-:Y:S01]  /*21bd0*/  IABS R211, R228 ;  /* 0x000000e400d37213 */ /* 0x000fe20000000000 */
[----:B------:R-:W-:-:S04]  /*21be0*/  IMAD.HI.U32 R8, R3, R210, RZ ;  /* 0x000000d203087227 */ /* 0x000fc800078e00ff */
[--C-:B------:R-:W-:Y:S01]  /*21bf0*/  @!P3 IMAD.IADD R205, R205, 0x1, -R2.reuse ;  /* 0x00000001cdcdb824 */ /* 0x100fe200078e0a02 */
[C---:B------:R-:W-:Y:S01]  /*21c00*/  ISETP.GT.U32.AND P3, PT, R2.reuse, R208, PT ;  /* 0x000000d00200720c */ /* 0x040fe20003f64070 */
[----:B------:R-:W-:Y:S01]  /*21c10*/  @!P0 IMAD.IADD R207, R207, 0x1, -R2 ;  /* 0x00000001cfcf8824 */ /* 0x000fe200078e0a02 */
[----:B------:R-:W-:Y:S01]  /*21c20*/  ISETP.GT.U32.AND P0, PT, R2, R209, PT ;  /* 0x000000d10200720c */ /* 0x000fe20003f04070 */
[----:B------:R-:W-:Y:S02]  /*21c30*/  IMAD.MOV R4, RZ, RZ, -R8 ;  /* 0x000000ffff047224 */ /* 0x000fe400078e0a08 */
[----:B------:R-:W-:-:S04]  /*21c40*/  IMAD.HI.U32 R8, R3, R211, RZ ;  /* 0x000000d303087227 */ /* 0x000fc800078e00ff */
[----:B------:R-:W-:Y:S02]  /*21c50*/  IMAD R210, R2, R4, R210 ;  /* 0x0000000402d27224 */ /* 0x000fe400078e02d2 */
[----:B------:R-:W-:Y:S01]  /*21c60*/  IMAD.MOV R4, RZ, RZ, -R8 ;  /* 0x000000ffff047224 */ /* 0x000fe200078e0a08 */
[----:B------:R-:W-:-:S03]  /*21c70*/  IABS R213, R224 ;  /* 0x000000e000d57213 */ /* 0x000fc60000000000 */
[----:B------:R-:W-:Y:S02]  /*21c80*/  IMAD R211, R2, R4, R211 ;  /* 0x0000000402d37224 */ /* 0x000fe400078e02d3 */
[--C-:B------:R-:W-:Y:S02]  /*21c90*/  @!P3 IMAD.IADD R208, R208, 0x1, -R2.reuse ;  /* 0x00000001d0d0b824 */ /* 0x100fe400078e0a02 */
[----:B------:R-:W-:Y:S01]  /*21ca0*/  @!P0 IMAD.IADD R209, R209, 0x1, -R2 ;  /* 0x00000001d1d18824 */ /* 0x000fe200078e0a02 */
[----:B------:R-:W-:Y:S01]  /*21cb0*/  ISETP.GT.U32.AND P0, PT, R2, R211, PT ;  /* 0x000000d30200720c */ /* 0x000fe20003f04070 */
[----:B------:R-:W-:Y:S01]  /*21cc0*/  IMAD.HI.U32 R4, R3, R213, RZ ;  /* 0x000000d503047227 */ /* 0x000fe200078e00ff */
[----:B------:R-:W-:Y:S02]  /*21cd0*/  ISETP.GE.AND P5, PT, R214, RZ, PT ;  /* 0x000000ffd600720c */ /* 0x000fe40003fa6270 */
[----:B------:R-:W-:Y:S01]  /*21ce0*/  ISETP.GT.U32.AND P3, PT, R2, R208, PT ;  /* 0x000000d00200720c */ /* 0x000fe20003f64070 */
[----:B------:R-:W-:-:S04]  /*21cf0*/  IMAD.MOV R4, RZ, RZ, -R4 ;  /* 0x000000ffff047224 */ /* 0x000fc800078e0a04 */
[----:B------:R-:W-:-:S04]  /*21d00*/  IMAD R213, R2, R4, R213 ;  /* 0x0000000402d57224 */ /* 0x000fc800078e02d5 */
[----:B------:R-:W-:Y:S01]  /*21d10*/  @!P0 IMAD.IADD R211, R211, 0x1, -R2 ;  /* 0x00000001d3d38824 */ /* 0x000fe200078e0a02 */
[----:B------:R-:W-:Y:S01]  /*21d20*/  ISETP.GT.U32.AND P0, PT, R2, R213, PT ;  /* 0x000000d50200720c */ /* 0x000fe20003f04070 */
[----:B------:R-:W-:Y:S01]  /*21d30*/  @!P5 IMAD.MOV R200, RZ, RZ, -R200 ;  /* 0x000000ffffc8d224 */ /* 0x000fe200078e0ac8 */
[----:B------:R-:W-:Y:S01]  /*21d40*/  ISETP.GE.AND P5, PT, R212, RZ, PT ;  /* 0x000000ffd400720c */ /* 0x000fe20003fa6270 */
[----:B------:R-:W-:Y:S01]  /*21d50*/  @!P3 IMAD.IADD R208, R208, 0x1, -R2 ;  /* 0x00000001d0d0b824 */ /* 0x000fe200078e0a02 */
[----:B------:R-:W-:Y:S02]  /*21d60*/  IABS R212, R227 ;  /* 0x000000e300d47213 */ /* 0x000fe40000000000 */
[----:B------:R-:W-:-:S03]  /*21d70*/  ISETP.GT.U32.AND P3, PT, R2, R210, PT ;  /* 0x000000d20200720c */ /* 0x000fc60003f64070 */
[----:B------:R-:W-:Y:S01]  /*21d80*/  IMAD.HI.U32 R9, R3, R212, RZ ;  /* 0x000000d403097227 */ /* 0x000fe200078e00ff */
[----:B------:R-:W-:-:S03]  /*21d90*/  IABS R214, R220 ;  /* 0x000000dc00d67213 */ /* 0x000fc60000000000 */
[----:B------:R-:W-:Y:S02]  /*21da0*/  IMAD.MOV R8, RZ, RZ, -R9 ;  /* 0x000000ffff087224 */ /* 0x000fe400078e0a09 */
[----:B------:R-:W-:Y:S01]  /*21db0*/  @!P0 IMAD.IADD R213, R213, 0x1, -R2 ;  /* 0x00000001d5d58824 */ /* 0x000fe200078e0a02 */
[C---:B------:R-:W-:Y:S01]  /*21dc0*/  ISETP.GT.U32.AND P0, PT, R2.reuse, R209, PT ;  /* 0x000000d10200720c */ /* 0x040fe20003f04070 */
[----:B------:R-:W-:Y:S02]  /*21dd0*/  IMAD R212, R2, R8, R212 ;  /* 0x0000000802d47224 */ /* 0x000fe400078e02d4 */
[----:B------:R-:W-:Y:S01]  /*21de0*/  IMAD.HI.U32 R4, R3, R214, RZ ;  /* 0x000000d603047227 */ /* 0x000fe200078e00ff */
[----:B------:R-:W-:-:S03]  /*21df0*/  IABS R215, R223 ;  /* 0x000000df00d77213 */ /* 0x000fc60000000000 */
[----:B------:R-:W-:Y:S01]  /*21e00*/  @!P3 IMAD.IADD R210, R210, 0x1, -R2 ;  /* 0x00000001d2d2b824 */ /* 0x000fe200078e0a02 */
[----:B------:R-:W-:Y:S01]  /*21e10*/  IABS R216, R226 ;  /* 0x000000e200d87213 */ /* 0x000fe20000000000 */
[----:B------:R-:W-:Y:S01]  /*21e20*/  IMAD.MOV R4, RZ, RZ, -R4 ;  /* 0x000000ffff047224 */ /* 0x000fe200078e0a04 */
[C---:B------:R-:W-:Y:S01]  /*21e30*/  ISETP.GT.U32.AND P3, PT, R2.reuse, R212, PT ;  /* 0x000000d40200720c */ /* 0x040fe20003f64070 */
[----:B------:R-:W-:Y:S01]  /*21e40*/  @!P4 IMAD.MOV R206, RZ, RZ, -R206 ;  /* 0x000000ffffcec224 */ /* 0x000fe200078e0ace */
[C---:B------:R-:W-:Y:S01]  /*21e50*/  ISETP.GT.U32.AND P4, PT, R2.reuse, R210, PT ;  /* 0x000000d20200720c */ /* 0x040fe20003f84070 */
[----:B------:R-:W-:Y:S01]  /*21e60*/  @!P1 IMAD.MOV R207, RZ, RZ, -R207 ;  /* 0x000000ffffcf9224 */ /* 0x000fe200078e0acf */
[----:B------:R-:W-:Y:S01]  /*21e70*/  ISETP.GT.U32.AND P1, PT, R2, R211, PT ;  /* 0x000000d30200720c */ /* 0x000fe20003f24070 */
[----:B------:R-:W-:-:S04]  /*21e80*/  IMAD.HI.U32 R8, R3, R215, RZ ;  /* 0x000000d703087227 */ /* 0x000fc800078e00ff */
[----:B------:R-:W-:Y:S02]  /*21e90*/  IMAD R214, R2, R4, R214 ;  /* 0x0000000402d67224 */ /* 0x000fe400078e02d6 */
[----:B------:R-:W-:Y:S01]  /*21ea0*/  IMAD.HI.U32 R9, R3, R216, RZ ;  /* 0x000000d803097227 */ /* 0x000fe200078e00ff */
[----:B------:R-:W-:-:S03]  /*21eb0*/  IABS R217, R222 ;  /* 0x000000de00d97213 */ /* 0x000fc60000000000 */
[----:B------:R-:W-:Y:S02]  /*21ec0*/  IMAD.MOV R8, RZ, RZ, -R8 ;  /* 0x000000ffff087224 */ /* 0x000fe400078e0a08 */
[----:B------:R-:W-:Y:S01]  /*21ed0*/  @!P0 IMAD.IADD R209, R209, 0x1, -R2 ;  /* 0x00000001d1d18824 */ /* 0x000fe200078e0a02 */
[C---:B------:R-:W-:Y:S01]  /*21ee0*/  ISETP.GT.U32.AND P0, PT, R2.reuse, R214, PT ;  /* 0x000000d60200720c */ /* 0x040fe20003f04070 */
[----:B------:R-:W-:Y:S02]  /*21ef0*/  IMAD.MOV R9, RZ, RZ, -R9 ;  /* 0x000000ffff097224 */ /* 0x000fe400078e0a09 */
[C---:B------:R-:W-:Y:S02]  /*21f00*/  IMAD R215, R2.reuse, R8, R215 ;  /* 0x0000000802d77224 */ /* 0x040fe400078e02d7 */
[----:B------:R-:W-:Y:S02]  /*21f10*/  IMAD R216, R2, R9, R216 ;  /* 0x0000000902d87224 */ /* 0x000fe400078e02d8 */
[----:B------:R-:W-:-:S02]  /*21f20*/  @!P3 IMAD.IADD R212, R212, 0x1, -R2 ;  /* 0x00000001d4d4b824 */ /* 0x000fc400078e0a02 */
[----:B------:R-:W-:Y:S01]  /*21f30*/  IMAD.HI.U32 R10, R3, R217, RZ ;  /* 0x000000d9030a7227 */ /* 0x000fe200078e00ff */
[----:B------:R-:W-:-:S03]  /*21f40*/  ISETP.GE.AND P3, PT, R218, RZ, PT ;  /* 0x000000ffda00720c */ /* 0x000fc60003f66270 */
[--C-:B------:R-:W-:Y:S01]  /*21f50*/  @!P4 IMAD.IADD R210, R210, 0x1, -R2.reuse ;  /* 0x00000001d2d2c824 */ /* 0x100fe200078e0a02 */
[C---:B------:R-:W-:Y:S01]  /*21f60*/  ISETP.GT.U32.AND P4, PT, R2.reuse, R215, PT ;  /* 0x000000d70200720c */ /* 0x040fe20003f84070 */
[----:B------:R-:W-:Y:S01]  /*21f70*/  @!P1 IMAD.IADD R211, R211, 0x1, -R2 ;  /* 0x00000001d3d39824 */ /* 0x000fe200078e0a02 */
[C---:B------:R-:W-:Y:S01]  /*21f80*/  ISETP.GT.U32.AND P1, PT, R2.reuse, R216, PT ;  /* 0x000000d80200720c */ /* 0x040fe20003f24070 */
[----:B------:R-:W-:Y:S01]  /*21f90*/  @!P2 IMAD.MOV R208, RZ, RZ, -R208 ;  /* 0x000000ffffd0a224 */ /* 0x000fe200078e0ad0 */
[----:B------:R-:W-:Y:S01]  /*21fa0*/  ISETP.GT.U32.AND P2, PT, R2, R212, PT ;  /* 0x000000d40200720c */ /* 0x000fe20003f44070 */
[----:B------:R-:W-:Y:S01]  /*21fb0*/  IMAD.MOV R4, RZ, RZ, -R10 ;  /* 0x000000ffff047224 */ /* 0x000fe200078e0a0a */
[----:B------:R-:W-:Y:S01]  /*21fc0*/  IABS R218, R221 ;  /* 0x000000dd00da7213 */ /* 0x000fe20000000000 */
[----:B------:R-:W-:Y:S01]  /*21fd0*/  @!P0 IMAD.IADD R214, R214, 0x1, -R2 ;  /* 0x00000001d6d68824 */ /* 0x000fe200078e0a02 */
[----:B------:R-:W-:Y:S01]  /*21fe0*/  ISETP.GE.AND P0, PT, R227, RZ, PT ;  /* 0x000000ffe300720c */ /* 0x000fe20003f06270 */
[----:B------:R-:W-:-:S02]  /*21ff0*/  IMAD R217, R2, R4, R217 ;  /* 0x0000000402d97224 */ /* 0x000fc400078e02d9 */
[----:B------:R-:W-:-:S04]  /*22000*/  IMAD.HI.U32 R4, R3, R218, RZ ;  /* 0x000000da03047227 */ /* 0x000fc800078e00ff */
[----:B------:R-:W-:Y:S01]  /*22010*/  @!P5 IMAD.MOV R205, RZ, RZ, -R205 ;  /* 0x000000ffffcdd224 */ /* 0x000fe200078e0acd */
[----:B------:R-:W-:Y:S01]  /*22020*/  ISETP.GT.U32.AND P5, PT, R2, R213, PT ;  /* 0x000000d50200720c */ /* 0x000fe20003fa4070 */
[----:B------:R-:W-:Y:S02]  /*22030*/  IMAD.MOV R4, RZ, RZ, -R4 ;  /* 0x000000ffff047224 */ /* 0x000fe400078e0a04 */
[--C-:B------:R-:W-:Y:S01]  /*22040*/  @!P4 IMAD.IADD R215, R215, 0x1, -R2.reuse ;  /* 0x00000001d7d7c824 */ /* 0x100fe200078e0a02 */
[----:B------:R-:W-:Y:S01]  /*22050*/  ISETP.GE.AND P4, PT, R224, RZ, PT ;  /* 0x000000ffe000720c */ /* 0x000fe20003f86270 */
[--C-:B------:R-:W-:Y:S01]  /*22060*/  @!P1 IMAD.IADD R216, R216, 0x1, -R2.reuse ;  /* 0x00000001d8d89824 */ /* 0x100fe200078e0a02 */
[----:B------:R-:W4:Y:S01]  /*22070*/  LDL.LU R224, [R1+0x778] ;  /* 0x0007780001e07983 */ /* 0x000f220000300800 */
[----:B------:R-:W-:Y:S02]  /*22080*/  @!P2 IMAD.IADD R212, R212, 0x1, -R2 ;  /* 0x00000001d4d4a824 */ /* 0x000fe400078e0a02 */
[----:B------:R-:W-:-:S02]  /*22090*/  IMAD R218, R2, R4, R218 ;  /* 0x0000000402da7224 */ /* 0x000fc400078e02da */
[----:B------:R-:W-:Y:S01]  /*220a0*/  @!P6 IMAD.MOV R209, RZ, RZ, -R209 ;  /* 0x000000ffffd1e224 */ /* 0x000fe200078e0ad1 */
[C---:B------:R-:W-:Y:S01]  /*220b0*/  ISETP.GT.U32.AND P6, PT, R2.reuse, R216, PT ;  /* 0x000000d80200720c */ /* 0x040fe20003fc4070 */
[----:B------:R-:W-:Y:S01]  /*220c0*/  @!P0 IMAD.MOV R212, RZ, RZ, -R212 ;  /* 0x000000ffffd48224 */ /* 0x000fe200078e0ad4 */
[----:B------:R-:W-:Y:S01]  /*220d0*/  ISETP.GT.U32.AND P0, PT, R2, R218, PT ;  /* 0x000000da0200720c */ /* 0x000fe20003f04070 */
[----:B------:R-:W-:-:S04]  /*220e0*/  @!P5 IMAD.IADD R213, R213, 0x1, -R2 ;  /* 0x00000001d5d5d824 */ /* 0x000fc800078e0a02 */
[----:B------:R-:W-:Y:S01]  /*220f0*/  @!P4 IMAD.MOV R213, RZ, RZ, -R213 ;  /* 0x000000ffffd5c224 */ /* 0x000fe200078e0ad5 */
[----:B------:R-:W-:Y:S02]  /*22100*/  ISETP.GE.AND P4, PT, R223, RZ, PT ;  /* 0x000000ffdf00720c */ /* 0x000fe40003f86270 */
[----:B------:R-:W3:Y:S03]  /*22110*/  LDL.LU R223, [R1+0x79c] ;  /* 0x00079c0001df7983 */ /* 0x000ee60000300800 */
[--C-:B------:R-:W-:Y:S01]  /*22120*/  @!P6 IMAD.IADD R216, R216, 0x1, -R2.reuse ;  /* 0x00000001d8d8e824 */ /* 0x100fe200078e0a02 */
[----:B------:R-:W-:Y:S01]  /*22130*/  ISETP.GE.AND P6, PT, R222, RZ, PT ;  /* 0x000000ffde00720c */ /* 0x000fe20003fc6270 */
[----:B------:R-:W-:Y:S01]  /*22140*/  @!P0 IMAD.IADD R218, R218, 0x1, -R2 ;  /* 0x00000001dada8824 */ /* 0x000fe200078e0a02 */
[----:B------:R-:W4:Y:S01]  /*22150*/  LDL.LU R222, [R1+0x7a4] ;  /* 0x0007a40001de7983 */ /* 0x000f220000300800 */
[----:B--2---:R-:W-:-:S02]  /*22160*/  IABS R219, R250 ;  /* 0x000000fa00db7213 */ /* 0x004fc40000000000 */
[----:B------:R-:W-:Y:S02]  /*22170*/  ISETP.GE.AND P0, PT, R250, RZ, PT ;  /* 0x000000fffa00720c */ /* 0x000fe40003f06270 */
[----:B------:R-:W2:Y:S01]  /*22180*/  LDL.LU R250, [R1+0x7ac] ;  /* 0x0007ac0001fa7983 */ /* 0x000ea20000300800 */
[----:B------:R-:W-:-:S03]  /*22190*/  ISETP.GE.AND P2, PT, R228, RZ, PT ;  /* 0x000000ffe400720c */ /* 0x000fc60003f46270 */
[----:B------:R-:W4:Y:S01]  /*221a0*/  LDL.LU R228, [R1+0x77c] ;  /* 0x00077c0001e47983 */ /* 0x000f220000300800 */
[----:B------:R-:W-:-:S03]  /*221b0*/  ISETP.GT.U32.AND P5, PT, R2, R217, PT ;  /* 0x000000d90200720c */ /* 0x000fc60003fa4070 */
[----:B------:R-:W4:Y:S01]  /*221c0*/  LDL.LU R234, [R1+0x780] ;  /* 0x0007800001ea7983 */ /* 0x000f220000300800 */
[----:B------:R-:W-:-:S03]  /*221d0*/  IMAD.HI.U32 R8, R3, R219, RZ ;  /* 0x000000db03087227 */ /* 0x000fc600078e00ff */
[----:B------:R-:W4:Y:S06]  /*221e0*/  LDL.LU R233, [R1+0x784] ;  /* 0x0007840001e97983 */ /* 0x000f2c0000300800 */
[----:B------:R-:W-:Y:S01]  /*221f0*/  @!P5 IMAD.IADD R217, R217, 0x1, -R2 ;  /* 0x00000001d9d9d824 */ /* 0x000fe200078e0a02 */
[C---:B------:R-:W-:Y:S01]  /*22200*/  ISETP.GT.U32.AND P5, PT, R2.reuse, R214, PT ;  /* 0x000000d60200720c */ /* 0x040fe20003fa4070 */
[----:B------:R-:W-:Y:S01]  /*22210*/  IMAD.MOV R8, RZ, RZ, -R8 ;  /* 0x000000ffff087224 */ /* 0x000fe200078e0a08 */
[----:B------:R-:W4:Y:S03]  /*22220*/  LDL.LU R232, [R1+0x788] ;  /* 0x0007880001e87983 */ /* 0x000f260000300800 */
[----:B------:R-:W-:-:S02]  /*22230*/  IMAD R219, R2, R8, R219 ;  /* 0x0000000802db7224 */ /* 0x000fc400078e02db */
[----:B------:R-:W-:Y:S01]  /*22240*/  @!P3 IMAD.MOV R210, RZ, RZ, -R210 ;  /* 0x000000ffffd2b224 */ /* 0x000fe200078e0ad2 */
[----:B------:R-:W-:-:S05]  /*22250*/  ISETP.GT.U32.AND P3, PT, R2, R215, PT ;  /* 0x000000d70200720c */ /* 0x000fca0003f64070 */
[----:B------:R-:W-:Y:S01]  /*22260*/  @!P5 IMAD.IADD R214, R214, 0x1, -R2 ;  /* 0x00000001d6d6d824 */ /* 0x000fe200078e0a02 */
[----:B------:R-:W-:-:S07]  /*22270*/  ISETP.GT.U32.AND P5, PT, R2, R219, PT ;  /* 0x000000db0200720c */ /* 0x000fce0003fa4070 */
[----:B------:R-:W-:-:S06]  /*22280*/  @!P3 IMAD.IADD R215, R215, 0x1, -R2 ;  /* 0x00000001d7d7b824 */ /* 0x000fcc00078e0a02 */
[----:B------:R-:W-:Y:S02]  /*22290*/  @!P5 IMAD.IADD R219, R219, 0x1, -R2 ;  /* 0x00000001dbdbd824 */ /* 0x000fe400078e0a02 */
[----:B------:R-:W-:-:S03]  /*222a0*/  @!P4 IMAD.MOV R215, RZ, RZ, -R215 ;  /* 0x000000ffffd7c224 */ /* 0x000fc600078e0ad7 */
[----:B------:R-:W-:-:S13]  /*222b0*/  ISETP.GT.U32.AND P4, PT, R2, R219, PT ;  /* 0x000000db0200720c */ /* 0x000fda0003f84070 */
[----:B------:R-:W-:-:S04]  /*222c0*/  @!P4 IMAD.IADD R219, R219, 0x1, -R2 ;  /* 0x00000001dbdbc824 */ /* 0x000fc800078e0a02 */
[----:B------:R-:W-:Y:S01]  /*222d0*/  @!P0 IMAD.MOV R219, RZ, RZ, -R219 ;  /* 0x000000ffffdb8224 */ /* 0x000fe200078e0adb */
[----:B---3--:R-:W-:-:S05]  /*222e0*/  IABS R8, R223 ;  /* 0x000000df00087213 */ /* 0x008fca0000000000 */
[----:B------:R-:W-:Y:S01]  /*222f0*/  IMAD.MOV.U32 R9, RZ, RZ, R8 ;  /* 0x000000ffff097224 */ /* 0x000fe200078e0008 */
[----:B--2---:R-:W-:Y:S02]  /*22300*/  IABS R8, R250 ;  /* 0x000000fa00087213 */ /* 0x004fe40000000000 */
[----:B------:R-:W-:Y:S02]  /*22310*/  ISETP.GE.AND P0, PT, R250, RZ, PT ;  /* 0x000000fffa00720c */ /* 0x000fe40003f06270 */
[----:B------:R-:W2:Y:S01]  /*22320*/  LDL.LU R250, [R1+0x78c] ;  /* 0x00078c0001fa7983 */ /* 0x000ea20000300800 */
[----:B------:R-:W-:Y:S01]  /*22330*/  @!P2 IMAD.MOV R211, RZ, RZ, -R211 ;  /* 0x000000ffffd3a224 */ /* 0x000fe200078e0ad3 */
[----:B------:R-:W-:Y:S02]  /*22340*/  ISETP.GT.U32.AND P2, PT, R2, R217, PT ;  /* 0x000000d90200720c */ /* 0x000fe40003f44070 */
[----:B------:R-:W-:Y:S01]  /*22350*/  ISETP.GE.AND P1, PT, R220, RZ, PT ;  /* 0x000000ffdc00720c */ /* 0x000fe20003f26270 */
[----:B------:R-:W3:Y:S01]  /*22360*/  LDL.LU R236, [R1+0x790] ;  /* 0x0007900001ec7983 */ /* 0x000ee20000300800 */
[----:B------:R-:W-:-:S02]  /*22370*/  IABS R220, R225 ;  /* 0x000000e100dc7213 */ /* 0x000fc40000000000 */
[----:B------:R-:W-:Y:S01]  /*22380*/  ISETP.GE.AND P3, PT, R226, RZ, PT ;  /* 0x000000ffe200720c */ /* 0x000fe20003f66270 */
[----:B------:R-:W3:Y:S02]  /*22390*/  LDL.LU R235, [R1+0x794] ;  /* 0x0007940001eb7983 */ /* 0x000ee40000300800 */
[----:B------:R-:W-:-:S04]  /*223a0*/  IMAD.HI.U32 R4, R3, R220, RZ ;  /* 0x000000dc03047227 */ /* 0x000fc800078e00ff */
[----:B------:R-:W-:Y:S01]  /*223b0*/  @!P2 IMAD.IADD R217, R217, 0x1, -R2 ;  /* 0x00000001d9d9a824 */ /* 0x000fe200078e0a02 */
[----:B------:R-:W-:Y:S01]  /*223c0*/  ISETP.GE.AND P2, PT, R221, RZ, PT ;  /* 0x000000ffdd00720c */ /* 0x000fe20003f46270 */
[----:B------:R-:W-:Y:S01]  /*223d0*/  @!P1 IMAD.MOV R214, RZ, RZ, -R214 ;  /* 0x000000ffffd69224 */ /* 0x000fe200078e0ad6 */
[----:B----4-:R-:W-:Y:S01]  /*223e0*/  IABS R221, R224 ;  /* 0x000000e000dd7213 */ /* 0x010fe20000000000 */
[----:B------:R-:W-:Y:S01]  /*223f0*/  IMAD.MOV R4, RZ, RZ, -R4 ;  /* 0x000000ffff047224 */ /* 0x000fe200078e0a04 */
[----:B------:R-:W-:-:S03]  /*22400*/  ISETP.GT.U32.AND P1, PT, R2, R218, PT ;  /* 0x000000da0200720c */ /* 0x000fc60003f24070 */
[----:B------:R-:W-:Y:S02]  /*22410*/  IMAD R220, R2, R4, R220 ;  /* 0x0000000402dc7224 */ /* 0x000fe400078e02dc */
[----:B------:R-:W-:-:S04]  /*22420*/  IMAD.HI.U32 R4, R3, R221, RZ ;  /* 0x000000dd03047227 */ /* 0x000fc800078e00ff */
[----:B------:R-:W-:Y:S01]  /*22430*/  IMAD.MOV R4, RZ, RZ, -R4 ;  /* 0x000000ffff047224 */ /* 0x000fe200078e0a04 */
[----:B------:R-:W-:-:S03]  /*22440*/  ISETP.GT.U32.AND P5, PT, R2, R220, PT ;  /* 0x000000dc0200720c */ /* 0x000fc60003fa4070 */
[----:B------:R-:W-:Y:S02]  /*22450*/  @!P1 IMAD.IADD R218, R218, 0x1, -R2 ;  /* 0x00000001dada9824 */ /* 0x000fe400078e0a02 */
[----:B------:R-:W-:Y:S02]  /*22460*/  IMAD R221, R2, R4, R221 ;  /* 0x0000000402dd7224 */ /* 0x000fe400078e02dd */
[----:B------:R-:W-:-:S03]  /*22470*/  @!P2 IMAD.MOV R218, RZ, RZ, -R218 ;  /* 0x000000ffffdaa224 */ /* 0x000fc600078e0ada */
[----:B------:R-:W-:-:S03]  /*22480*/  ISETP.GT.U32.AND P2, PT, R2, R221, PT ;  /* 0x000000dd0200720c */ /* 0x000fc60003f44070 */
[----:B------:R-:W-:Y:S01]  /*22490*/  @!P5 IMAD.IADD R220, R220, 0x1, -R2 ;  /* 0x00000001dcdcd824 */ /* 0x000fe200078e0a02 */
[----:B------:R-:W-:Y:S01]  /*224a0*/  IABS R4, R222 ;  /* 0x000000de00047213 */ /* 0x000fe20000000000 */
[----:B------:R-:W-:-:S03]  /*224b0*/  @!P3 IMAD.MOV R216, RZ, RZ, -R216 ;  /* 0x000000ffffd8b224 */ /* 0x000fc600078e0ad8 */
[----:B------:R-:W-:Y:S01]  /*224c0*/  ISETP.GT.U32.AND P5, PT, R2, R220, PT ;  /* 0x000000dc0200720c */ /* 0x000fe20003fa4070 */
[----:B------:R-:W-:-:S04]  /*224d0*/  @!P6 IMAD.MOV R217, RZ, RZ, -R217 ;  /* 0x000000ffffd9e224 */ /* 0x000fc800078e0ad9 */
[----:B------:R-:W-:Y:S01]  /*224e0*/  @!P2 IMAD.IADD R221, R221, 0x1, -R2 ;  /* 0x00000001dddda824 */ /* 0x000fe200078e0a02 */
[----:B------:R-:W-:Y:S02]  /*224f0*/  ISETP.GE.AND P3, PT, R225, RZ, PT ;  /* 0x000000ffe100720c */ /* 0x000fe40003f66270 */
[----:B------:R-:W-:Y:S01]  /*22500*/  ISETP.GE.AND P6, PT, R224, RZ, PT ;  /* 0x000000ffe000720c */ /* 0x000fe20003fc6270 */
[C---:B------:R-:W-:Y:S01]  /*22510*/  IMAD.HI.U32 R224, R3.reuse, R8, RZ ;  /* 0x0000000803e07227 */ /* 0x040fe200078e00ff */
[----:B------:R-:W-:Y:S02]  /*22520*/  IABS R225, R228 ;  /* 0x000000e400e17213 */ /* 0x000fe40000000000 */
[----:B------:R-:W-:Y:S01]  /*22530*/  ISETP.GT.U32.AND P2, PT, R2, R221, PT ;  /* 0x000000dd0200720c */ /* 0x000fe20003f44070 */
[----:B------:R-:W-:Y:S02]  /*22540*/  IMAD.MOV.U32 R10, RZ, RZ, R4 ;  /* 0x000000ffff0a7224 */ /* 0x000fe400078e0004 */
[----:B------:R-:W-:-:S04]  /*22550*/  IMAD.HI.U32 R4, R3, R225, RZ ;  /* 0x000000e103047227 */ /* 0x000fc800078e00ff */
[----:B------:R-:W-:Y:S02]  /*22560*/  IMAD.MOV R224, RZ, RZ, -R224 ;  /* 0x000000ffffe07224 */ /* 0x000fe400078e0ae0 */
[----:B------:R-:W-:Y:S02]  /*22570*/  @!P5 IMAD.IADD R220, R220, 0x1, -R2 ;  /* 0x00000001dcdcd824 */ /* 0x000fe400078e0a02 */
[----:B------:R-:W-:Y:S02]  /*22580*/  IMAD.MOV R4, RZ, RZ, -R4 ;  /* 0x000000ffff047224 */ /* 0x000fe400078e0a04 */
[C---:B------:R-:W-:Y:S02]  /*22590*/  IMAD R224, R2.reuse, R224, R8 ;  /* 0x000000e002e07224 */ /* 0x040fe400078e0208 */
[----:B------:R-:W-:Y:S02]  /*225a0*/  IMAD R225, R2, R4, R225 ;  /* 0x0000000402e17224 */ /* 0x000fe400078e02e1 */
[----:B------:R-:W-:-:S02]  /*225b0*/  @!P2 IMAD.IADD R221, R221, 0x1, -R2 ;  /* 0x00000001dddda824 */ /* 0x000fc400078e0a02 */
[----:B------:R-:W-:Y:S01]  /*225c0*/  @!P3 IMAD.MOV R220, RZ, RZ, -R220 ;  /* 0x000000ffffdcb224 */ /* 0x000fe200078e0adc */
[C---:B------:R-:W-:Y:S01]  /*225d0*/  ISETP.GT.U32.AND P3, PT, R2.reuse, R224, PT ;  /* 0x000000e00200720c */ /* 0x040fe20003f64070 */
[----:B------:R-:W-:Y:S01]  /*225e0*/  @!P6 IMAD.MOV R221, RZ, RZ, -R221 ;  /* 0x000000ffffdde224 */ /* 0x000fe200078e0add */
[----:B------:R-:W-:Y:S02]  /*225f0*/  ISETP.GT.U32.AND P6, PT, R2, R225, PT ;  /* 0x000000e10200720c */ /* 0x000fe40003fc4070 */
[----:B------:R-:W-:Y:S01]  /*22600*/  ISETP.GE.AND P4, PT, R222, RZ, PT ;  /* 0x000000ffde00720c */ /* 0x000fe20003f86270 */
[----:B------:R-:W-:Y:S01]  /*22610*/  IMAD.HI.U32 R222, R3, R9, RZ ;  /* 0x0000000903de7227 */ /* 0x000fe200078e00ff */
[----:B------:R-:W-:-:S03]  /*22620*/  ISETP.GE.AND P1, PT, R223, RZ, PT ;  /* 0x000000ffdf00720c */ /* 0x000fc60003f26270 */
[----:B------:R-:W-:Y:S02]  /*22630*/  IMAD.MOV R222, RZ, RZ, -R222 ;  /* 0x000000ffffde7224 */ /* 0x000fe400078e0ade */
[----:B------:R-:W-:-:S04]  /*22640*/  IMAD.HI.U32 R223, R3, R10, RZ ;  /* 0x0000000a03df7227 */ /* 0x000fc800078e00ff */
[--C-:B------:R-:W-:Y:S02]  /*22650*/  @!P3 IMAD.IADD R224, R224, 0x1, -R2.reuse ;  /* 0x00000001e0e0b824 */ /* 0x100fe400078e0a02 */
[----:B------:R-:W-:Y:S02]  /*22660*/  @!P6 IMAD.IADD R225, R225, 0x1, -R2 ;  /* 0x00000001e1e1e824 */ /* 0x000fe400078e0a02 */
[C---:B------:R-:W-:Y:S01]  /*22670*/  IMAD R222, R2.reuse, R222, R9 ;  /* 0x000000de02de7224 */ /* 0x040fe200078e0209 */
[C---:B------:R-:W-:Y:S01]  /*22680*/  ISETP.GT.U32.AND P6, PT, R2.reuse, R224, PT ;  /* 0x000000e00200720c */ /* 0x040fe20003fc4070 */
[----:B------:R-:W-:Y:S01]  /*22690*/  IMAD.MOV R223, RZ, RZ, -R223 ;  /* 0x000000ffffdf7224 */ /* 0x000fe200078e0adf */
[----:B------:R-:W-:Y:S02]  /*226a0*/  IABS R226, R234 ;  /* 0x000000ea00e27213 */ /* 0x000fe40000000000 */
[C---:B------:R-:W-:Y:S01]  /*226b0*/  ISETP.GT.U32.AND P5, PT, R2.reuse, R222, PT ;  /* 0x000000de0200720c */ /* 0x040fe20003fa4070 */
[----:B------:R-:W-:-:S02]  /*226c0*/  IMAD R223, R2, R223, R10 ;  /* 0x000000df02df7224 */ /* 0x000fc400078e020a */
[----:B------:R-:W-:-:S03]  /*226d0*/  IMAD.HI.U32 R4, R3, R226, RZ ;  /* 0x000000e203047227 */ /* 0x000fc600078e00ff */
[----:B------:R-:W-:Y:S01]  /*226e0*/  ISETP.GT.U32.AND P2, PT, R2, R223, PT ;  /* 0x000000df0200720c */ /* 0x000fe20003f44070 */
[----:B------:R-:W-:Y:S02]  /*226f0*/  IMAD.MOV R4, RZ, RZ, -R4 ;  /* 0x000000ffff047224 */ /* 0x000fe400078e0a04 */
[--C-:B------:R-:W-:Y:S01]  /*22700*/  @!P6 IMAD.IADD R224, R224, 0x1, -R2.reuse ;  /* 0x00000001e0e0e824 */ /* 0x100fe200078e0a02 */
[----:B------:R-:W-:Y:S02]  /*22710*/  ISETP.GE.AND P6, PT, R234, RZ, PT ;  /* 0x000000ffea00720c */ /* 0x000fe40003fc6270 */
[----:B------:R-:W4:Y:S01]  /*22720*/  LDL.LU R234, [R1+0x798] ;  /* 0x0007980001ea7983 */ /* 0x000f220000300800 */
[----:B------:R-:W-:Y:S02]  /*22730*/  @!P5 IMAD.IADD R222, R222, 0x1, -R2 ;  /* 0x00000001deded824 */ /* 0x000fe400078e0a02 */
[C---:B------:R-:W-:Y:S01]  /*22740*/  IMAD R226, R2.reuse, R4, R226 ;  /* 0x0000000402e27224 */ /* 0x040fe200078e02e2 */
[----:B------:R-:W4:Y:S02]  /*22750*/  LDL.LU R239, [R1+0x7a0] ;  /* 0x0007a00001ef7983 */ /* 0x000f240000300800 */
[C---:B------:R-:W-:Y:S01]  /*22760*/  ISETP.GT.U32.AND P5, PT, R2.reuse, R222, PT ;  /* 0x000000de0200720c */ /* 0x040fe20003fa4070 */
[--C-:B------:R-:W-:Y:S01]  /*22770*/  @!P2 IMAD.IADD R223, R223, 0x1, -R2.reuse ;  /* 0x00000001dfdfa824 */ /* 0x100fe200078e0a02 */
[----:B------:R-:W-:Y:S01]  /*22780*/  ISETP.GT.U32.AND P2, PT, R2, R226, PT ;  /* 0x000000e20200720c */ /* 0x000fe20003f44070 */
[----:B------:R-:W4:Y:S04]  /*22790*/  LDL.LU R237, [R1+0x7a8] ;  /* 0x0007a80001ed7983 */ /* 0x000f280000300800 */
[----:B------:R-:W4:Y:S06]  /*227a0*/  LDL.LU R238, [R1+0x7b0] ;  /* 0x0007b00001ee7983 */ /* 0x000f2c0000300800 */
[----:B------:R-:W-:-:S02]  /*227b0*/  @!P5 IMAD.IADD R222, R222, 0x1, -R2 ;  /* 0x00000001deded824 */ /* 0x000fc400078e0a02 */
[----:B------:R-:W-:Y:S02]  /*227c0*/  @!P2 IMAD.IADD R226, R226, 0x1, -R2 ;  /* 0x00000001e2e2a824 */ /* 0x000fe400078e0a02 */
[----:B------:R-:W-:-:S03]  /*227d0*/  @!P1 IMAD.MOV R222, RZ, RZ, -R222 ;  /* 0x000000ffffde9224 */ /* 0x000fc600078e0ade */
[----:B------:R-:W-:-:S13]  /*227e0*/  ISETP.GT.U32.AND P1, PT, R2, R226, PT ;  /* 0x000000e20200720c */ /* 0x000fda0003f24070 */
[----:B------:R-:W-:-:S04]  /*227f0*/  @!P1 IMAD.IADD R226, R226, 0x1, -R2 ;  /* 0x00000001e2e29824 */ /* 0x000fc800078e0a02 */
[----:B------:R-:W-:Y:S01]  /*22800*/  @!P6 IMAD.MOV R226, RZ, RZ, -R226 ;  /* 0x000000ffffe2e224 */ /* 0x000fe200078e0ae2 */
[----:B--2---:R-:W-:Y:S02]  /*22810*/  IABS R229, R250 ;  /* 0x000000fa00e57213 */ /* 0x004fe40000000000 */
[----:B------:R-:W-:Y:S02]  /*22820*/  ISETP.GE.AND P6, PT, R250, RZ, PT ;  /* 0x000000fffa00720c */ /* 0x000fe40003fc6270 */
[----:B------:R-:W2:Y:S01]  /*22830*/  LDL.LU R250, [R1+0x7b4] ;  /* 0x0007b40001fa7983 */ /* 0x000ea20000300800 */
[----:B------:R-:W-:Y:S02]  /*22840*/  IABS R227, R233 ;  /* 0x000000e900e37213 */ /* 0x000fe40000000000 */
[----:B------:R-:W-:Y:S01]  /*22850*/  ISETP.GE.AND P5, PT, R228, RZ, PT ;  /* 0x000000ffe400720c */ /* 0x000fe20003fa6270 */
[----:B------:R-:W2:Y:S02]  /*22860*/  LDL.LU R240, [R1+0x7b8] ;  /* 0x0007b80001f07983 */ /* 0x000ea40000300800 */
[----:B------:R-:W-:Y:S01]  /*22870*/  IMAD.HI.U32 R8, R3, R227, RZ ;  /* 0x000000e303087227 */ /* 0x000fe200078e00ff */
[----:B------:R-:W-:Y:S01]  /*22880*/  IABS R228, R232 ;  /* 0x000000e800e47213 */ /* 0x000fe20000000000 */
[----:B------:R-:W2:Y:S02]  /*22890*/  LDL.LU R241, [R1+0x7bc] ;  /* 0x0007bc0001f17983 */ /* 0x000ea40000300800 */
[----:B------:R-:W-:Y:S01]  /*228a0*/  IMAD.MOV R4, RZ, RZ, -R8 ;  /* 0x000000ffff047224 */ /* 0x000fe200078e0a08 */
[C---:B------:R-:W-:Y:S01]  /*228b0*/  ISETP.GT.U32.AND P2, PT, R2.reuse, R225, PT ;  /* 0x000000e10200720c */ /* 0x040fe20003f44070 */
[----:B------:R-:W2:Y:S01]  /*228c0*/  LDL.LU R245, [R1+0x7c0] ;  /* 0x0007c00001f57983 */ /* 0x000ea20000300800 */
[C---:B------:R-:W-:Y:S01]  /*228d0*/  ISETP.GT.U32.AND P3, PT, R2.reuse, R223, PT ;  /* 0x000000df0200720c */ /* 0x040fe20003f64070 */
[----:B------:R-:W-:-:S02]  /*228e0*/  IMAD R227, R2, R4, R227 ;  /* 0x0000000402e37224 */ /* 0x000fc400078e02e3 */
[----:B------:R-:W-:Y:S01]  /*228f0*/  IMAD.HI.U32 R4, R3, R228, RZ ;  /* 0x000000e403047227 */ /* 0x000fe200078e00ff */
[----:B---3--:R-:W-:Y:S01]  /*22900*/  IABS R230, R236 ;  /* 0x000000ec00e67213 */ /* 0x008fe20000000000 */
[----:B------:R-:W3:Y:S02]  /*22910*/  LDL.LU R244, [R1+0x7c4] ;  /* 0x0007c40001f47983 */ /* 0x000ee40000300800 */
[----:B------:R-:W-:-:S04]  /*22920*/  IMAD.MOV R4, RZ, RZ, -R4 ;  /* 0x000000ffff047224 */ /* 0x000fc800078e0a04 */
[C---:B------:R-:W-:Y:S02]  /*22930*/  IMAD R228, R2.reuse, R4, R228 ;  /* 0x0000000402e47224 */ /* 0x040fe400078e02e4 */
[--C-:B------:R-:W-:Y:S02]  /*22940*/  @!P2 IMAD.IADD R225, R225, 0x1, -R2.reuse ;  /* 0x00000001e1e1a824 */ /* 0x100fe400078e0a02 */
[----:B------:R-:W-:Y:S01]  /*22950*/  @!P3 IMAD.IADD R223, R223, 0x1, -R2 ;  /* 0x00000001dfdfb824 */ /* 0x000fe200078e0a02 */
[C---:B------:R-:W-:Y:S02]  /*22960*/  ISETP.GT.U32.AND P2, PT, R2.reuse, R228, PT ;  /* 0x000000e40200720c */ /* 0x040fe40003f44070 */
[----:B------:R-:W-:Y:S01]  /*22970*/  ISETP.GT.U32.AND P3, PT, R2, R227, PT ;  /* 0x000000e30200720c */ /* 0x000fe20003f64070 */
[----:B------:R-:W-:-:S04]  /*22980*/  IMAD.HI.U32 R8, R3, R230, RZ ;  /* 0x000000e603087227 */ /* 0x000fc800078e00ff */
[----:B------:R-:W-:Y:S01]  /*22990*/  IMAD.MOV R8, RZ, RZ, -R8 ;  /* 0x000000ffff087224 */ /* 0x000fe200078e0a08 */
[----:B------:R-:W-:Y:S01]  /*229a0*/  IABS R231, R235 ;  /* 0x000000eb00e77213 */ /* 0x000fe20000000000 */
[----:B------:R-:W-:-:S04]  /*229b0*/  IMAD.HI.U32 R4, R3, R229, RZ ;  /* 0x000000e503047227 */ /* 0x000fc800078e00ff */
[--C-:B------:R-:W-:Y:S02]  /*229c0*/  @!P2 IMAD.IADD R228, R228, 0x1, -R2.reuse ;  /* 0x00000001e4e4a824 */ /* 0x100fe400078e0a02 */
[----:B------:R-:W-:Y:S02]  /*229d0*/  @!P3 IMAD.IADD R227, R227, 0x1, -R2 ;  /* 0x00000001e3e3b824 */ /* 0x000fe400078e0a02 */
[C---:B------:R-:W-:Y:S02]  /*229e0*/  IMAD R230, R2.reuse, R8, R230 ;  /* 0x0000000802e67224 */ /* 0x040fe400078e02e6 */
[----:B------:R-:W-:Y:S01]  /*229f0*/  @!P4 IMAD.MOV R223, RZ, RZ, -R223 ;  /* 0x000000ffffdfc224 */ /* 0x000fe200078e0adf */
[C---:B------:R-:W-:Y:S01]  /*22a00*/  ISETP.GT.U32.AND P4, PT, R2.reuse, R228, PT ;  /* 0x000000e40200720c */ /* 0x040fe20003f84070 */
[----:B------:R-:W-:Y:S01]  /*22a10*/  IMAD.MOV R4, RZ, RZ, -R4 ;  /* 0x000000ffff047224 */ /* 0x000fe200078e0a04 */
[C---:B------:R-:W-:Y:S01]  /*22a20*/  ISETP.GT.U32.AND P2, PT, R2.reuse, R227, PT ;  /* 0x000000e30200720c */ /* 0x040fe20003f44070 */
[----:B------:R-:W-:Y:S01]  /*22a30*/  @!P5 IMAD.MOV R225, RZ, RZ, -R225 ;  /* 0x000000ffffe1d224 */ /* 0x000fe200078e0ae1 */
[----:B------:R-:W-:Y:S01]  /*22a40*/  ISETP.GT.U32.AND P5, PT, R2, R230, PT ;  /* 0x000000e60200720c */ /* 0x000fe20003fa4070 */
[----:B------:R-:W-:Y:S01]  /*22a50*/  IMAD.HI.U32 R9, R3, R231, RZ ;  /* 0x000000e703097227 */ /* 0x000fe200078e00ff */
[----:B------:R-:W-:-:S02]  /*22a60*/  ISETP.GE.AND P3, PT, R232, RZ, PT ;  /* 0x000000ffe800720c */ /* 0x000fc40003f66270 */
[----:B------:R-:W-:Y:S01]  /*22a70*/  ISETP.GE.AND P1, PT, R233, RZ, PT ;  /* 0x000000ffe900720c */ /* 0x000fe20003f26270 */
[----:B------:R-:W-:Y:S02]  /*22a80*/  IMAD R229, R2, R4, R229 ;  /* 0x0000000402e57224 */ /* 0x000fe400078e02e5 */
[----:B------:R-:W-:-:S04]  /*22a90*/  IMAD.MOV R4, RZ, RZ, -R9 ;  /* 0x000000ffff047224 */ /* 0x000fc800078e0a09 */
[----:B------:R-:W-:Y:S02]  /*22aa0*/  IMAD R231, R2, R4, R231 ;  /* 0x0000000402e77224 */ /* 0x000fe400078e02e7 */
[--C-:B------:R-:W-:Y:S02]  /*22ab0*/  @!P4 IMAD.IADD R228, R228, 0x1, -R2.reuse ;  /* 0x00000001e4e4c824 */ /* 0x100fe400078e0a02 */
[--C-:B------:R-:W-:Y:S02]  /*22ac0*/  @!P2 IMAD.IADD R227, R227, 0x1, -R2.reuse ;  /* 0x00000001e3e3a824 */ /* 0x100fe400078e0a02 */
[----:B------:R-:W-:Y:S02]  /*22ad0*/  @!P5 IMAD.IADD R230, R230, 0x1, -R2 ;  /* 0x00000001e6e6d824 */ /* 0x000fe400078e0a02 */
[----:B------:R-:W-:Y:S02]  /*22ae0*/  @!P3 IMAD.MOV R228, RZ, RZ, -R228 ;  /* 0x000000ffffe4b224 */ /* 0x000fe400078e0ae4 */
[----:B------:R-:W-:Y:S01]  /*22af0*/  @!P1 IMAD.MOV R227, RZ, RZ, -R227 ;  /* 0x000000ffffe39224 */ /* 0x000fe200078e0ae3 */
[----:B------:R-:W-:-:S02]  /*22b00*/  ISETP.GT.U32.AND P1, PT, R2, R230, PT ;  /* 0x000000e60200720c */ /* 0x000fc40003f24070 */
[----:B------:R-:W-:Y:S02]  /*22b10*/  ISETP.GE.AND P4, PT, R236, RZ, PT ;  /* 0x000000ffec00720c */ /* 0x000fe40003f86270 */
[----:B----4-:R-:W-:Y:S02]  /*22b20*/  IABS R232, R234 ;  /* 0x000000ea00e87213 */ /* 0x010fe40000000000 */
[----:B------:R-:W-:-:S03]  /*22b30*/  IABS R233, R239 ;  /* 0x000000ef00e97213 */ /* 0x000fc60000000000 */
[----:B------:R-:W-:-:S04]  /*22b40*/  IMAD.HI.U32 R4, R3, R232, RZ ;  /* 0x000000e803047227 */ /* 0x000fc800078e00ff */
[----:B------:R-:W-:Y:S02]  /*22b50*/  IMAD.MOV R4, RZ, RZ, -R4 ;  /* 0x000000ffff047224 */ /* 0x000fe400078e0a04 */
[----:B------:R-:W-:Y:S01]  /*22b60*/  IMAD.HI.U32 R8, R3, R233, RZ ;  /* 0x000000e903087227 */ /* 0x000fe200078e00ff */
[----:B------:R-:W-:Y:S02]  /*22b70*/  ISETP.GE.AND P3, PT, R234, RZ, PT ;  /* 0x000000ffea00720c */ /* 0x000fe40003f66270 */
[----:B------:R-:W-:Y:S01]  /*22b80*/  IABS R234, R237 ;  /* 0x000000ed00ea7213 */ /* 0x000fe20000000000 */
[----:B------:R-:W-:Y:S02]  /*22b90*/  IMAD R232, R2, R4, R232 ;  /* 0x0000000402e87224 */ /* 0x000fe400078e02e8 */
[----:B------:R-:W-:-:S04]  /*22ba0*/  IMAD.MOV R4, RZ, RZ, -R8 ;  /* 0x000000ffff047224 */ /* 0x000fc800078e0a08 */
[----:B------:R-:W-:Y:S02]  /*22bb0*/  IMAD R233, R2, R4, R233 ;  /* 0x0000000402e97224 */ /* 0x000fe400078e02e9 */
[----:B------:R-:W-:-:S04]  /*22bc0*/  IMAD.HI.U32 R4, R3, R234, RZ ;  /* 0x000000ea03047227 */ /* 0x000fc800078e00ff */
[----:B------:R-:W-:Y:S02]  /*22bd0*/  IMAD.MOV R4, RZ, RZ, -R4 ;  /* 0x000000ffff047224 */ /* 0x000fe400078e0a04 */
[----:B------:R-:W-:Y:S02]  /*22be0*/  @!P1 IMAD.IADD R230, R230, 0x1, -R2 ;  /* 0x00000001e6e69824 */ /* 0x000fe400078e0a02 */
[----:B------:R-:W-:Y:S02]  /*22bf0*/  IMAD R234, R2, R4, R234 ;  /* 0x0000000402ea7224 */ /* 0x000fe400078e02ea */
[----:B------:R-:W-:-:S03]  /*22c00*/  @!P4 IMAD.MOV R230, RZ, RZ, -R230 ;  /* 0x000000ffffe6c224 */ /* 0x000fc600078e0ae6 */
[----:B------:R-:W-:-:S13]  /*22c10*/  ISETP.GT.U32.AND P4, PT, R2, R234, PT ;  /* 0x000000ea0200720c */ /* 0x000fda0003f84070 */
[----:B------:R-:W-:Y:S01]  /*22c20*/  @!P4 IMAD.IADD R234, R234, 0x1, -R2 ;  /* 0x00000001eaeac824 */ /* 0x000fe200078e0a02 */
[----:B--2---:R-:W-:Y:S02]  /*22c30*/  IABS R236, R250 ;  /* 0x000000fa00ec7213 */ /* 0x004fe40000000000 */
[----:B------:R-:W-:Y:S02]  /*22c40*/  ISETP.GE.AND P4, PT, R250, RZ, PT ;  /* 0x000000fffa00720c */ /* 0x000fe40003f86270 */
[----:B------:R-:W2:Y:S04]  /*22c50*/  LDL.LU R250, [R1+0x7c8] ;  /* 0x0007c80001fa7983 */ /* 0x000ea80000300800 */
[----:B------:R-:W4:Y:S04]  /*22c60*/  LDL.LU R21, [R1+0x7cc] ;  /* 0x0007cc0001157983 */ /* 0x000f280000300800 */
        /* <DEDUP_REMOVED lines=12> */
[----:B------:R-:W4:Y:S01]  /*22d30*/  LDL.LU R7, [R1+0x800] ;  /* 0x0008000001077983 */ /* 0x000f220000300800 */
[----:B------:R-:W-:Y:S01]  /*22d40*/  @!P0 IMAD.MOV R224, RZ, RZ, -R224 ;  /* 0x000000ffffe08224 */ /* 0x000fe200078e0ae0 */
[----:B------:R-:W-:-:S02]  /*22d50*/  ISETP.GT.U32.AND P0, PT, R2, R229, PT ;  /* 0x000000e50200720c */ /* 0x000fc40003f04070 */
[C---:B------:R-:W-:Y:S02]  /*22d60*/  ISETP.GT.U32.AND P2, PT, R2.reuse, R231, PT ;  /* 0x000000e70200720c */ /* 0x040fe40003f44070 */
[C---:B------:R-:W-:Y:S01]  /*22d70*/  ISETP.GT.U32.AND P1, PT, R2.reuse, R233, PT ;  /* 0x000000e90200720c */ /* 0x040fe20003f24070 */
[----:B------:R-:W-:Y:S01]  /*22d80*/  IMAD.HI.U32 R9, R3, R236, RZ ;  /* 0x000000ec03097227 */ /* 0x000fe200078e00ff */
[----:B------:R-:W4:Y:S07]  /*22d90*/  LDL.LU R34, [R1+0x5c8] ;  /* 0x0005c80001227983 */ /* 0x000f2e0000300800 */
[--C-:B------:R-:W-:Y:S01]  /*22da0*/  @!P0 IMAD.IADD R229, R229, 0x1, -R2.reuse ;  /* 0x00000001e5e58824 */ /* 0x100fe200078e0a02 */
[----:B------:R-:W4:Y:S04]  /*22db0*/  LDL.LU R33, [R1+0x5c4] ;  /* 0x0005c40001217983 */ /* 0x000f280000300800 */
[C---:B------:R-:W-:Y:S01]  /*22dc0*/  ISETP.GT.U32.AND P5, PT, R2.reuse, R229, PT ;  /* 0x000000e50200720c */ /* 0x040fe20003fa4070 */
[--C-:B------:R-:W-:Y:S01]  /*22dd0*/  @!P2 IMAD.IADD R231, R231, 0x1, -R2.reuse ;  /* 0x00000001e7e7a824 */ /* 0x100fe200078e0a02 */
[----:B------:R-:W-:Y:S01]  /*22de0*/  ISETP.GE.AND P0, PT, R235, RZ, PT ;  /* 0x000000ffeb00720c */ /* 0x000fe20003f06270 */
[--C-:B------:R-:W-:Y:S01]  /*22df0*/  @!P1 IMAD.IADD R233, R233, 0x1, -R2.reuse ;  /* 0x00000001e9e99824 */ /* 0x100fe200078e0a02 */
[----:B------:R-:W-:Y:S01]  /*22e00*/  IABS R235, R238 ;  /* 0x000000ee00eb7213 */ /* 0x000fe20000000000 */
[----:B------:R-:W-:Y:S01]  /*22e10*/  IMAD.MOV R4, RZ, RZ, -R9 ;  /* 0x000000ffff047224 */ /* 0x000fe200078e0a09 */
[C---:B------:R-:W-:Y:S01]  /*22e20*/  ISETP.GT.U32.AND P2, PT, R2.reuse, R231, PT ;  /* 0x000000e70200720c */ /* 0x040fe20003f44070 */
[----:B------:R-:W4:Y:S06]  /*22e30*/  LDL.LU R32, [R1+0x5ac] ;  /* 0x0005ac0001207983 */ /* 0x000f2c0000300800 */
[----:B------:R-:W-:Y:S01]  /*22e40*/  @!P5 IMAD.IADD R229, R229, 0x1, -R2 ;  /* 0x00000001e5e5d824 */ /* 0x000fe200078e0a02 */
[C---:B------:R-:W-:Y:S01]  /*22e50*/  ISETP.GT.U32.AND P5, PT, R2.reuse, R232, PT ;  /* 0x000000e80200720c */ /* 0x040fe20003fa4070 */
[----:B------:R-:W-:Y:S01]  /*22e60*/  IMAD.HI.U32 R8, R3, R235, RZ ;  /* 0x000000eb03087227 */ /* 0x000fe200078e00ff */
[----:B------:R-:W-:Y:S01]  /*22e70*/  ISETP.GT.U32.AND P1, PT, R2, R233, PT ;  /* 0x000000e90200720c */ /* 0x000fe20003f24070 */
[----:B------:R-:W4:Y:S02]  /*22e80*/  LDL.LU R31, [R1+0x5a8] ;  /* 0x0005a800011f7983 */ /* 0x000f240000300800 */
[----:B------:R-:W-:-:S02]  /*22e90*/  IMAD.MOV R8, RZ, RZ, -R8 ;  /* 0x000000ffff087224 */ /* 0x000fc400078e0a08 */
[----:B------:R-:W-:Y:S01]  /*22ea0*/  @!P2 IMAD.IADD R231, R231, 0x1, -R2 ;  /* 0x00000001e7e7a824 */ /* 0x000fe200078e0a02 */
[----:B------:R-:W4:Y:S01]  /*22eb0*/  LDL.LU R30, [R1+0x5a4] ;  /* 0x0005a400011e7983 */ /* 0x000f220000300800 */
[C---:B------:R-:W-:Y:S02]  /*22ec0*/  IMAD R235, R2.reuse, R8, R235 ;  /* 0x0000000802eb7224 */ /* 0x040fe400078e02eb */
[----:B------:R-:W-:Y:S02]  /*22ed0*/  IMAD R236, R2, R4, R236 ;  /* 0x0000000402ec7224 */ /* 0x000fe400078e02ec */
[--C-:B------:R-:W-:Y:S02]  /*22ee0*/  @!P5 IMAD.IADD R232, R232, 0x1, -R2.reuse ;  /* 0x00000001e8e8d824 */ /* 0x100fe400078e0a02 */
[----:B------:R-:W-:Y:S02]  /*22ef0*/  @!P6 IMAD.MOV R229, RZ, RZ, -R229 ;  /* 0x000000ffffe5e224 */ /* 0x000fe400078e0ae5 */
[----:B------:R-:W-:Y:S01]  /*22f00*/  @!P1 IMAD.IADD R233, R233, 0x1, -R2 ;  /* 0x00000001e9e99824 */ /* 0x000fe200078e0a02 */
[C---:B------:R-:W-:Y:S01]  /*22f10*/  ISETP.GT.U32.AND P6, PT, R2.reuse, R232, PT ;  /* 0x000000e80200720c */ /* 0x040fe20003fc4070 */
[----:B------:R-:W-:Y:S01]  /*22f20*/  @!P0 IMAD.MOV R231, RZ, RZ, -R231 ;  /* 0x000000ffffe78224 */ /* 0x000fe200078e0ae7 */
[C---:B------:R-:W-:Y:S01]  /*22f30*/  ISETP.GT.U32.AND P0, PT, R2.reuse, R235, PT ;  /* 0x000000eb0200720c */ /* 0x040fe20003f04070 */
[----:B------:R-:W4:Y:S01]  /*22f40*/  LDL.LU R29, [R1+0x5a0] ;  /* 0x0005a000011d7983 */ /* 0x000f220000300800 */
[----:B------:R-:W-:-:S02]  /*22f50*/  ISETP.GT.U32.AND P1, PT, R2, R236, PT ;  /* 0x000000ec0200720c */ /* 0x000fc40003f24070 */
[----:B------:R-:W-:Y:S01]  /*22f60*/  ISETP.GE.AND P5, PT, R237, RZ, PT ;  /* 0x000000ffed00720c */ /* 0x000fe20003fa6270 */
[----:B------:R-:W4:Y:S01]  /*22f70*/  LDL.LU R28, [R1+0x598] ;  /* 0x00059800011c7983 */ /* 0x000f220000300800 */
[----:B------:R-:W-:Y:S02]  /*22f80*/  IABS R237, R240 ;  /* 0x000000f000ed7213 */ /* 0x000fe40000000000 */
[----:B------:R-:W-:Y:S01]  /*22f90*/  ISETP.GE.AND P2, PT, R239, RZ, PT ;  /* 0x000000ffef00720c */ /* 0x000fe20003f46270 */
[----:B------:R-:W4:Y:S02]  /*22fa0*/  LDL.LU R27, [R1+0x58c] ;  /* 0x00058c00011b7983 */ /* 0x000f240000300800 */
[--C-:B------:R-:W-:Y:S01]  /*22fb0*/  @!P6 IMAD.IADD R232, R232, 0x1, -R2.reuse ;  /* 0x00000001e8e8e824 */ /* 0x100fe200078e0a02 */
[----:B------:R-:W-:Y:S01]  /*22fc0*/  ISETP.GE.AND P6, PT, R238, RZ, PT ;  /* 0x000000ffee00720c */ /* 0x000fe20003fc6270 */
[--C-:B------:R-:W-:Y:S01]  /*22fd0*/  @!P0 IMAD.IADD R235, R235, 0x1, -R2.reuse ;  /* 0x00000001ebeb8824 */ /* 0x100fe200078e0a02 */
[----:B------:R-:W-:Y:S01]  /*22fe0*/  IABS R238, R241 ;  /* 0x000000f100ee7213 */ /* 0x000fe20000000000 */
[----:B------:R-:W-:Y:S01]  /*22ff0*/  @!P1 IMAD.IADD R236, R236, 0x1, -R2 ;  /* 0x00000001ecec9824 */ /* 0x000fe200078e0a02 */
[C---:B------:R-:W-:Y:S01]  /*23000*/  ISETP.GT.U32.AND P0, PT, R2.reuse, R234, PT ;  /* 0x000000ea0200720c */ /* 0x040fe20003f04070 */
[----:B------:R-:W-:Y:S01]  /*23010*/  IMAD.HI.U32 R4, R3, R237, RZ ;  /* 0x000000ed03047227 */ /* 0x000fe200078e00ff */
[----:B------:R-:W-:Y:S01]  /*23020*/  IABS R239, R245 ;  /* 0x000000f500ef7213 */ /* 0x000fe20000000000 */
[----:B------:R-:W4:Y:S02]  /*23030*/  LDL.LU R26, [R1+0x588] ;  /* 0x00058800011a7983 */ /* 0x000f240000300800 */
[----:B------:R-:W-:Y:S01]  /*23040*/  @!P3 IMAD.MOV R232, RZ, RZ, -R232 ;  /* 0x000000ffffe8b224 */ /* 0x000fe200078e0ae8 */
[----:B------:R-:W-:Y:S01]  /*23050*/  ISETP.GT.U32.AND P3, PT, R2, R236, PT ;  /* 0x000000ec0200720c */ /* 0x000fe20003f64070 */
[----:B------:R-:W-:-:S02]  /*23060*/  IMAD.MOV R4, RZ, RZ, -R4 ;  /* 0x000000ffff047224 */ /* 0x000fc400078e0a04 */
[----:B------:R-:W-:-:S04]  /*23070*/  IMAD.HI.U32 R8, R3, R238, RZ ;  /* 0x000000ee03087227 */ /* 0x000fc800078e00ff */
[----:B------:R-:W-:Y:S01]  /*23080*/  @!P2 IMAD.MOV R233, RZ, RZ, -R233 ;  /* 0x000000ffffe9a224 */ /* 0x000fe200078e0ae9 */
[C---:B------:R-:W-:Y:S01]  /*23090*/  ISETP.GT.U32.AND P1, PT, R2.reuse, R235, PT ;  /* 0x000000eb0200720c */ /* 0x040fe20003f24070 */
[----:B------:R-:W-:Y:S01]  /*230a0*/  IMAD R237, R2, R4, R237 ;  /* 0x0000000402ed7224 */ /* 0x000fe200078e02ed */
[----:B------:R-:W4:Y:S01]  /*230b0*/  LDL.LU R25, [R1+0x584] ;  /* 0x0005840001197983 */ /* 0x000f220000300800 */
[----:B------:R-:W-:Y:S01]  /*230c0*/  IMAD.MOV R4, RZ, RZ, -R8 ;  /* 0x000000ffff047224 */ /* 0x000fe200078e0a08 */
[----:B------:R-:W-:Y:S01]  /*230d0*/  ISETP.GE.AND P2, PT, R240, RZ, PT ;  /* 0x000000fff000720c */ /* 0x000fe20003f46270 */
[----:B------:R-:W-:Y:S01]  /*230e0*/  @!P0 IMAD.IADD R234, R234, 0x1, -R2 ;  /* 0x00000001eaea8824 */ /* 0x000fe200078e0a02 */
[----:B---3--:R-:W-:Y:S01]  /*230f0*/  IABS R240, R244 ;  /* 0x000000f400f07213 */ /* 0x008fe20000000000 */
[C---:B------:R-:W-:Y:S01]  /*23100*/  IMAD R238, R2.reuse, R4, R238 ;  /* 0x0000000402ee7224 */ /* 0x040fe200078e02ee */
[----:B------:R-:W-:Y:S01]  /*23110*/  ISETP.GT.U32.AND P0, PT, R2, R237, PT ;  /* 0x000000ed0200720c */ /* 0x000fe20003f04070 */
[----:B------:R-:W-:-:S04]  /*23120*/  IMAD.HI.U32 R9, R3, R239, RZ ;  /* 0x000000ef03097227 */ /* 0x000fc800078e00ff */
[----:B------:R-:W-:Y:S01]  /*23130*/  @!P3 IMAD.IADD R236, R236, 0x1, -R2 ;  /* 0x00000001ececb824 */ /* 0x000fe200078e0a02 */
[----:B------:R-:W-:Y:S01]  /*23140*/  ISETP.GT.U32.AND P3, PT, R2, R238, PT ;  /* 0x000000ee0200720c */ /* 0x000fe20003f64070 */
[----:B------:R-:W-:Y:S02]  /*23150*/  IMAD.MOV R8, RZ, RZ, -R9 ;  /* 0x000000ffff087224 */ /* 0x000fe400078e0a09 */
[----:B------:R-:W-:-:S04]  /*23160*/  IMAD.HI.U32 R4, R3, R240, RZ ;  /* 0x000000f003047227 */ /* 0x000fc800078e00ff */
[C---:B------:R-:W-:Y:S02]  /*23170*/  IMAD R239, R2.reuse, R8, R239 ;  /* 0x0000000802ef7224 */ /* 0x040fe400078e02ef */
[----:B------:R-:W-:Y:S02]  /*23180*/  IMAD.MOV R4, RZ, RZ, -R4 ;  /* 0x000000ffff047224 */ /* 0x000fe400078e0a04 */
[----:B------:R-:W-:Y:S01]  /*23190*/  @!P0 IMAD.IADD R237, R237, 0x1, -R2 ;  /* 0x00000001eded8824 */ /* 0x000fe200078e0a02 */
[C---:B------:R-:W-:Y:S01]  /*231a0*/  ISETP.GT.U32.AND P0, PT, R2.reuse, R239, PT ;  /* 0x000000ef0200720c */ /* 0x040fe20003f04070 */
[----:B------:R-:W-:Y:S02]  /*231b0*/  IMAD R240, R2, R4, R240 ;  /* 0x0000000402f07224 */ /* 0x000fe400078e02f0 */
[----:B------:R-:W-:-:S03]  /*231c0*/  @!P3 IMAD.IADD R238, R238, 0x1, -R2 ;  /* 0x00000001eeeeb824 */ /* 0x000fc600078e0a02 */
[----:B------:R-:W-:Y:S01]  /*231d0*/  ISETP.GT.U32.AND P3, PT, R2, R240, PT ;  /* 0x000000f00200720c */ /* 0x000fe20003f64070 */
[----:B------:R-:W-:Y:S01]  /*231e0*/  @!P1 IMAD.IADD R235, R235, 0x1, -R2 ;  /* 0x00000001ebeb9824 */ /* 0x000fe200078e0a02 */
[----:B------:R-:W-:Y:S01]  /*231f0*/  ISETP.GE.AND P1, PT, R241, RZ, PT ;  /* 0x000000fff100720c */ /* 0x000fe20003f26270 */
[----:B------:R-:W-:-:S04]  /*23200*/  @!P4 IMAD.MOV R236, RZ, RZ, -R236 ;  /* 0x000000ffffecc224 */ /* 0x000fc800078e0aec */
[----:B------:R-:W-:-:S05]  /*23210*/  @!P0 IMAD.IADD R239, R239, 0x1, -R2 ;  /* 0x00000001efef8824 */ /* 0x000fca00078e0a02 */
[----:B------:R-:W-:Y:S01]  /*23220*/  ISETP.GT.U32.AND P4, PT, R2, R239, PT ;  /* 0x000000ef0200720c */ /* 0x000fe20003f84070 */
[----:B------:R-:W-:-:S05]  /*23230*/  @!P3 IMAD.IADD R240, R240, 0x1, -R2 ;  /* 0x00000001f0f0b824 */ /* 0x000fca00078e0a02 */
[C---:B------:R-:W-:Y:S01]  /*23240*/  ISETP.GT.U32.AND P3, PT, R2.reuse, R240, PT ;  /* 0x000000f00200720c */ /* 0x040fe20003f64070 */
[----:B------:R-:W-:Y:S01]  /*23250*/  @!P5 IMAD.MOV R234, RZ, RZ, -R234 ;  /* 0x000000ffffead224 */ /* 0x000fe200078e0aea */
[----:B------:R-:W-:-:S05]  /*23260*/  ISETP.GT.U32.AND P5, PT, R2, R237, PT ;  /* 0x000000ed0200720c */ /* 0x000fca0003fa4070 */
[----:B------:R-:W-:-:S06]  /*23270*/  @!P4 IMAD.IADD R239, R239, 0x1, -R2 ;  /* 0x00000001efefc824 */ /* 0x000fcc00078e0a02 */
[--C-:B------:R-:W-:Y:S02]  /*23280*/  @!P3 IMAD.IADD R240, R240, 0x1, -R2.reuse ;  /* 0x00000001f0f0b824 */ /* 0x100fe400078e0a02 */
[----:B------:R-:W-:Y:S01]  /*23290*/  @!P5 IMAD.IADD R237, R237, 0x1, -R2 ;  /* 0x00000001ededd824 */ /* 0x000fe200078e0a02 */
[----:B------:R-:W-:Y:S01]  /*232a0*/  ISETP.GE.AND P5, PT, R244, RZ, PT ;  /* 0x000000fff400720c */ /* 0x000fe20003fa6270 */
[----:B------:R-:W-:Y:S01]  /*232b0*/  @!P6 IMAD.MOV R235, RZ, RZ, -R235 ;  /* 0x000000ffffebe224 */ /* 0x000fe200078e0aeb */
[----:B------:R-:W-:Y:S01]  /*232c0*/  ISETP.GE.AND P6, PT, R245, RZ, PT ;  /* 0x000000fff500720c */ /* 0x000fe20003fc6270 */
[----:B------:R-:W-:Y:S01]  /*232d0*/  @!P2 IMAD.MOV R237, RZ, RZ, -R237 ;  /* 0x000000ffffeda224 */ /* 0x000fe200078e0aed */
[----:B------:R-:W-:Y:S02]  /*232e0*/  ISETP.GT.U32.AND P0, PT, R2, R238, PT ;  /* 0x000000ee0200720c */ /* 0x000fe40003f04070 */
[----:B--2---:R-:W-:Y:S02]  /*232f0*/  IABS R241, R250 ;  /* 0x000000fa00f17213 */ /* 0x004fe40000000000 */
[----:B----4-:R-:W-:-:S03]  /*23300*/  IABS R242, R21 ;  /* 0x0000001500f27213 */ /* 0x010fc60000000000 */
[----:B------:R-:W-:-:S04]  /*23310*/  IMAD.HI.U32 R4, R3, R241, RZ ;  /* 0x000000f103047227 */ /* 0x000fc800078e00ff */
[----:B------:R-:W-:Y:S02]  /*23320*/  IMAD.MOV R4, RZ, RZ, -R4 ;  /* 0x000000ffff047224 */ /* 0x000fe400078e0a04 */
[----:B------:R-:W-:-:S04]  /*23330*/  IMAD.HI.U32 R9, R3, R242, RZ ;  /* 0x000000f203097227 */ /* 0x000fc800078e00ff */
[----:B------:R-:W-:Y:S02]  /*23340*/  IMAD R241, R2, R4, R241 ;  /* 0x0000000402f17224 */ /* 0x000fe400078e02f1 */
[----:B------:R-:W-:-:S03]  /*23350*/  IMAD.MOV R4, RZ, RZ, -R9 ;  /* 0x000000ffff047224 */ /* 0x000fc600078e0a09 */
[C---:B------:R-:W-:Y:S01]  /*23360*/  ISETP.GT.U32.AND P4, PT, R2.reuse, R241, PT ;  /* 0x000000f10200720c */ /* 0x040fe20003f84070 */
[----:B------:R-:W-:-:S05]  /*23370*/  IMAD R242, R2, R4, R242 ;  /* 0x0000000402f27224 */ /* 0x000fca00078e02f2 */
[----:B------:R-:W-:Y:S02]  /*23380*/  ISETP.GT.U32.AND P3, PT, R2, R242, PT ;  /* 0x000000f20200720c */ /* 0x000fe40003f64070 */
[----:B------:R-:W-:-:S05]  /*23390*/  IABS R244, R19 ;  /* 0x0000001300f47213 */ /* 0x000fca0000000000 */
[----:B------:R-:W-:Y:S01]  /*233a0*/  @!P4 IMAD.IADD R241, R241, 0x1, -R2 ;  /* 0x00000001f1f1c824 */ /* 0x000fe200078e0a02 */
[----:B------:R-:W-:Y:S01]  /*233b0*/  IABS R243, R20 ;  /* 0x0000001400f37213 */ /* 0x000fe20000000000 */
[----:B------:R-:W-:-:S04]  /*233c0*/  IMAD.HI.U32 R4, R3, R244, RZ ;  /* 0x000000f403047227 */ /* 0x000fc800078e00ff */
[----:B------:R-:W-:Y:S01]  /*233d0*/  @!P3 IMAD.IADD R242, R242, 0x1, -R2 ;  /* 0x00000001f2f2b824 */ /* 0x000fe200078e0a02 */
[----:B------:R-:W-:Y:S01]  /*233e0*/  ISETP.GT.U32.AND P3, PT, R2, R241, PT ;  /* 0x000000f10200720c */ /* 0x000fe20003f64070 */
[----:B------:R-:W-:Y:S01]  /*233f0*/  IMAD.HI.U32 R8, R3, R243, RZ ;  /* 0x000000f303087227 */ /* 0x000fe200078e00ff */
[----:B------:R-:W-:-:S03]  /*23400*/  IABS R245, R18 ;  /* 0x0000001200f57213 */ /* 0x000fc60000000000 */
[----:B------:R-:W-:Y:S01]  /*23410*/  IMAD.MOV R10, RZ, RZ, -R4 ;  /* 0x000000ffff0a7224 */ /* 0x000fe200078e0a04 */
[----:B------:R-:W-:Y:S01]  /*23420*/  IABS R246, R17 ;  /* 0x0000001100f67213 */ /* 0x000fe20000000000 */
[----:B------:R-:W-:Y:S01]  /*23430*/  IMAD.MOV R8, RZ, RZ, -R8 ;  /* 0x000000ffff087224 */ /* 0x000fe200078e0a08 */
[----:B------:R-:W-:Y:S01]  /*23440*/  IABS R247, R16 ;  /* 0x0000001000f77213 */ /* 0x000fe20000000000 */
[C---:B------:R-:W-:Y:S02]  /*23450*/  IMAD R244, R2.reuse, R10, R244 ;  /* 0x0000000a02f47224 */ /* 0x040fe400078e02f4 */
[----:B------:R-:W-:Y:S02]  /*23460*/  IMAD R243, R2, R8, R243 ;  /* 0x0000000802f37224 */ /* 0x000fe400078e02f3 */
[----:B------:R-:W-:-:S04]  /*23470*/  IMAD.HI.U32 R8, R3, R245, RZ ;  /* 0x000000f503087227 */ /* 0x000fc800078e00ff */
[----:B------:R-:W-:Y:S01]  /*23480*/  @!P3 IMAD.IADD R241, R241, 0x1, -R2 ;  /* 0x00000001f1f1b824 */ /* 0x000fe200078e0a02 */
[----:B------:R-:W-:Y:S01]  /*23490*/  ISETP.GT.U32.AND P3, PT, R2, R244, PT ;  /* 0x000000f40200720c */ /* 0x000fe20003f64070 */
[----:B------:R-:W-:-:S04]  /*234a0*/  IMAD.HI.U32 R9, R3, R246, RZ ;  /* 0x000000f603097227 */ /* 0x000fc800078e00ff */
[----:B------:R-:W-:Y:S01]  /*234b0*/  IMAD.HI.U32 R11, R3, R247, RZ ;  /* 0x000000f7030b7227 */ /* 0x000fe200078e00ff */
[----:B------:R-:W-:-:S03]  /*234c0*/  ISETP.GT.U32.AND P4, PT, R2, R243, PT ;  /* 0x000000f30200720c */ /* 0x000fc60003f84070 */
[----:B------:R-:W-:Y:S02]  /*234d0*/  IMAD.MOV R4, RZ, RZ, -R8 ;  /* 0x000000ffff047224 */ /* 0x000fe400078e0a08 */
[----:B------:R-:W-:Y:S02]  /*234e0*/  IMAD.MOV R8, RZ, RZ, -R9 ;  /* 0x000000ffff087224 */ /* 0x000fe400078e0a09 */
[----:B------:R-:W-:Y:S01]  /*234f0*/  IMAD.MOV R9, RZ, RZ, -R11 ;  /* 0x000000ffff097224 */ /* 0x000fe200078e0a0b */
[----:B------:R-:W-:-:S03]  /*23500*/  IABS R248, R15 ;  /* 0x0000000f00f87213 */ /* 0x000fc60000000000 */
[----:B------:R-:W-:Y:S02]  /*23510*/  IMAD R247, R2, R9, R247 ;  /* 0x0000000902f77224 */ /* 0x000fe400078e02f7 */
[----:B------:R-:W-:Y:S02]  /*23520*/  @!P3 IMAD.IADD R244, R244, 0x1, -R2 ;  /* 0x00000001f4f4b824 */ /* 0x000fe400078e0a02 */
[C---:B------:R-:W-:Y:S01]  /*23530*/  IMAD R245, R2.reuse, R4, R245 ;  /* 0x0000000402f57224 */ /* 0x040fe200078e02f5 */
[----:B------:R-:W-:Y:S01]  /*23540*/  ISETP.GT.U32.AND P3, PT, R2, R247, PT ;  /* 0x000000f70200720c */ /* 0x000fe20003f64070 */
[----:B------:R-:W-:-:S04]  /*23550*/  IMAD.HI.U32 R4, R3, R248, RZ ;  /* 0x000000f803047227 */ /* 0x000fc800078e00ff */
[----:B------:R-:W-:Y:S02]  /*23560*/  @!P4 IMAD.IADD R243, R243, 0x1, -R2 ;  /* 0x00000001f3f3c824 */ /* 0x000fe400078e0a02 */
[----:B------:R-:W-:Y:S01]  /*23570*/  IMAD.MOV R4, RZ, RZ, -R4 ;  /* 0x000000ffff047224 */ /* 0x000fe200078e0a04 */
[C---:B------:R-:W-:Y:S02]  /*23580*/  ISETP.GT.U32.AND P2, PT, R2.reuse, R242, PT ;  /* 0x000000f20200720c */ /* 0x040fe40003f44070 */
[C---:B------:R-:W-:Y:S01]  /*23590*/  ISETP.GT.U32.AND P4, PT, R2.reuse, R243, PT ;  /* 0x000000f30200720c */ /* 0x040fe20003f84070 */
[C---:B------:R-:W-:Y:S01]  /*235a0*/  IMAD R248, R2.reuse, R4, R248 ;  /* 0x0000000402f87224 */ /* 0x040fe200078e02f8 */
[----:B------:R-:W-:Y:S01]  /*235b0*/  IABS R249, R14 ;  /* 0x0000000e00f97213 */ /* 0x000fe20000000000 */
[----:B------:R-:W-:Y:S02]  /*235c0*/  @!P3 IMAD.IADD R247, R247, 0x1, -R2 ;  /* 0x00000001f7f7b824 */ /* 0x000fe400078e0a02 */
[C---:B------:R-:W-:Y:S01]  /*235d0*/  IMAD R246, R2.reuse, R8, R246 ;  /* 0x0000000802f67224 */ /* 0x040fe200078e02f6 */
[----:B------:R-:W-:Y:S01]  /*235e0*/  ISETP.GT.U32.AND P3, PT, R2, R248, PT ;  /* 0x000000f80200720c */ /* 0x000fe20003f64070 */
[----:B------:R-:W-:-:S04]  /*235f0*/  IMAD.HI.U32 R8, R3, R249, RZ ;  /* 0x000000f903087227 */ /* 0x000fc800078e00ff */
[----:B------:R-:W-:Y:S02]  /*23600*/  IMAD.MOV R8, RZ, RZ, -R8 ;  /* 0x000000ffff087224 */ /* 0x000fe400078e0a08 */
[--C-:B------:R-:W-:Y:S01]  /*23610*/  @!P4 IMAD.IADD R243, R243, 0x1, -R2.reuse ;  /* 0x00000001f3f3c824 */ /* 0x100fe200078e0a02 */
[----:B------:R-:W-:Y:S01]  /*23620*/  ISETP.GT.U32.AND P4, PT, R2, R246, PT ;  /* 0x000000f60200720c */ /* 0x000fe20003f84070 */
[--C-:B------:R-:W-:Y:S01]  /*23630*/  @!P0 IMAD.IADD R238, R238, 0x1, -R2.reuse ;  /* 0x00000001eeee8824 */ /* 0x100fe200078e0a02 */
[----:B------:R-:W-:Y:S01]  /*23640*/  ISETP.GE.AND P0, PT, R250, RZ, PT ;  /* 0x000000fffa00720c */ /* 0x000fe20003f06270 */
[--C-:B------:R-:W-:Y:S01]  /*23650*/  @!P2 IMAD.IADD R242, R242, 0x1, -R2.reuse ;  /* 0x00000001f2f2a824 */ /* 0x100fe200078e0a02 */
[----:B------:R-:W-:Y:S01]  /*23660*/  IABS R11, R12 ;  /* 0x0000000c000b7213 */ /* 0x000fe20000000000 */
[C---:B------:R-:W-:Y:S01]  /*23670*/  IMAD R249, R2.reuse, R8, R249 ;  /* 0x0000000802f97224 */ /* 0x040fe200078e02f9 */
[----:B------:R-:W-:Y:S02]  /*23680*/  ISETP.GT.U32.AND P2, PT, R2, R245, PT ;  /* 0x000000f50200720c */ /* 0x000fe40003f44070 */
[----:B------:R-:W-:Y:S01]  /*23690*/  IABS R250, R13 ;  /* 0x0000000d00fa7213 */ /* 0x000fe20000000000 */
[----:B------:R-:W-:Y:S01]  /*236a0*/  @!P3 IMAD.IADD R248, R248, 0x1, -R2 ;  /* 0x00000001f8f8b824 */ /* 0x000fe200078e0a02 */
[----:B------:R-:W-:Y:S01]  /*236b0*/  ISETP.GT.U32.AND P3, PT, R2, R249, PT ;  /* 0x000000f90200720c */ /* 0x000fe20003f64070 */
[----:B------:R-:W-:-:S04]  /*236c0*/  IMAD.HI.U32 R10, R3, R11, RZ ;  /* 0x0000000b030a7227 */ /* 0x000fc800078e00ff */
[----:B------:R-:W-:-:S04]  /*236d0*/  IMAD.HI.U32 R9, R3, R250, RZ ;  /* 0x000000fa03097227 */ /* 0x000fc800078e00ff */
[----:B------:R-:W-:Y:S02]  /*236e0*/  IMAD.MOV R10, RZ, RZ, -R10 ;  /* 0x000000ffff0a7224 */ /* 0x000fe400078e0a0a */
[----:B------:R-:W-:Y:S02]  /*236f0*/  IMAD.MOV R9, RZ, RZ, -R9 ;  /* 0x000000ffff097224 */ /* 0x000fe400078e0a09 */
[--C-:B------:R-:W-:Y:S01]  /*23700*/  @!P4 IMAD.IADD R246, R246, 0x1, -R2.reuse ;  /* 0x00000001f6f6c824 */ /* 0x100fe200078e0a02 */
[----:B------:R-:W-:Y:S01]  /*23710*/  ISETP.GE.AND P4, PT, R20, RZ, PT ;  /* 0x000000ff1400720c */ /* 0x000fe20003f86270 */
[----:B------:R-:W-:Y:S02]  /*23720*/  @!P2 IMAD.IADD R245, R245, 0x1, -R2 ;  /* 0x00000001f5f5a824 */ /* 0x000fe400078e0a02 */
[C---:B------:R-:W-:Y:S01]  /*23730*/  IMAD R11, R2.reuse, R10, R11 ;  /* 0x0000000a020b7224 */ /* 0x040fe200078e020b */
[----:B------:R-:W-:Y:S01]  /*23740*/  IABS R10, R251 ;  /* 0x000000fb000a7213 */ /* 0x000fe20000000000 */
[C---:B------:R-:W-:Y:S01]  /*23750*/  IMAD R250, R2.reuse, R9, R250 ;  /* 0x0000000902fa7224 */ /* 0x040fe200078e02fa */
[----:B------:R-:W-:Y:S01]  /*23760*/  IABS R9, R0 ;  /* 0x0000000000097213 */ /* 0x000fe20000000000 */
[----:B------:R-:W-:Y:S01]  /*23770*/  @!P1 IMAD.MOV R238, RZ, RZ, -R238 ;  /* 0x000000ffffee9224 */ /* 0x000fe200078e0aee */
[C---:B------:R-:W-:Y:S01]  /*23780*/  ISETP.GT.U32.AND P1, PT, R2.reuse, R244, PT ;  /* 0x000000f40200720c */ /* 0x040fe20003f24070 */
[----:B------:R-:W-:Y:S01]  /*23790*/  @!P3 IMAD.IADD R249, R249, 0x1, -R2 ;  /* 0x00000001f9f9b824 */ /* 0x000fe200078e0a02 */
[C---:B------:R-:W-:Y:S01]  /*237a0*/  ISETP.GT.U32.AND P3, PT, R2.reuse, R245, PT ;  /* 0x000000f50200720c */ /* 0x040fe20003f64070 */
[----:B------:R-:W-:Y:S01]  /*237b0*/  @!P5 IMAD.MOV R240, RZ, RZ, -R240 ;  /* 0x000000fffff0d224 */ /* 0x000fe200078e0af0 */
[----:B------:R-:W-:Y:S01]  /*237c0*/  ISETP.GT.U32.AND P5, PT, R2, R246, PT ;  /* 0x000000f60200720c */ /* 0x000fe20003fa4070 */
[----:B------:R-:W-:Y:S01]  /*237d0*/  IMAD.HI.U32 R24, R3, R10, RZ ;  /* 0x0000000a03187227 */ /* 0x000fe200078e00ff */
[----:B------:R-:W-:-:S03]  /*237e0*/  IABS R8, R252 ;  /* 0x000000fc00087213 */ /* 0x000fc60000000000 */
[----:B------:R-:W-:Y:S01]  /*237f0*/  IMAD.HI.U32 R23, R3, R9, RZ ;  /* 0x0000000903177227 */ /* 0x000fe200078e00ff */
[----:B------:R-:W-:-:S03]  /*23800*/  ISETP.GE.AND P2, PT, R21, RZ, PT ;  /* 0x000000ff1500720c */ /* 0x000fc60003f46270 */
[----:B------:R-:W-:Y:S02]  /*23810*/  IMAD.MOV R24, RZ, RZ, -R24 ;  /* 0x000000ffff187224 */ /* 0x000fe400078e0a18 */
[----:B------:R-:W-:Y:S02]  /*23820*/  IMAD.MOV R23, RZ, RZ, -R23 ;  /* 0x000000ffff177224 */ /* 0x000fe400078e0a17 */
[----:B------:R-:W-:Y:S01]  /*23830*/  @!P0 IMAD.MOV R241, RZ, RZ, -R241 ;  /* 0x000000fffff18224 */ /* 0x000fe200078e0af1 */
[----:B------:R-:W-:Y:S01]  /*23840*/  ISETP.GT.U32.AND P0, PT, R2, R247, PT ;  /* 0x000000f70200720c */ /* 0x000fe20003f04070 */
[----:B------:R-:W-:-:S04]  /*23850*/  IMAD.HI.U32 R22, R3, R8, RZ ;  /* 0x0000000803167227 */ /* 0x000fc800078e00ff */
[----:B------:R-:W-:Y:S01]  /*23860*/  @!P4 IMAD.MOV R243, RZ, RZ, -R243 ;  /* 0x000000fffff3c224 */ /* 0x000fe200078e0af3 */
[C---:B------:R-:W-:Y:S01]  /*23870*/  ISETP.GT.U32.AND P4, PT, R2.reuse, R250, PT ;  /* 0x000000fa0200720c */ /* 0x040fe20003f84070 */
[C---:B------:R-:W-:Y:S02]  /*23880*/  IMAD R10, R2.reuse, R24, R10 ;  /* 0x00000018020a7224 */ /* 0x040fe400078e020a */
[----:B------:R-:W-:Y:S01]  /*23890*/  IMAD R9, R2, R23, R9 ;  /* 0x0000001702097224 */ /* 0x000fe200078e0209 */
[----:B------:R-:W-:Y:S01]  /*238a0*/  IABS R4, R6 ;  /* 0x0000000600047213 */ /* 0x000fe20000000000 */
[----:B------:R-:W-:Y:S01]  /*238b0*/  IMAD.MOV R22, RZ, RZ, -R22 ;  /* 0x000000ffff167224 */ /* 0x000fe200078e0a16 */
[----:B------:R-:W-:Y:S01]  /*238c0*/  IABS R20, R7 ;  /* 0x0000000700147213 */ /* 0x000fe20000000000 */
[--C-:B------:R-:W-:Y:S01]  /*238d0*/  @!P1 IMAD.IADD R244, R244, 0x1, -R2.reuse ;  /* 0x00000001f4f49824 */ /* 0x100fe200078e0a02 */
[C---:B------:R-:W-:Y:S01]  /*238e0*/  ISETP.GT.U32.AND P1, PT, R2.reuse, R11, PT ;  /* 0x0000000b0200720c */ /* 0x040fe20003f24070 */
[--C-:B------:R-:W-:Y:S01]  /*238f0*/  @!P3 IMAD.IADD R245, R245, 0x1, -R2.reuse ;  /* 0x00000001f5f5b824 */ /* 0x100fe200078e0a02 */
[----:B------:R-:W-:Y:S01]  /*23900*/  ISETP.GT.U32.AND P3, PT, R2, R10, PT ;  /* 0x0000000a0200720c */ /* 0x000fe20003f64070 */
[----:B------:R-:W-:Y:S01]  /*23910*/  @!P5 IMAD.IADD R246, R246, 0x1, -R2 ;  /* 0x00000001f6f6d824 */ /* 0x000fe200078e0a02 */
[C---:B------:R-:W-:Y:S01]  /*23920*/  ISETP.GT.U32.AND P5, PT, R2.reuse, R9, PT ;  /* 0x000000090200720c */ /* 0x040fe20003fa4070 */
[C---:B------:R-:W-:Y:S01]  /*23930*/  IMAD R8, R2.reuse, R22, R8 ;  /* 0x0000001602087224 */ /* 0x040fe200078e0208 */
[----:B------:R-:W2:Y:S01]  /*23940*/  LDL.LU R24, [R1+0x57c] ;  /* 0x00057c0001187983 */ /* 0x000ea20000300800 */
[----:B------:R-:W-:Y:S01]  /*23950*/  @!P2 IMAD.MOV R242, RZ, RZ, -R242 ;  /* 0x000000fffff2a224 */ /* 0x000fe200078e0af2 */
[C---:B------:R-:W-:Y:S01]  /*23960*/  ISETP.GT.U32.AND P2, PT, R2.reuse, R248, PT ;  /* 0x000000f80200720c */ /* 0x040fe20003f44070 */
[--C-:B------:R-:W-:Y:S01]  /*23970*/  @!P0 IMAD.IADD R247, R247, 0x1, -R2.reuse ;  /* 0x00000001f7f78824 */ /* 0x100fe200078e0a02 */
[----:B------:R-:W-:Y:S01]  /*23980*/  ISETP.GT.U32.AND P0, PT, R2, R8, PT ;  /* 0x000000080200720c */ /* 0x000fe20003f04070 */
[----:B------:R-:W-:Y:S01]  /*23990*/  IMAD.HI.U32 R21, R3, R4, RZ ;  /* 0x0000000403157227 */ /* 0x000fe200078e00ff */
[----:B------:R-:W3:Y:S03]  /*239a0*/  LDL.LU R23, [R1+0x578] ;  /* 0x0005780001177983 */ /* 0x000ee60000300800 */
[----:B------:R-:W-:Y:S01]  /*239b0*/  @!P4 IMAD.IADD R250, R250, 0x1, -R2 ;  /* 0x00000001fafac824 */ /* 0x000fe200078e0a02 */
[----:B------:R-:W-:Y:S01]  /*239c0*/  ISETP.GE.AND P4, PT, R19, RZ, PT ;  /* 0x000000ff1300720c */ /* 0x000fe20003f86270 */
[----:B------:R-:W-:Y:S01]  /*239d0*/  @!P6 IMAD.MOV R239, RZ, RZ, -R239 ;  /* 0x000000ffffefe224 */ /* 0x000fe200078e0aef */
[----:B------:R-:W-:Y:S01]  /*239e0*/  ISETP.GT.U32.AND P6, PT, R2, R249, PT ;  /* 0x000000f90200720c */ /* 0x000fe20003fc4070 */
[----:B------:R-:W-:Y:S01]  /*239f0*/  IMAD.MOV R21, RZ, RZ, -R21 ;  /* 0x000000ffff157224 */ /* 0x000fe200078e0a15 */
[----:B------:R-:W4:Y:S01]  /*23a00*/  LDL.LU R22, [R1+0x570] ;  /* 0x0005700001167983 */ /* 0x000f220000300800 */
[----:B------:R-:W-:-:S04]  /*23a10*/  IMAD.HI.U32 R3, R3, R20, RZ ;  /* 0x0000001403037227 */ /* 0x000fc800078e00ff */
[--C-:B------:R-:W-:Y:S01]  /*23a20*/  @!P1 IMAD.IADD R11, R11, 0x1, -R2.reuse ;  /* 0x000000010b0b9824 */ /* 0x100fe200078e0a02 */
[----:B------:R-:W-:Y:S01]  /*23a30*/  ISETP.GE.AND P1, PT, R18, RZ, PT ;  /* 0x000000ff1200720c */ /* 0x000fe20003f26270 */
[--C-:B------:R-:W-:Y:S01]  /*23a40*/  @!P3 IMAD.IADD R10, R10, 0x1, -R2.reuse ;  /* 0x000000010a0ab824 */ /* 0x100fe200078e0a02 */
[----:B------:R-:W-:Y:S01]  /*23a50*/  ISETP.GE.AND P3, PT, R17, RZ, PT ;  /* 0x000000ff1100720c */ /* 0x000fe20003f66270 */
[----:B------:R-:W-:Y:S01]  /*23a60*/  @!P5 IMAD.IADD R9, R9, 0x1, -R2 ;  /* 0x000000010909d824 */ /* 0x000fe200078e0a02 */
[----:B------:R-:W-:Y:S01]  /*23a70*/  ISETP.GE.AND P5, PT, R16, RZ, PT ;  /* 0x000000ff1000720c */ /* 0x000fe20003fa6270 */
[----:B------:R-:W-:Y:S02]  /*23a80*/  IMAD R4, R2, R21, R4 ;  /* 0x0000001502047224 */ /* 0x000fe400078e0204 */
[----:B------:R-:W-:Y:S01]  /*23a90*/  IMAD.MOV R3, RZ, RZ, -R3 ;  /* 0x000000ffff037224 */ /* 0x000fe200078e0a03 */
[----:B------:R-:W4:Y:S01]  /*23aa0*/  LDL.LU R21, [R1+0x56c] ;  /* 0x00056c0001157983 */ /* 0x000f220000300800 */
[----:B------:R-:W-:Y:S01]  /*23ab0*/  @!P2 IMAD.IADD R248, R248, 0x1, -R2 ;  /* 0x00000001f8f8a824 */ /* 0x000fe200078e0a02 */
[C---:B------:R-:W-:Y:S01]  /*23ac0*/  ISETP.GT.U32.AND P2, PT, R2.reuse, R4, PT ;  /* 0x000000040200720c */ /* 0x040fe20003f44070 */
[----:B------:R-:W-:-:S02]  /*23ad0*/  IMAD R3, R2, R3, R20 ;  /* 0x0000000302037224 */ /* 0x000fc400078e0214 */
[----:B------:R-:W-:Y:S01]  /*23ae0*/  @!P0 IMAD.IADD R8, R8, 0x1, -R2 ;  /* 0x0000000108088824 */ /* 0x000fe200078e0a02 */
[----:B------:R-:W-:Y:S01]  /*23af0*/  ISETP.GE.AND P0, PT, R15, RZ, PT ;  /* 0x000000ff0f00720c */ /* 0x000fe20003f06270 */
[----:B------:R-:W-:Y:S01]  /*23b00*/  @!P4 IMAD.MOV R244, RZ, RZ, -R244 ;  /* 0x000000fffff4c224 */ /* 0x000fe200078e0af4 */
[C---:B------:R-:W-:Y:S01]  /*23b10*/  ISETP.GT.U32.AND P4, PT, R2.reuse, R250, PT ;  /* 0x000000fa0200720c */ /* 0x040fe20003f84070 */
[----:B------:R-:W-:Y:S01]  /*23b20*/  @!P6 IMAD.IADD R249, R249, 0x1, -R2 ;  /* 0x00000001f9f9e824 */ /* 0x000fe200078e0a02 */
[C---:B------:R-:W-:Y:S01]  /*23b30*/  ISETP.GT.U32.AND P6, PT, R2.reuse, R3, PT ;  /* 0x000000030200720c */ /* 0x040fe20003fc4070 */
[----:B------:R-:W4:Y:S01]  /*23b40*/  LDL.LU R20, [R1+0x564] ;  /* 0x0005640001147983 */ /* 0x000f220000300800 */
[----:B------:R-:W-:Y:S01]  /*23b50*/  @!P1 IMAD.MOV R245, RZ, RZ, -R245 ;  /* 0x000000fffff59224 */ /* 0x000fe200078e0af5 */
[C---:B------:R-:W-:Y:S01]  /*23b60*/  ISETP.GT.U32.AND P1, PT, R2.reuse, R11, PT ;  /* 0x0000000b0200720c */ /* 0x040fe20003f24070 */
[----:B------:R-:W-:Y:S01]  /*23b70*/  @!P3 IMAD.MOV R246, RZ, RZ, -R246 ;  /* 0x000000fffff6b224 */ /* 0x000fe200078e0af6 */
[----:B------:R-:W4:Y:S01]  /*23b80*/  LDL.LU R19, [R1+0x560] ;  /* 0x0005600001137983 */ /* 0x000f220000300800 */
[C---:B------:R-:W-:Y:S01]  /*23b90*/  ISETP.GT.U32.AND P3, PT, R2.reuse, R10, PT ;  /* 0x0000000a0200720c */ /* 0x040fe20003f64070 */
[----:B------:R-:W-:Y:S01]  /*23ba0*/  @!P5 IMAD.MOV R247, RZ, RZ, -R247 ;  /* 0x000000fffff7d224 */ /* 0x000fe200078e0af7 */
[----:B------:R-:W-:Y:S01]  /*23bb0*/  ISETP.GT.U32.AND P5, PT, R2, R9, PT ;  /* 0x000000090200720c */ /* 0x000fe20003fa4070 */
[----:B------:R-:W4:Y:S01]  /*23bc0*/  LDL.LU R18, [R1+0x55c] ;  /* 0x00055c0001127983 */ /* 0x000f220000300800 */
[----:B------:R-:W-:-:S03]  /*23bd0*/  @!P2 IMAD.IADD R4, R4, 0x1, -R2 ;  /* 0x000000010404a824 */ /* 0x000fc600078e0a02 */
[----:B------:R-:W4:Y:S01]  /*23be0*/  LDL.LU R17, [R1+0x550] ;  /* 0x0005500001117983 */ /* 0x000f220000300800 */
[----:B------:R-:W-:-:S03]  /*23bf0*/  @!P0 IMAD.MOV R248, RZ, RZ, -R248 ;  /* 0x000000fffff88224 */ /* 0x000fc600078e0af8 */
[----:B------:R-:W4:Y:S01]  /*23c00*/  LDL.LU R16, [R1+0x54c] ;  /* 0x00054c0001107983 */ /* 0x000f220000300800 */
[----:B------:R-:W-:Y:S01]  /*23c10*/  ISETP.GT.U32.AND P0, PT, R2, R8, PT ;  /* 0x000000080200720c */ /* 0x000fe20003f04070 */
[--C-:B------:R-:W-:Y:S01]  /*23c20*/  @!P4 IMAD.IADD R250, R250, 0x1, -R2.reuse ;  /* 0x00000001fafac824 */ /* 0x100fe200078e0a02 */
[----:B------:R-:W-:Y:S01]  /*23c30*/  ISETP.GE.AND P2, PT, R14, RZ, PT ;  /* 0x000000ff0e00720c */ /* 0x000fe20003f46270 */
[----:B------:R-:W4:Y:S01]  /*23c40*/  LDL.LU R15, [R1+0x544] ;  /* 0x00054400010f7983 */ /* 0x000f220000300800 */
[----:B------:R-:W-:Y:S01]  /*23c50*/  ISETP.GE.AND P4, PT, R13, RZ, PT ;  /* 0x000000ff0d00720c */ /* 0x000fe20003f86270 */
[--C-:B------:R-:W-:Y:S02]  /*23c60*/  @!P6 IMAD.IADD R3, R3, 0x1, -R2.reuse ;  /* 0x000000010303e824 */ /* 0x100fe400078e0a02 */
[----:B------:R-:W4:Y:S01]  /*23c70*/  LDL.LU R14, [R1+0x538] ;  /* 0x00053800010e7983 */ /* 0x000f220000300800 */
[----:B------:R-:W-:Y:S01]  /*23c80*/  ISETP.GT.U32.AND P6, PT, R2, R4, PT ;  /* 0x000000040200720c */ /* 0x000fe20003fc4070 */
[----:B------:R-:W-:-:S02]  /*23c90*/  @!P1 IMAD.IADD R11, R11, 0x1, -R2 ;  /* 0x000000010b0b9824 */ /* 0x000fc400078e0a02 */
[----:B------:R-:W4:Y:S01]  /*23ca0*/  LDL.LU R13, [R1+0x534] ;  /* 0x00053400010d7983 */ /* 0x000f220000300800 */
[----:B------:R-:W-:Y:S01]  /*23cb0*/  ISETP.GE.AND P1, PT, R12, RZ, PT ;  /* 0x000000ff0c00720c */ /* 0x000fe20003f26270 */
[--C-:B------:R-:W-:Y:S01]  /*23cc0*/  @!P3 IMAD.IADD R10, R10, 0x1, -R2.reuse ;  /* 0x000000010a0ab824 */ /* 0x100fe200078e0a02 */
[----:B------:R-:W-:Y:S01]  /*23cd0*/  ISETP.GE.AND P3, PT, R251, RZ, PT ;  /* 0x000000fffb00720c */ /* 0x000fe20003f66270 */
[----:B------:R-:W-:Y:S01]  /*23ce0*/  @!P5 IMAD.IADD R9, R9, 0x1, -R2 ;  /* 0x000000010909d824 */ /* 0x000fe200078e0a02 */
[----:B------:R-:W4:Y:S01]  /*23cf0*/  LDL.LU R12, [R1+0x528] ;  /* 0x00052800010c7983 */ /* 0x000f220000300800 */
[----:B------:R-:W-:-:S03]  /*23d00*/  ISETP.GE.AND P5, PT, R252, RZ, PT ;  /* 0x000000fffc00720c */ /* 0x000fc60003fa6270 */
[----:B------:R-:W4:Y:S04]  /*23d10*/  LDL.LU R251, [R1+0x520] ;  /* 0x0005200001fb7983 */ /* 0x000f280000300800 */
[----:B------:R-:W4:Y:S01]  /*23d20*/  LDL.LU R252, [R1+0x518] ;  /* 0x0005180001fc7983 */ /* 0x000f220000300800 */
[--C-:B------:R-:W-:Y:S01]  /*23d30*/  @!P0 IMAD.IADD R8, R8, 0x1, -R2.reuse ;  /* 0x0000000108088824 */ /* 0x100fe200078e0a02 */
[----:B------:R-:W-:Y:S02]  /*23d40*/  ISETP.GE.AND P0, PT, R6, RZ, PT ;  /* 0x000000ff0600720c */ /* 0x000fe40003f06270 */
[----:B------:R-:W4:Y:S01]  /*23d50*/  LDL.LU R6, [R1+0x514] ;  /* 0x0005140001067983 */ /* 0x000f220000300800 */
[----:B------:R-:W-:Y:S01]  /*23d60*/  @!P6 IMAD.IADD R4, R4, 0x1, -R2 ;  /* 0x000000010404e824 */ /* 0x000fe200078e0a02 */
[----:B------:R-:W-:-:S02]  /*23d70*/  ISETP.GE.AND P6, PT, R7, RZ, PT ;  /* 0x000000ff0700720c */ /* 0x000fc40003fc6270 */
[----:B------:R-:W4:Y:S01]  /*23d80*/  LDL.LU R7, [R1+0x510] ;  /* 0x0005100001077983 */ /* 0x000f220000300800 */
[----:B------:R-:W-:Y:S01]  /*23d90*/  @!P2 IMAD.MOV R249, RZ, RZ, -R249 ;  /* 0x000000fffff9a224 */ /* 0x000fe200078e0af9 */
[----:B------:R-:W-:Y:S01]  /*23da0*/  ISETP.GT.U32.AND P2, PT, R2, R3, PT ;  /* 0x000000030200720c */ /* 0x000fe20003f44070 */
[----:B------:R-:W-:Y:S01]  /*23db0*/  @!P4 IMAD.MOV R250, RZ, RZ, -R250 ;  /* 0x000000fffffac224 */ /* 0x000fe200078e0afa */
[----:B------:R-:W-:Y:S01]  /*23dc0*/  ISETP.GE.AND P4, PT, R0, RZ, PT ;  /* 0x000000ff0000720c */ /* 0x000fe20003f86270 */
[----:B------:R0:W-:Y:S10]  /*23dd0*/  STL [R1+0x2b3c], R0 ;  /* 0x002b3c0001007387 */ /* 0x0001f40000100800 */
[----:B------:R-:W-:Y:S01]  /*23de0*/  @!P2 IMAD.IADD R3, R3, 0x1, -R2 ;  /* 0x000000010303a824 */ /* 0x000fe200078e0a02 */
[----:B------:R-:W-:-:S02]  /*23df0*/  ISETP.NE.AND P2, PT, R5, RZ, PT ;  /* 0x000000ff0500720c */ /* 0x000fc40003f45270 */
[----:B------:R-:W-:-:S04]  /*23e00*/  LOP3.LUT R5, RZ, R5, RZ, 0x33, !PT ;  /* 0x00000005ff057212 */ /* 0x000fc800078e33ff */
[C---:B0-----:R-:W-:Y:S02]  /*23e10*/  SEL R0, R5.reuse, R34, !P2 ;  /* 0x0000002205007207 */ /* 0x041fe40005000000 */
[C---:B------:R-:W-:Y:S02]  /*23e20*/  SEL R2, R5.reuse, R33, !P2 ;  /* 0x0000002105027207 */ /* 0x040fe40005000000 */
[C---:B------:R-:W-:Y:S01]  /*23e30*/  SEL R32, R5.reuse, R32, !P2 ;  /* 0x0000002005207207 */ /* 0x040fe20005000000 */
[----:B------:R0:W-:Y:S01]  /*23e40*/  STL [R1+0x3b8], R0 ;  /* 0x0003b80001007387 */ /* 0x0001e20000100800 */
[----:B------:R-:W-:-:S03]  /*23e50*/  SEL R29, R5, R29, !P2 ;  /* 0x0000001d051d7207 */ /* 0x000fc60005000000 */
[----:B------:R1:W-:Y:S01]  /*23e60*/  STL [R1+0x3bc], R2 ;  /* 0x0003bc0201007387 */ /* 0x0003e20000100800 */
[----:B0-----:R-:W-:-:S03]  /*23e70*/  SEL R0, R5, R31, !P2 ;  /* 0x0000001f05007207 */ /* 0x001fc60005000000 */
[----:B------:R-:W-:Y:S01]  /*23e80*/  STL [R1+0x3c0], R32 ;  /* 0x0003c02001007387 */ /* 0x000fe20000100800 */
[----:B-1----:R-:W-:-:S03]  /*23e90*/  SEL R2, R5, R30, !P2 ;  /* 0x0000001e05027207 */ /* 0x002fc60005000000 */
[----:B------:R0:W-:Y:S01]  /*23ea0*/  STL [R1+0x3c4], R0 ;  /* 0x0003c40001007387 */ /* 0x0001e20000100800 */
[----:B------:R-:W-:-:S03]  /*23eb0*/  SEL R26, R5, R26, !P2 ;  /* 0x0000001a051a7207 */ /* 0x000fc60005000000 */
[----:B------:R1:W-:Y:S01]  /*23ec0*/  STL [R1+0x3c8], R2 ;  /* 0x0003c80201007387 */ /* 0x0003e20000100800 */
[----:B0-----:R-:W-:-:S03]  /*23ed0*/  SEL R0, R5, R28, !P2 ;  /* 0x0000001c05007207 */ /* 0x001fc60005000000 */
[----:B------:R-:W-:Y:S01]  /*23ee0*/  STL [R1+0x3cc], R29 ;  /* 0x0003cc1d01007387 */ /* 0x000fe20000100800 */
[----:B-1----:R-:W-:-:S03]  /*23ef0*/  SEL R2, R5, R27, !P2 ;  /* 0x0000001b05027207 */ /* 0x002fc60005000000 */
[----:B------:R0:W-:Y:S04]  /*23f00*/  STL [R1+0x3d0], R0 ;  /* 0x0003d00001007387 */ /* 0x0001e80000100800 */
[----:B------:R2:W-:Y:S01]  /*23f10*/  STL [R1+0x3d4], R2 ;  /* 0x0003d40201007387 */ /* 0x0005e20000100800 */
[----:B0-----:R-:W-:-:S03]  /*23f20*/  SEL R0, R5, R25, !P2 ;  /* 0x0000001905007207 */ /* 0x001fc60005000000 */
[----:B------:R-:W-:Y:S04]  /*23f30*/  STL [R1+0x3d8], R26 ;  /* 0x0003d81a01007387 */ /* 0x000fe80000100800 */
[----:B------:R4:W-:Y:S01]  /*23f40*/  STL [R1+0x3dc], R0 ;  /* 0x0003dc0001007387 */ /* 0x0009e20000100800 */
[C---:B--2---:R-:W-:Y:S02]  /*23f50*/  SEL R2, R5.reuse, R24, !P2 ;  /* 0x0000001805027207 */ /* 0x044fe40005000000 */
[----:B---3--:R-:W-:-:S03]  /*23f60*/  SEL R23, R5, R23, !P2 ;  /* 0x0000001705177207 */ /* 0x008fc60005000000 */
[----:B------:R0:W-:Y:S01]  /*23f70*/  STL [R1+0x3e0], R2 ;  /* 0x0003e00201007387 */ /* 0x0001e20000100800 */
[----:B----4-:R-:W-:-:S03]  /*23f80*/  SEL R0, R5, R22, !P2 ;  /* 0x0000001605007207 */ /* 0x010fc60005000000 */
[----:B------:R-:W-:Y:S04]  /*23f90*/  STL [R1+0x3e4], R23 ;  /* 0x0003e41701007387 */ /* 0x000fe80000100800 */
[----:B------:R1:W-:Y:S01]  /*23fa0*/  STL [R1+0x3e8], R0 ;  /* 0x0003e80001007387 */ /* 0x0003e20000100800 */
[----:B0-----:R-:W-:-:S05]  /*23fb0*/  SEL R2, R5, R21, !P2 ;  /* 0x0000001505027207 */ /* 0x001fca0005000000 */
[----:B------:R0:W-:Y:S01]  /*23fc0*/  STL [R1+0x3ec], R2 ;  /* 0x0003ec0201007387 */ /* 0x0001e20000100800 */
[C---:B------:R-:W-:Y:S02]  /*23fd0*/  SEL R20, R5.reuse, R20, !P2 ;  /* 0x0000001405147207 */ /* 0x040fe40005000000 */
[----:B-1----:R-:W-:-:S03]  /*23fe0*/  SEL R0, R5, R19, !P2 ;  /* 0x0000001305007207 */ /* 0x002fc60005000000 */
[----:B------:R-:W-:Y:S01]  /*23ff0*/  STL [R1+0x3f0], R20 ;  /* 0x0003f01401007387 */ /* 0x000fe20000100800 */
[----:B0-----:R-:W-:-:S03]  /*24000*/  SEL R2, R5, R18, !P2 ;  /* 0x0000001205027207 */ /* 0x001fc60005000000 */
        /* <DEDUP_REMOVED lines=20> */
[----:B0-----:R-:W2:Y:S04]  /*24150*/  LDL.LU R0, [R1+0x424] ;  /* 0x0004240001007983 */ /* 0x001ea80000300800 */
[----:B------:R0:W-:Y:S04]  /*24160*/  STL [R1+0x41c], R2 ;  /* 0x00041c0201007387 */ /* 0x0001e80000100800 */
[----:B0-----:R-:W3:Y:S04]  /*24170*/  LDL.LU R2, [R1+0x428] ;  /* 0x0004280001027983 */ /* 0x001ee80000300800 */
[----:B------:R0:W-:Y:S04]  /*24180*/  STL [R1+0x420], R6 ;  /* 0x0004200601007387 */ /* 0x0001e80000100800 */
        /* <DEDUP_REMOVED lines=27> */
[----:B0-----:R-:W4:Y:S04]  /*24340*/  LDL.LU R6, [R1+0x49c] ;  /* 0x00049c0001067983 */ /* 0x001f280000300800 */
[----:B------:R-:W4:Y:S01]  /*24350*/  LDL.LU R7, [R1+0x4a0] ;  /* 0x0004a00001077983 */ /* 0x000f220000300800 */
[----:B--2---:R-:W-:-:S05]  /*24360*/  SEL R0, R5, R0, !P2 ;  /* 0x0000000005007207 */ /* 0x004fca0005000000 */
[----:B------:R3:W-:Y:S02]  /*24370*/  STL [R1+0x424], R0 ;  /* 0x0004240001007387 */ /* 0x0007e40000100800 */
[----:B---3--:R-:W-:-:S05]  /*24380*/  SEL R0, R5, R2, !P2 ;  /* 0x0000000205007207 */ /* 0x008fca0005000000 */
[----:B------:R0:W-:Y:S01]  /*24390*/  STL [R1+0x428], R0 ;  /* 0x0004280001007387 */ /* 0x0001e20000100800 */
[C---:B----4-:R-:W-:Y:S02]  /*243a0*/  SEL R2, R5.reuse, R36, !P2 ;  /* 0x0000002405027207 */ /* 0x050fe40005000000 */
[----:B------:R-:W-:-:S03]  /*243b0*/  SEL R35, R5, R35, !P2 ;  /* 0x0000002305237207 */ /* 0x000fc60005000000 */
[----:B------:R1:W-:Y:S01]  /*243c0*/  STL [R1+0x42c], R2 ;  /* 0x00042c0201007387 */ /* 0x0003e20000100800 */
[----:B0-----:R-:W-:-:S03]  /*243d0*/  SEL R0, R5, R34, !P2 ;  /* 0x0000002205007207 */ /* 0x001fc60005000000 */
[----:B------:R-:W-:Y:S04]  /*243e0*/  STL [R1+0x430], R35 ;  /* 0x0004302301007387 */ /* 0x000fe80000100800 */
[----:B------:R0:W-:Y:S01]  /*243f0*/  STL [R1+0x434], R0 ;  /* 0x0004340001007387 */ /* 0x0001e20000100800 */
[C---:B-1----:R-:W-:Y:S02]  /*24400*/  SEL R2, R5.reuse, R33, !P2 ;  /* 0x0000002105027207 */ /* 0x042fe40005000000 */
[----:B------:R-:W-:-:S03]  /*24410*/  SEL R32, R5, R32, !P2 ;  /* 0x0000002005207207 */ /* 0x000fc60005000000 */
[----:B------:R1:W-:Y:S01]  /*24420*/  STL [R1+0x438], R2 ;  /* 0x0004380201007387 */ /* 0x0003e20000100800 */
[----:B0-----:R-:W-:-:S03]  /*24430*/  SEL R0, R5, R31, !P2 ;  /* 0x0000001f05007207 */ /* 0x001fc60005000000 */
[----:B------:R-:W-:Y:S01]  /*24440*/  STL [R1+0x43c], R32 ;  /* 0x00043c2001007387 */ /* 0x000fe20000100800 */
[----:B------:R-:W-:-:S03]  /*24450*/  SEL R29, R5, R29, !P2 ;  /* 0x0000001d051d7207 */ /* 0x000fc60005000000 */
[----:B------:R0:W-:Y:S01]  /*24460*/  STL [R1+0x440], R0 ;  /* 0x0004400001007387 */ /* 0x0001e20000100800 */
[----:B-1----:R-:W-:-:S05]  /*24470*/  SEL R2, R5, R30, !P2 ;  /* 0x0000001e05027207 */ /* 0x002fca0005000000 */
        /* <DEDUP_REMOVED lines=17> */
[C---:B-1----:R-:W-:Y:S02]  /*24590*/  SEL R2, R5.reuse, R21, !P2 ;  /* 0x0000001505027207 */ /* 0x042fe40005000000 */
        /* <DEDUP_REMOVED lines=9> */
[----:B------:R-:W-:Y:S04]  /*24630*/  STL [R1+0x47c], R17 ;  /* 0x00047c1101007387 */ /* 0x000fe80000100800 */
[----:B------:R0:W-:Y:S01]  /*24640*/  STL [R1+0x480], R0 ;  /* 0x0004800001007387 */ /* 0x0001e20000100800 */
[----:B-1----:R-:W-:-:S05]  /*24650*/  SEL R2, R5, R15, !P2 ;  /* 0x0000000f05027207 */ /* 0x002fca0005000000 */
        /* <DEDUP_REMOVED lines=11> */
[C---:B------:R-:W-:Y:S01]  /*24710*/  SEL R6, R5.reuse, R7, !P2 ;  /* 0x0000000705067207 */ /* 0x040fe20005000000 */
        /* <DEDUP_REMOVED lines=409> */
[----:B----4-:R-:W-:-:S05]  /*260b0*/  SEL R2, R5, R36, !P2 ;  /* 0x0000002405027207 */ /* 0x010fca0005000000 */
[----:B------:R1:W-:Y:S01]  /*260c0*/  STL [R1+0x1a0], R2 ;  /* 0x0001a00201007387 */ /* 0x0003e20000100800 */
[C---:B0-----:R-:W-:Y:S02]  /*260d0*/  SEL R0, R5.reuse, R35, !P2 ;  /* 0x0000002305007207 */ /* 0x041fe40005000000 */
[----:B------:R-:W-:-:S03]  /*260e0*/  SEL R34, R5, R34, !P2 ;  /* 0x0000002205227207 */ /* 0x000fc60005000000 */
[----:B------:R0:W-:Y:S01]  /*260f0*/  STL [R1+0x19c], R0 ;  /* 0x00019c0001007387 */ /* 0x0001e20000100800 */
[----:B-1----:R-:W-:-:S03]  /*26100*/  SEL R2, R5, R33, !P2 ;  /* 0x0000002105027207 */ /* 0x002fc60005000000 */
[----:B------:R-:W-:Y:S01]  /*26110*/  STL [R1+0x198], R34 ;  /* 0x0001982201007387 */ /* 0x000fe20000100800 */
[C---:B------:R-:W-:Y:S02]  /*26120*/  SEL R31, R5.reuse, R31, !P2 ;  /* 0x0000001f051f7207 */ /* 0x040fe40005000000 */
[C---:B0-----:R-:W-:Y:S01]  /*26130*/  SEL R0, R5.reuse, R32, !P2 ;  /* 0x0000002005007207 */ /* 0x041fe20005000000 */
[----:B------:R0:W-:Y:S04]  /*26140*/  STL [R1+0x194], R2 ;  /* 0x0001940201007387 */ /* 0x0001e80000100800 */
[----:B------:R1:W-:Y:S01]  /*26150*/  STL [R1+0x190], R0 ;  /* 0x0001900001007387 */ /* 0x0003e20000100800 */
[----:B0-----:R-:W-:-:S03]  /*26160*/  SEL R2, R5, R30, !P2 ;  /* 0x0000001e05027207 */ /* 0x001fc60005000000 */
[----:B------:R-:W-:Y:S01]  /*26170*/  STL [R1+0x18c], R31 ;  /* 0x00018c1f01007387 */ /* 0x000fe20000100800 */
[----:B-1----:R-:W-:-:S03]  /*26180*/  SEL R0, R5, R29, !P2 ;  /* 0x0000001d05007207 */ /* 0x002fc60005000000 */
[----:B------:R0:W-:Y:S01]  /*26190*/  STL [R1+0x188], R2 ;  /* 0x0001880201007387 */ /* 0x0001e20000100800 */
[----:B------:R-:W-:-:S03]  /*261a0*/  SEL R28, R5, R28, !P2 ;  /* 0x0000001c051c7207 */ /* 0x000fc60005000000 */
[----:B------:R1:W-:Y:S01]  /*261b0*/  STL [R1+0x184], R0 ;  /* 0x0001840001007387 */ /* 0x0003e20000100800 */
[C---:B------:R-:W-:Y:S02]  /*261c0*/  SEL R25, R5.reuse, R25, !P2 ;  /* 0x0000001905197207 */ /* 0x040fe40005000000 */
[C---:B0-----:R-:W-:Y:S01]  /*261d0*/  SEL R2, R5.reuse, R27, !P2 ;  /* 0x0000001b05027207 */ /* 0x041fe20005000000 */
[----:B------:R-:W-:Y:S01]  /*261e0*/  STL [R1+0x180], R28 ;  /* 0x0001801c01007387 */ /* 0x000fe20000100800 */
[----:B-1----:R-:W-:-:S03]  /*261f0*/  SEL R0, R5, R26, !P2 ;  /* 0x0000001a05007207 */ /* 0x002fc60005000000 */
[----:B------:R0:W-:Y:S04]  /*26200*/  STL [R1+0x17c], R2 ;  /* 0x00017c0201007387 */ /* 0x0001e80000100800 */
        /* <DEDUP_REMOVED lines=25> */
[----:B0-----:R-:W-:-:S03]  /*263a0*/  SEL R2, R5, R12, !P2 ;  /* 0x0000000c05027207 */ /* 0x001fc60005000000 */
[----:B------:R-:W-:Y:S01]  /*263b0*/  STL [R1+0x134], R13 ;  /* 0x0001340d01007387 */ /* 0x000fe20000100800 */
[C---:B------:R-:W-:Y:S02]  /*263c0*/  SEL R12, R5.reuse, R252, !P2 ;  /* 0x000000fc050c7207 */ /* 0x040fe40005000000 */
[C---:B-1----:R-:W-:Y:S01]  /*263d0*/  SEL R0, R5.reuse, R251, !P2 ;  /* 0x000000fb05007207 */ /* 0x042fe20005000000 */
[----:B------:R0:W-:Y:S04]  /*263e0*/  STL [R1+0x12c], R2 ;  /* 0x00012c0201007387 */ /* 0x0001e80000100800 */
[----:B------:R1:W-:Y:S01]  /*263f0*/  STL [R1+0x128], R0 ;  /* 0x0001280001007387 */ /* 0x0003e20000100800 */
[----:B0-----:R-:W-:-:S03]  /*26400*/  SEL R2, R5, R6, !P2 ;  /* 0x0000000605027207 */ /* 0x001fc60005000000 */
[----:B------:R0:W-:Y:S01]  /*26410*/  STL [R1+0x120], R12 ;  /* 0x0001200c01007387 */ /* 0x0001e20000100800 */
[----:B-1----:R-:W-:-:S03]  /*26420*/  SEL R0, R5, R7, !P2 ;  /* 0x0000000705007207 */ /* 0x002fc60005000000 */
[----:B------:R-:W2:Y:S04]  /*26430*/  LDL.LU R36, [R1+0x80] ;  /* 0x0000800001247983 */ /* 0x000ea80000300800 */
[----:B------:R-:W-:Y:S04]  /*26440*/  STL [R1+0x118], R2 ;  /* 0x0001180201007387 */ /* 0x000fe80000100800 */
[----:B------:R-:W3:Y:S04]  /*26450*/  LDL.LU R35, [R1+0x7c] ;  /* 0x00007c0001237983 */ /* 0x000ee80000300800 */
        /* <DEDUP_REMOVED lines=24> */
[----:B------:R-:W4:Y:S04]  /*265e0*/  LDL.LU R251, [R1+0x1c] ;  /* 0x00001c0001fb7983 */ /* 0x000f280000300800 */
[----:B------:R-:W4:Y:S04]  /*265f0*/  LDL.LU R252, [R1+0x18] ;  /* 0x0000180001fc7983 */ /* 0x000f280000300800 */
[----:B------:R-:W4:Y:S04]  /*26600*/  LDL.LU R6, [R1+0x14] ;  /* 0x0000140001067983 */ /* 0x000f280000300800 */
[----:B------:R-:W4:Y:S04]  /*26610*/  LDL.LU R7, [R1+0x10] ;  /* 0x0000100001077983 */ /* 0x000f280000300800 */
[----:B-1----:R-:W4:Y:S04]  /*26620*/  LDL.LU R0, [R1+0xc] ;  /* 0x00000c0001007983 */ /* 0x002f280000300800 */
[----:B------:R-:W4:Y:S01]  /*26630*/  LDL.LU R2, [R1+0x8] ;  /* 0x0000080001027983 */ /* 0x000f220000300800 */
[----:B--2---:R-:W-:-:S05]  /*26640*/  SEL R36, R5, R36, !P2 ;  /* 0x0000002405247207 */ /* 0x004fca0005000000 */
[----:B------:R0:W-:Y:S01]  /*26650*/  STL [R1+0x10c], R36 ;  /* 0x00010c2401007387 */ /* 0x0001e20000100800 */
[----:B---3--:R-:W-:-:S03]  /*26660*/  SEL R35, R5, R35, !P2 ;  /* 0x0000002305237207 */ /* 0x008fc60005000000 */
[----:B0-----:R-:W2:Y:S01]  /*26670*/  LDL.LU R36, [R1+0x2c70] ;  /* 0x002c700001247983 */ /* 0x001ea20000300800 */
[----:B----4-:R-:W-:-:S03]  /*26680*/  SEL R34, R5, R34, !P2 ;  /* 0x0000002205227207 */ /* 0x010fc60005000000 */
[----:B------:R0:W-:Y:S01]  /*26690*/  STL [R1+0x100], R35 ;  /* 0x0001002301007387 */ /* 0x0001e20000100800 */
[C---:B------:R-:W-:Y:S02]  /*266a0*/  SEL R33, R5.reuse, R33, !P2 ;  /* 0x0000002105217207 */ /* 0x040fe40005000000 */
[C---:B------:R-:W-:Y:S01]  /*266b0*/  SEL R32, R5.reuse, R32, !P2 ;  /* 0x0000002005207207 */ /* 0x040fe20005000000 */
[----:B0-----:R-:W3:Y:S01]  /*266c0*/  LDL.LU R35, [R1+0x2c6c] ;  /* 0x002c6c0001237983 */ /* 0x001ee20000300800 */
[----:B------:R-:W-:-:S03]  /*266d0*/  SEL R31, R5, R31, !P2 ;  /* 0x0000001f051f7207 */ /* 0x000fc60005000000 */
[----:B------:R0:W-:Y:S01]  /*266e0*/  STL [R1+0xfc], R34 ;  /* 0x0000fc2201007387 */ /* 0x0001e20000100800 */
[C---:B------:R-:W-:Y:S02]  /*266f0*/  SEL R30, R5.reuse, R30, !P2 ;  /* 0x0000001e051e7207 */ /* 0x040fe40005000000 */
[C---:B------:R-:W-:Y:S01]  /*26700*/  SEL R29, R5.reuse, R29, !P2 ;  /* 0x0000001d051d7207 */ /* 0x040fe20005000000 */
[----:B0-----:R-:W4:Y:S04]  /*26710*/  LDL.LU R34, [R1+0x2c68] ;  /* 0x002c680001227983 */ /* 0x001f280000300800 */
[----:B------:R0:W-:Y:S01]  /*26720*/  STL [R1+0xf8], R33 ;  /* 0x0000f82101007387 */ /* 0x0001e20000100800 */
[C---:B------:R-:W-:Y:S02]  /*26730*/  SEL R28, R5.reuse, R28, !P2 ;  /* 0x0000001c051c7207 */ /* 0x040fe40005000000 */
[C---:B------:R-:W-:Y:S01]  /*26740*/  SEL R27, R5.reuse, R27, !P2 ;  /* 0x0000001b051b7207 */ /* 0x040fe20005000000 */
[----:B0-----:R-:W2:Y:S04]  /*26750*/  LDL.LU R33, [R1+0x2c64] ;  /* 0x002c640001217983 */ /* 0x001ea80000300800 */
[----:B------:R0:W-:Y:S01]  /*26760*/  STL [R1+0xd4], R32 ;  /* 0x0000d42001007387 */ /* 0x0001e20000100800 */
[----:B------:R-:W-:-:S03]  /*26770*/  SEL R26, R5, R26, !P2 ;  /* 0x0000001a051a7207 */ /* 0x000fc60005000000 */
[----:B0-----:R-:W3:Y:S04]  /*26780*/  LDL.LU R32, [R1+0x2c60] ;  /* 0x002c600001207983 */ /* 0x001ee80000300800 */
[----:B------:R0:W-:Y:S01]  /*26790*/  STL [R1+0xcc], R31 ;  /* 0x0000cc1f01007387 */ /* 0x0001e20000100800 */
[----:B------:R-:W-:-:S03]  /*267a0*/  SEL R25, R5, R25, !P2 ;  /* 0x0000001905197207 */ /* 0x000fc60005000000 */
[----:B0-----:R-:W4:Y:S04]  /*267b0*/  LDL.LU R31, [R1+0x2c5c] ;  /* 0x002c5c00011f7983 */ /* 0x001f280000300800 */
[----:B------:R0:W-:Y:S01]  /*267c0*/  STL [R1+0xc8], R30 ;  /* 0x0000c81e01007387 */ /* 0x0001e20000100800 */
[----:B------:R-:W-:-:S03]  /*267d0*/  SEL R24, R5, R24, !P2 ;  /* 0x0000001805187207 */ /* 0x000fc60005000000 */
        /* <DEDUP_REMOVED lines=49> */
[----:B------:R0:W-:Y:S04]  /*26af0*/  STL [R1+0x84], R13 ;  /* 0x0000840d01007387 */ /* 0x0001e80000100800 */
[----:B0-----:R-:W4:Y:S04]  /*26b00*/  LDL.LU R13, [R1+0x2c14] ;  /* 0x002c1400010d7983 */ /* 0x001f280000300800 */
[----:B------:R0:W-:Y:S04]  /*26b10*/  STL [R1+0x80], R12 ;  /* 0x0000800c01007387 */ /* 0x0001e80000100800 */
[----:B0-----:R-:W2:Y:S04]  /*26b20*/  LDL.LU R12, [R1+0x2c10] ;  /* 0x002c1000010c7983 */ /* 0x001ea80000300800 */
[----:B------:R0:W-:Y:S04]  /*26b30*/  STL [R1+0x7c], R251 ;  /* 0x00007cfb01007387 */ /* 0x0001e80000100800 */
[----:B0-----:R-:W3:Y:S04]  /*26b40*/  LDL.LU R251, [R1+0x2c0c] ;  /* 0x002c0c0001fb7983 */ /* 0x001ee80000300800 */
[----:B------:R0:W-:Y:S04]  /*26b50*/  STL [R1+0x78], R252 ;  /* 0x000078fc01007387 */ /* 0x0001e80000100800 */
[----:B0-----:R-:W4:Y:S04]  /*26b60*/  LDL.LU R252, [R1+0x2c08] ;  /* 0x002c080001fc7983 */ /* 0x001f280000300800 */
[----:B------:R0:W-:Y:S04]  /*26b70*/  STL [R1+0x74], R6 ;  /* 0x0000740601007387 */ /* 0x0001e80000100800 */
[----:B0-----:R-:W2:Y:S04]  /*26b80*/  LDL.LU R6, [R1+0x2c04] ;  /* 0x002c040001067983 */ /* 0x001ea80000300800 */
[----:B------:R0:W-:Y:S04]  /*26b90*/  STL [R1+0x70], R7 ;  /* 0x0000700701007387 */ /* 0x0001e80000100800 */
[----:B0-----:R-:W3:Y:S01]  /*26ba0*/  LDL.LU R7, [R1+0x2c00] ;  /* 0x002c000001077983 */ /* 0x001ee20000300800 */
[----:B------:R-:W-:-:S05]  /*26bb0*/  SEL R0, R5, R0, !P2 ;  /* 0x0000000005007207 */ /* 0x000fca0005000000 */
[----:B------:R0:W-:Y:S02]  /*26bc0*/  STL [R1+0x6c], R0 ;  /* 0x00006c0001007387 */ /* 0x0001e40000100800 */
[----:B0-----:R-:W-:-:S05]  /*26bd0*/  SEL R0, R5, R2, !P2 ;  /* 0x0000000205007207 */ /* 0x001fca0005000000 */
[----:B------:R2:W-:Y:S02]  /*26be0*/  STL [R1+0x68], R0 ;  /* 0x0000680001007387 */ /* 0x0005e40000100800 */
[C---:B--2---:R-:W-:Y:S02]  /*26bf0*/  SEL R0, R5.reuse, R6, !P2 ;  /* 0x0000000605007207 */ /* 0x044fe40005000000 */
[C---:B----4-:R-:W-:Y:S02]  /*26c00*/  SEL R6, R5.reuse, R252, !P2 ;  /* 0x000000fc05067207 */ /* 0x050fe40005000000 */
[----:B---3--:R-:W-:-:S05]  /*26c10*/  SEL R2, R5, R7, !P2 ;  /* 0x0000000705027207 */ /* 0x008fca0005000000 */
[----:B------:R0:W-:Y:S04]  /*26c20*/  STL [R1+0x64], R2 ;  /* 0x0000640201007387 */ /* 0x0001e80000100800 */
[----:B------:R1:W-:Y:S01]  /*26c30*/  STL [R1+0x60], R0 ;  /* 0x0000600001007387 */ /* 0x0003e20000100800 */
[----:B0-----:R-:W-:-:S03]  /*26c40*/  SEL R2, R5, R251, !P2 ;  /* 0x000000fb05027207 */ /* 0x001fc60005000000 */
[----:B------:R0:W-:Y:S01]  /*26c50*/  STL [R1+0x5c], R6 ;  /* 0x00005c0601007387 */ /* 0x0001e20000100800 */
[----:B-1----:R-:W-:-:S03]  /*26c60*/  SEL R0, R5, R12, !P2 ;  /* 0x0000000c05007207 */ /* 0x002fc60005000000 */
        /* <DEDUP_REMOVED lines=34> */
[----:B------:R-:W-:Y:S01]  /*26e90*/  STL [R1+0x14], R6 ;  /* 0x0000140601007387 */ /* 0x000fe20000100800 */
[----:B-1----:R-:W-:-:S03]  /*26ea0*/  SEL R0, R5, R30, !P2 ;  /* 0x0000001e05007207 */ /* 0x002fc60005000000 */
[----:B------:R-:W2:Y:S04]  /*26eb0*/  LDL.LU R13, [R1+0x14c] ;  /* 0x00014c00010d7983 */ /* 0x000ea80000300800 */
[----:B------:R0:W-:Y:S04]  /*26ec0*/  STL [R1+0x10], R2 ;  /* 0x0000100201007387 */ /* 0x0001e80000100800 */
        /* <DEDUP_REMOVED lines=17> */
[----:B------:R-:W2:Y:S04]  /*26fe0*/  LDL.LU R12, [R1+0xd0] ;  /* 0x0000d000010c7983 */ /* 0x000ea80000300800 */
[----:B0-----:R-:W3:Y:S01]  /*26ff0*/  LDL.LU R2, [R1+0xd8] ;  /* 0x0000d80001027983 */ /* 0x001ee20000300800 */
[----:B------:R-:W-:-:S02]  /*27000*/  SEL R7, R5, R31, !P2 ;  /* 0x0000001f05077207 */ /* 0x000fc40005000000 */
[C---:B-1----:R-:W-:Y:S02]  /*27010*/  SEL R0, R5.reuse, R32, !P2 ;  /* 0x0000002005007207 */ /* 0x042fe40005000000 */
[C---:B------:R-:W-:Y:S02]  /*27020*/  SEL R6, R5.reuse, R33, !P2 ;  /* 0x0000002105067207 */ /* 0x040fe40005000000 */
[C---:B------:R-:W-:Y:S01]  /*27030*/  SEL R252, R5.reuse, R34, !P2 ;  /* 0x0000002205fc7207 */ /* 0x040fe20005000000 */
[----:B------:R-:W-:Y:S01]  /*27040*/  STL [R1+0x2b84], R7 ;  /* 0x002b840701007387 */ /* 0x000fe20000100800 */
[C---:B------:R-:W-:Y:S02]  /*27050*/  SEL R251, R5.reuse, R35, !P2 ;  /* 0x0000002305fb7207 */ /* 0x040fe40005000000 */
[C---:B------:R-:W-:Y:S01]  /*27060*/  SEL R36, R5.reuse, R36, !P2 ;  /* 0x0000002405247207 */ /* 0x040fe20005000000 */
[----:B------:R-:W-:Y:S01]  /*27070*/  STL [R1+0x2b88], R0 ;  /* 0x002b880001007387 */ /* 0x000fe20000100800 */
[----:B------:R-:W-:-:S02]  /*27080*/  SEL R37, R5, R37, !P2 ;  /* 0x0000002505257207 */ /* 0x000fc40005000000 */
[C---:B------:R-:W-:Y:S01]  /*27090*/  SEL R38, R5.reuse, R38, !P2 ;  /* 0x0000002605267207 */ /* 0x040fe20005000000 */
[----:B------:R-:W-:Y:S01]  /*270a0*/  STL [R1+0x2b8c], R6 ;  /* 0x002b8c0601007387 */ /* 0x000fe20000100800 */
[C---:B------:R-:W-:Y:S02]  /*270b0*/  SEL R39, R5.reuse, R39, !P2 ;  /* 0x0000002705277207 */ /* 0x040fe40005000000 */
[C---:B------:R-:W-:Y:S01]  /*270c0*/  SEL R40, R5.reuse, R40, !P2 ;  /* 0x0000002805287207 */ /* 0x040fe20005000000 */
[----:B------:R-:W-:Y:S01]  /*270d0*/  STL [R1+0x2b90], R252 ;  /* 0x002b90fc01007387 */ /* 0x000fe20000100800 */
[----:B------:R-:W-:-:S03]  /*270e0*/  SEL R41, R5, R41, !P2 ;  /* 0x0000002905297207 */ /* 0x000fc60005000000 */
        /* <DEDUP_REMOVED lines=26> */
[----:B------:R0:W-:Y:S01]  /*27290*/  STL [R1+0x2bc8], R48 ;  /* 0x002bc83001007387 */ /* 0x0001e20000100800 */
[----:B------:R-:W-:-:S03]  /*272a0*/  SEL R55, R5, R55, !P2 ;  /* 0x0000003705377207 */ /* 0x000fc60005000000 */
[----:B------:R1:W-:Y:S01]  /*272b0*/  STL [R1+0x2bcc], R49 ;  /* 0x002bcc3101007387 */ /* 0x0003e20000100800 */
        /* <DEDUP_REMOVED lines=11> */
[----:B------:R-:W-:Y:S04]  /*27370*/  STL [R1+0x2be4], R55 ;  /* 0x002be43701007387 */ /* 0x000fe80000100800 */
[----:B------:R-:W-:Y:S04]  /*27380*/  STL [R1+0x2be8], R56 ;  /* 0x002be83801007387 */ /* 0x000fe80000100800 */
[----:B------:R-:W-:Y:S04]  /*27390*/  STL [R1+0x2bec], R57 ;  /* 0x002bec3901007387 */ /* 0x000fe80000100800 */
[----:B------:R-:W-:Y:S04]  /*273a0*/  STL [R1+0x2bf0], R58 ;  /* 0x002bf03a01007387 */ /* 0x000fe80000100800 */
[----:B------:R-:W-:Y:S04]  /*273b0*/  STL [R1+0x2bf4], R59 ;  /* 0x002bf43b01007387 */ /* 0x000fe80000100800 */
[----:B------:R-:W-:Y:S04]  /*273c0*/  STL [R1+0x2bf8], R60 ;  /* 0x002bf83c01007387 */ /* 0x000fe80000100800 */
[----:B------:R-:W-:Y:S01]  /*273d0*/  STL [R1+0x2bfc], R61 ;  /* 0x002bfc3d01007387 */ /* 0x000fe20000100800 */
[----:B--2---:R-:W-:-:S03]  /*273e0*/  SEL R30, R5, R12, !P2 ;  /* 0x0000000c051e7207 */ /* 0x004fc60005000000 */
[----:B------:R-:W2:Y:S01]  /*273f0*/  LDL.LU R12, [R1+0x808] ;  /* 0x00080800010c7983 */ /* 0x000ea20000300800 */
[----:B---3--:R-:W-:-:S03]  /*27400*/  SEL R31, R5, R2, !P2 ;  /* 0x00000002051f7207 */ /* 0x008fc60005000000 */
[----:B------:R-:W3:Y:S04]  /*27410*/  LDL.LU R2, [R1+0x804] ;  /* 0x0008040001027983 */ /* 0x000ee80000300800 */
[----:B0-----:R-:W4:Y:S04]  /*27420*/  LDL.LU R48, [R1+0x3b8] ;  /* 0x0003b80001307983 */ /* 0x001f280000300800 */
[----:B------:R-:W2:Y:S04]  /*27430*/  LDL.LU R47, [R1+0x3bc] ;  /* 0x0003bc00012f7983 */ /* 0x000ea80000300800 */
[----:B------:R-:W3:Y:S04]  /*27440*/  LDL.LU R46, [R1+0x3c0] ;  /* 0x0003c000012e7983 */ /* 0x000ee80000300800 */
        /* <DEDUP_REMOVED lines=15> */
[----:B-1----:R-:W0:Y:S01]  /*27540*/  S2R R49, SR_TID.X ;  /* 0x0000000000317919 */ /* 0x002e220000002100 */
[----:B------:R-:W-:-:S02]  /*27550*/  @!P0 IMAD.MOV R4, RZ, RZ, -R4 ;  /* 0x000000ffff048224 */ /* 0x000fc400078e0a04 */
[----:B------:R-:W-:Y:S02]  /*27560*/  @!P1 IMAD.MOV R11, RZ, RZ, -R11 ;  /* 0x000000ffff0b9224 */ /* 0x000fe400078e0a0b */
[----:B------:R-:W-:Y:S02]  /*27570*/  @!P3 IMAD.MOV R10, RZ, RZ, -R10 ;  /* 0x000000ffff0ab224 */ /* 0x000fe400078e0a0a */
[----:B------:R-:W-:Y:S02]  /*27580*/  @!P4 IMAD.MOV R9, RZ, RZ, -R9 ;  /* 0x000000ffff09c224 */ /* 0x000fe400078e0a09 */
[----:B------:R-:W-:Y:S02]  /*27590*/  @!P5 IMAD.MOV R8, RZ, RZ, -R8 ;  /* 0x000000ffff08d224 */ /* 0x000fe400078e0a08 */
[----:B------:R-:W-:Y:S01]  /*275a0*/  @!P6 IMAD.MOV R3, RZ, RZ, -R3 ;  /* 0x000000ffff03e224 */ /* 0x000fe200078e0a03 */
[C---:B------:R-:W-:Y:S02]  /*275b0*/  SEL R33, R5.reuse, R4, !P2 ;  /* 0x0000000405217207 */ /* 0x040fe40005000000 */
[----:B------:R-:W-:-:S02]  /*275c0*/  SEL R62, R5, R62, !P2 ;  /* 0x0000003e053e7207 */ /* 0x000fc40005000000 */
[C---:B------:R-:W-:Y:S02]  /*275d0*/  SEL R63, R5.reuse, R63, !P2 ;  /* 0x0000003f053f7207 */ /* 0x040fe40005000000 */
[C---:B------:R-:W-:Y:S02]  /*275e0*/  SEL R64, R5.reuse, R64, !P2 ;  /* 0x0000004005407207 */ /* 0x040fe40005000000 */
[C---:B------:R-:W-:Y:S02]  /*275f0*/  SEL R65, R5.reuse, R65, !P2 ;  /* 0x0000004105417207 */ /* 0x040fe40005000000 */
[C---:B------:R-:W-:Y:S02]  /*27600*/  SEL R66, R5.reuse, R66, !P2 ;  /* 0x0000004205427207 */ /* 0x040fe40005000000 */
[C---:B------:R-:W-:Y:S02]  /*27610*/  SEL R67, R5.reuse, R67, !P2 ;  /* 0x0000004305437207 */ /* 0x040fe40005000000 */
[----:B------:R-:W-:-:S02]  /*27620*/  SEL R68, R5, R68, !P2 ;  /* 0x0000004405447207 */ /* 0x000fc40005000000 */
[----:B------:R-:W-:Y:S02]  /*27630*/  SEL R69, R5, R69, !P2 ;  /* 0x0000004505457207 */ /* 0x000fe40005000000 */
[----:B0-----:R-:W-:Y:S02]  /*27640*/  LOP3.LUT R49, R49, 0x7f, RZ, 0xc0, !PT ;  /* 0x0000007f31317812 */ /* 0x001fe400078ec0ff */
[C---:B------:R-:W-:Y:S02]  /*27650*/  SEL R70, R5.reuse, R70, !P2 ;  /* 0x0000004605467207 */ /* 0x040fe40005000000 */
[C---:B------:R-:W-:Y:S02]  /*27660*/  SEL R71, R5.reuse, R71, !P2 ;  /* 0x0000004705477207 */ /* 0x040fe40005000000 */
        /* <DEDUP_REMOVED lines=80> */
[----:B------:R-:W-:Y:S01]  /*27b70*/  SEL R152, R5, R152, !P2 ;  /* 0x0000009805987207 */ /* 0x000fe20005000000 */
[----:B--2---:R-:W-:Y:S02]  /*27b80*/  IMAD R47, R47, UR49, RZ ;  /* 0x000000312f2f7c24 */ /* 0x004fe4000f8e02ff */
[----:B---3--:R-:W-:-:S03]  /*27b90*/  IMAD R46, R46, UR49, RZ ;  /* 0x000000312e2e7c24 */ /* 0x008fc6000f8e02ff */
[----:B------:R-:W-:Y:S01]  /*27ba0*/  STL [R1+0xd0], R47 ;  /* 0x0000d02f01007387 */ /* 0x000fe20000100800 */
[----:B----4-:R-:W-:-:S03]  /*27bb0*/  IMAD R45, R45, UR49, RZ ;  /* 0x000000312d2d7c24 */ /* 0x010fc6000f8e02ff */
[----:B------:R-:W-:Y:S01]  /*27bc0*/  STL [R1+0xd8], R46 ;  /* 0x0000d82e01007387 */ /* 0x000fe20000100800 */
[----:B------:R-:W-:-:S03]  /*27bd0*/  IMAD R44, R44, UR49, RZ ;  /* 0x000000312c2c7c24 */ /* 0x000fc6000f8e02ff */
        /* <DEDUP_REMOVED lines=14> */
[----:B------:R0:W-:Y:S01]  /*27cc0*/  STL [R1+0x104], R38 ;  /* 0x0001042601007387 */ /* 0x0001e20000100800 */
[----:B------:R-:W-:-:S03]  /*27cd0*/  IMAD R36, R36, UR49, RZ ;  /* 0x0000003124247c24 */ /* 0x000fc6000f8e02ff */
[----:B------:R1:W-:Y:S04]  /*27ce0*/  STL [R1+0x108], R37 ;  /* 0x0001082501007387 */ /* 0x0003e80000100800 */
[----:B------:R2:W-:Y:S01]  /*27cf0*/  STL [R1+0x114], R36 ;  /* 0x0001142401007387 */ /* 0x0005e20000100800 */
[----:B0-----:R-:W-:Y:S02]  /*27d00*/  IMAD R38, R251, UR49, RZ ;  /* 0x00000031fb267c24 */ /* 0x001fe4000f8e02ff */
[----:B-1----:R-:W-:-:S03]  /*27d10*/  IMAD R37, R252, UR49, RZ ;  /* 0x00000031fc257c24 */ /* 0x002fc6000f8e02ff */
[----:B------:R0:W-:Y:S01]  /*27d20*/  STL [R1+0x11c], R38 ;  /* 0x00011c2601007387 */ /* 0x0001e20000100800 */
[----:B--2---:R-:W-:Y:S02]  /*27d30*/  IMAD R36, R6, UR49, RZ ;  /* 0x0000003106247c24 */ /* 0x004fe4000f8e02ff */
[----:B------:R-:W-:Y:S01]  /*27d40*/  IMAD R6, R0, UR49, RZ ;  /* 0x0000003100067c24 */ /* 0x000fe2000f8e02ff */
[----:B------:R1:W-:Y:S01]  /*27d50*/  STL [R1+0x124], R37 ;  /* 0x0001242501007387 */ /* 0x0003e20000100800 */
[----:B------:R-:W-:-:S03]  /*27d60*/  IMAD R0, R7, UR49, RZ ;  /* 0x0000003107007c24 */ /* 0x000fc6000f8e02ff */
[----:B------:R2:W-:Y:S01]  /*27d70*/  STL [R1+0x130], R36 ;  /* 0x0001302401007387 */ /* 0x0005e20000100800 */
[----:B------:R-:W-:-:S03]  /*27d80*/  IMAD R2, R2, UR5, RZ ;  /* 0x0000000502027c24 */ /* 0x000fc6000f8e02ff */
[----:B------:R-:W3:Y:S01]  /*27d90*/  LDL.LU R61, [R1+0x400] ;  /* 0x00040000013d7983 */ /* 0x000ee20000300800 */
[----:B------:R-:W-:-:S03]  /*27da0*/  IMAD R34, R12, UR5, RZ ;  /* 0x000000050c227c24 */ /* 0x000fc6000f8e02ff */
[----:B------:R4:W-:Y:S01]  /*27db0*/  STL [R1+0x138], R6 ;  /* 0x0001380601007387 */ /* 0x0009e20000100800 */
[----:B------:R-:W-:Y:S01]  /*27dc0*/  IADD3 R12, P1, R2, UR6, RZ ;  /* 0x00000006020c7c10 */ /* 0x000fe2000ff3e0ff */
[----:B------:R-:W-:Y:S02]  /*27dd0*/  ULDC UR5, c[0x0][0x23c] ;  /* 0x00008f0000057ab9 */ /* 0x000fe40000000800 */
[----:B------:R-:W2:Y:S04]  /*27de0*/  LDL.LU R60, [R1+0x404] ;  /* 0x00040400013c7983 */ /* 0x000ea80000300800 */
[----:B------:R4:W-:Y:S04]  /*27df0*/  STL [R1+0x13c], R0 ;  /* 0x00013c0001007387 */ /* 0x0009e80000100800 */
[----:B------:R-:W4:Y:S04]  /*27e00*/  LDL.LU R59, [R1+0x408] ;  /* 0x00040800013b7983 */ /* 0x000f280000300800 */
[----:B------:R-:W4:Y:S01]  /*27e10*/  LDL.LU R58, [R1+0x40c] ;  /* 0x00040c00013a7983 */ /* 0x000f220000300800 */
[----:B------:R-:W-:Y:S01]  /*27e20*/  IADD3 R4, P0, R34, UR6, RZ ;  /* 0x0000000622047c10 */ /* 0x000fe2000ff1e0ff */
[----:B------:R-:W-:-:S02]  /*27e30*/  ULDC UR6, c[0x0][0x238] ;  /* 0x00008e0000067ab9 */ /* 0x000fc40000000800 */
[----:B------:R-:W4:Y:S04]  /*27e40*/  LDL.LU R57, [R1+0x410] ;  /* 0x0004100001397983 */ /* 0x000f280000300800 */
[----:B------:R-:W4:Y:S01]  /*27e50*/  LDL.LU R56, [R1+0x414] ;  /* 0x0004140001387983 */ /* 0x000f220000300800 */
[----:B------:R-:W-:-:S03]  /*27e60*/  SEL R153, R5, R153, !P2 ;  /* 0x0000009905997207 */ /* 0x000fc60005000000 */
[----:B------:R-:W4:Y:S01]  /*27e70*/  LDL.LU R55, [R1+0x418] ;  /* 0x0004180001377983 */ /* 0x000f220000300800 */
[----:B------:R-:W-:-:S03]  /*27e80*/  SEL R154, R5, R154, !P2 ;  /* 0x0000009a059a7207 */ /* 0x000fc60005000000 */
[----:B------:R-:W4:Y:S01]  /*27e90*/  LDL.LU R54, [R1+0x41c] ;  /* 0x00041c0001367983 */ /* 0x000f220000300800 */
[C---:B------:R-:W-:Y:S02]  /*27ea0*/  SEL R155, R5.reuse, R155, !P2 ;  /* 0x0000009b059b7207 */ /* 0x040fe40005000000 */
[C---:B------:R-:W-:Y:S01]  /*27eb0*/  SEL R156, R5.reuse, R156, !P2 ;  /* 0x0000009c059c7207 */ /* 0x040fe20005000000 */
[----:B------:R-:W4:Y:S01]  /*27ec0*/  LDL.LU R53, [R1+0x420] ;  /* 0x0004200001357983 */ /* 0x000f220000300800 */
[C---:B------:R-:W-:Y:S02]  /*27ed0*/  SEL R13, R5.reuse, R13, !P2 ;  /* 0x0000000d050d7207 */ /* 0x040fe40005000000 */
[C---:B------:R-:W-:Y:S01]  /*27ee0*/  SEL R157, R5.reuse, R157, !P2 ;  /* 0x0000009d059d7207 */ /* 0x040fe20005000000 */
[----:B------:R-:W4:Y:S01]  /*27ef0*/  LDL.LU R52, [R1+0x424] ;  /* 0x0004240001347983 */ /* 0x000f220000300800 */
[C---:B------:R-:W-:Y:S02]  /*27f00*/  SEL R14, R5.reuse, R14, !P2 ;  /* 0x0000000e050e7207 */ /* 0x040fe40005000000 */
[C---:B------:R-:W-:Y:S01]  /*27f10*/  SEL R15, R5.reuse, R15, !P2 ;  /* 0x0000000f050f7207 */ /* 0x040fe20005000000 */
[----:B------:R-:W4:Y:S01]  /*27f20*/  LDL.LU R51, [R1+0x428] ;  /* 0x0004280001337983 */ /* 0x000f220000300800 */
[----:B------:R-:W-:-:S02]  /*27f30*/  SEL R16, R5, R16, !P2 ;  /* 0x0000001005107207 */ /* 0x000fc40005000000 */
[C---:B------:R-:W-:Y:S01]  /*27f40*/  SEL R17, R5.reuse, R17, !P2 ;  /* 0x0000001105117207 */ /* 0x040fe20005000000 */
[----:B------:R-:W4:Y:S01]  /*27f50*/  LDL.LU R50, [R1+0x42c] ;  /* 0x00042c0001327983 */ /* 0x000f220000300800 */
        /* <DEDUP_REMOVED lines=109> */
[----:B------:R-:W-:Y:S02]  /*28630*/  SEL R10, R5, R10, !P2 ;  /* 0x0000000a050a7207 */ /* 0x000fe40005000000 */
[----:B------:R-:W-:Y:S01]  /*28640*/  LEA.HI.X.SX32 R5, R2, UR7, 0x1, P1 ;  /* 0x0000000702057c11 */ /* 0x000fe200088f0eff */
[----:B------:R-:W-:Y:S01]  /*28650*/  IMAD R2, R49, UR5, RZ ;  /* 0x0000000531027c24 */ /* 0x000fe2000f8e02ff */
[----:B------:R-:W-:Y:S01]  /*28660*/  LEA.HI.X.SX32 R3, R34, UR7, 0x1, P0 ;  /* 0x0000000722037c11 */ /* 0x000fe200080f0eff */
[----:B------:R-:W-:Y:S01]  /*28670*/  IMAD R34, R48, UR49, RZ ;  /* 0x0000003130227c24 */ /* 0x000fe2000f8e02ff */
[----:B------:R-:W4:Y:S01]  /*28680*/  LDL.LU R49, [R1+0x430] ;  /* 0x0004300001317983 */ /* 0x000f220000300800 */
[----:B---3--:R-:W-:-:S03]  /*28690*/  IMAD R61, R61, UR49, RZ ;  /* 0x000000313d3d7c24 */ /* 0x008fc6000f8e02ff */
[----:B------:R-:W3:Y:S01]  /*286a0*/  LDL.LU R48, [R1+0x434] ;  /* 0x0004340001307983 */ /* 0x000ee20000300800 */
[----:B--2---:R-:W-:-:S03]  /*286b0*/  IMAD R60, R60, UR49, RZ ;  /* 0x000000313c3c7c24 */ /* 0x004fc6000f8e02ff */
[----:B------:R-:W2:Y:S01]  /*286c0*/  LDL.LU R47, [R1+0x438] ;  /* 0x00043800012f7983 */ /* 0x000ea20000300800 */
[----:B----4-:R-:W-:-:S03]  /*286d0*/  IMAD R59, R59, UR49, RZ ;  /* 0x000000313b3b7c24 */ /* 0x010fc6000f8e02ff */
[----:B------:R-:W4:Y:S01]  /*286e0*/  LDL.LU R46, [R1+0x43c] ;  /* 0x00043c00012e7983 */ /* 0x000f220000300800 */
[----:B------:R-:W-:-:S03]  /*286f0*/  IMAD R58, R58, UR49, RZ ;  /* 0x000000313a3a7c24 */ /* 0x000fc6000f8e02ff */
        /* <DEDUP_REMOVED lines=14> */
[----:B0-----:R-:W4:Y:S01]  /*287e0*/  LDL.LU R38, [R1+0x45c] ;  /* 0x00045c0001267983 */ /* 0x001f220000300800 */
[----:B------:R-:W-:-:S03]  /*287f0*/  IMAD R50, R50, UR49, RZ ;  /* 0x0000003132327c24 */ /* 0x000fc6000f8e02ff */
[----:B-1----:R-:W4:Y:S01]  /*28800*/  LDL.LU R37, [R1+0x460] ;  /* 0x0004600001257983 */ /* 0x002f220000300800 */
[----:B------:R-:W-:Y:S01]  /*28810*/  IMAD R62, R62, UR49, RZ ;  /* 0x000000313e3e7c24 */ /* 0x000fe2000f8e02ff */
[----:B------:R-:W-:Y:S02]  /*28820*/  UIMAD UR60, UR47, 0x3a, URZ ;  /* 0x0000003a2f3c78a4 */ /* 0x000fe4000f8e023f */
[----:B------:R-:W4:Y:S01]  /*28830*/  LDL.LU R36, [R1+0x464] ;  /* 0x0004640001247983 */ /* 0x000f220000300800 */
[----:B------:R-:W-:Y:S01]  /*28840*/  IADD3 R8, P0, R2, UR8, RZ ;  /* 0x0000000802087c10 */ /* 0x000fe2000ff1e0ff */
[----:B------:R-:W-:Y:S01]  /*28850*/  IMAD R63, R63, UR49, RZ ;  /* 0x000000313f3f7c24 */ /* 0x000fe2000f8e02ff */
[----:B------:R-:W-:Y:S01]  /*28860*/  UIMAD UR36, UR36, 0x34, URZ ;  /* 0x00000034242478a4 */ /* 0x000fe2000f8e023f */
[----:B------:R-:W4:Y:S01]  /*28870*/  LDL.LU R251, [R1+0x46c] ;  /* 0x00046c0001fb7983 */ /* 0x000f220000300800 */
[----:B------:R-:W-:Y:S01]  /*28880*/  IMAD R64, R64, UR49, RZ ;  /* 0x0000003140407c24 */ /* 0x000fe2000f8e02ff */
[----:B------:R-:W-:-:S02]  /*28890*/  UIMAD UR27, UR27, 0x31, URZ ;  /* 0x000000311b1b78a4 */ /* 0x000fc4000f8e023f */
[----:B------:R-:W4:Y:S01]  /*288a0*/  LDL.LU R252, [R1+0x470] ;  /* 0x0004700001fc7983 */ /* 0x000f220000300800 */
[----:B------:R-:W-:Y:S01]  /*288b0*/  IMAD R65, R65, UR49, RZ ;  /* 0x0000003141417c24 */ /* 0x000fe2000f8e02ff */
[----:B------:R-:W-:Y:S02]  /*288c0*/  UIMAD UR38, UR38, 0x30, URZ ;  /* 0x00000030262678a4 */ /* 0x000fe4000f8e023f */
[----:B------:R-:W4:Y:S01]  /*288d0*/  LDL.LU R6, [R1+0x474] ;  /* 0x0004740001067983 */ /* 0x000f220000300800 */
[----:B------:R-:W-:Y:S01]  /*288e0*/  IMAD R66, R66, UR49, RZ ;  /* 0x0000003142427c24 */ /* 0x000fe2000f8e02ff */
[----:B------:R-:W-:Y:S02]  /*288f0*/  UIMAD UR33, UR33, 0x2f, URZ ;  /* 0x0000002f212178a4 */ /* 0x000fe4000f8e023f */
[----:B------:R-:W4:Y:S01]  /*28900*/  LDL.LU R0, [R1+0x478] ;  /* 0x0004780001007983 */ /* 0x000f220000300800 */
[----:B------:R-:W-:Y:S01]  /*28910*/  IMAD R67, R67, UR49, RZ ;  /* 0x0000003143437c24 */ /* 0x000fe2000f8e02ff */
[----:B------:R-:W-:Y:S01]  /*28920*/  ULDC UR7, c[0x0][0x238] ;  /* 0x00008e0000077ab9 */ /* 0x000fe20000000800 */
[----:B------:R-:W-:Y:S01]  /*28930*/  IMAD R68, R68, UR49, RZ ;  /* 0x0000003144447c24 */ /* 0x000fe2000f8e02ff */
[----:B------:R-:W4:Y:S01]  /*28940*/  LDL.LU R7, [R1+0x47c] ;  /* 0x00047c0001077983 */ /* 0x000f220000300800 */
[----:B------:R-:W-:Y:S01]  /*28950*/  IMAD R69, R69, UR49, RZ ;  /* 0x0000003145457c24 */ /* 0x000fe2000f8e02ff */
[----:B------:R-:W-:-:S02]  /*28960*/  UIMAD UR44, UR44, 0x2d, URZ ;  /* 0x0000002d2c2c78a4 */ /* 0x000fc4000f8e023f */
[----:B------:R-:W-:Y:S01]  /*28970*/  STL [R1+0x144], R61 ;  /* 0x0001443d01007387 */ /* 0x000fe20000100800 */
[----:B------:R-:W-:Y:S01]  /*28980*/  IMAD R70, R70, UR49, RZ ;  /* 0x0000003146467c24 */ /* 0x000fe2000f8e02ff */
[----:B------:R-:W-:Y:S02]  /*28990*/  UIMAD UR15, UR15, 0x2c, URZ ;  /* 0x0000002c0f0f78a4 */ /* 0x000fe4000f8e023f */
[----:B------:R-:W-:Y:S01]  /*289a0*/  STL [R1+0x14c], R60 ;  /* 0x00014c3c01007387 */ /* 0x000fe20000100800 */
[----:B------:R-:W-:Y:S01]  /*289b0*/  IMAD R71, R71, UR49, RZ ;  /* 0x0000003147477c24 */ /* 0x000fe2000f8e02ff */
[----:B------:R-:W-:Y:S02]  /*289c0*/  UIMAD UR52, UR52, 0x2b, URZ ;  /* 0x0000002b343478a4 */ /* 0x000fe4000f8e023f */
[----:B------:R-:W-:Y:S01]  /*289d0*/  STL [R1+0x208], R59 ;  /* 0x0002083b01007387 */ /* 0x000fe20000100800 */
        /* <DEDUP_REMOVED lines=28> */
[----:B------:R-:W-:Y:S01]  /*28ba0*/  UIMAD UR19, UR19, 0x21, URZ ;  /* 0x00000021131378a4 */ /* 0x000fe2000f8e023f */
[----:B------:R-:W-:Y:S01]  /*28bb0*/  IMAD R82, R82, UR49, RZ ;  /* 0x0000003152527c24 */ /* 0x000fe2000f8e02ff */
[----:B------:R-:W-:Y:S01]  /*28bc0*/  USHF.L.U32 UR29, UR29, 0x5, URZ ;  /* 0x000000051d1d7899 */ /* 0x000fe2000800063f */
[----:B------:R-:W-:Y:S01]  /*28bd0*/  IMAD R83, R83, UR49, RZ ;  /* 0x0000003153537c24 */ /* 0x000fe2000f8e02ff */
[----:B------:R-:W-:Y:S01]  /*28be0*/  UIMAD UR58, UR58, 0x1f, URZ ;  /* 0x0000001f3a3a78a4 */ /* 0x000fe2000f8e023f */
        /* <DEDUP_REMOVED lines=13> */
[----:B------:R-:W-:Y:S01]  /*28cc0*/  ULDC UR47, c[0x0][0x238] ;  /* 0x00008e00002f7ab9 */ /* 0x000fe20000000800 */
[----:B------:R-:W-:-:S05]  /*28cd0*/  IMAD R49, R49, UR49, RZ ;  /* 0x0000003131317c24 */ /* 0x000fca000f8e02ff */
[----:B------:R-:W-:Y:S01]  /*28ce0*/  STL [R1+0x27c], R49 ;  /* 0x00027c3101007387 */ /* 0x000fe20000100800 */
[----:B---3--:R-:W-:Y:S02]  /*28cf0*/  IMAD R48, R48, UR49, RZ ;  /* 0x0000003130307c24 */ /* 0x008fe4000f8e02ff */
[----:B--2---:R-:W-:-:S03]  /*28d00*/  IMAD R47, R47, UR49, RZ ;  /* 0x000000312f2f7c24 */ /* 0x004fc6000f8e02ff */
        /* <DEDUP_REMOVED lines=31> */
[----:B------:R2:W-:Y:S04]  /*28f00*/  STL [R1+0x2fc], R36 ;  /* 0x0002fc2401007387 */ /* 0x0005e80000100800 */
[----:B------:R-:W3:Y:S04]  /*28f10*/  LDL.LU R61, [R1+0x480] ;  /* 0x00048000013d7983 */ /* 0x000ee80000300800 */
[----:B------:R4:W-:Y:S04]  /*28f20*/  STL [R1+0x300], R6 ;  /* 0x0003000601007387 */ /* 0x0009e80000100800 */
[----:B------:R-:W3:Y:S04]  /*28f30*/  LDL.LU R60, [R1+0x484] ;  /* 0x00048400013c7983 */ /* 0x000ee80000300800 */
[----:B------:R4:W-:Y:S04]  /*28f40*/  STL [R1+0x308], R0 ;  /* 0x0003080001007387 */ /* 0x0009e80000100800 */
[----:B------:R-:W3:Y:S04]  /*28f50*/  LDL.LU R59, [R1+0x488] ;  /* 0x00048800013b7983 */ /* 0x000ee80000300800 */
        /* <DEDUP_REMOVED lines=20> */
[----:B0-----:R-:W3:Y:S04]  /*290a0*/  LDL.LU R38, [R1+0x4f4] ;  /* 0x0004f40001267983 */ /* 0x001ee80000300800 */
[----:B-1----:R-:W3:Y:S04]  /*290b0*/  LDL.LU R37, [R1+0x4f8] ;  /* 0x0004f80001257983 */ /* 0x002ee80000300800 */
[----:B--2---:R-:W2:Y:S04]  /*290c0*/  LDL.LU R36, [R1+0x4fc] ;  /* 0x0004fc0001247983 */ /* 0x004ea80000300800 */
[----:B------:R-:W2:Y:S04]  /*290d0*/  LDL.LU R251, [R1+0x504] ;  /* 0x0005040001fb7983 */ /* 0x000ea80000300800 */
[----:B------:R-:W2:Y:S04]  /*290e0*/  LDL.LU R252, [R1+0x508] ;  /* 0x0005080001fc7983 */ /* 0x000ea80000300800 */
[----:B----4-:R-:W4:Y:S04]  /*290f0*/  LDL.LU R6, [R1+0x510] ;  /* 0x0005100001067983 */ /* 0x010f280000300800 */
[----:B------:R-:W4:Y:S04]  /*29100*/  LDL.LU R0, [R1+0x514] ;  /* 0x0005140001007983 */ /* 0x000f280000300800 */
[----:B------:R-:W4:Y:S01]  /*29110*/  LDL.LU R7, [R1+0x518] ;  /* 0x0005180001077983 */ /* 0x000f220000300800 */
[----:B---3--:R-:W-:-:S02]  /*29120*/  IMAD R61, R61, UR49, RZ ;  /* 0x000000313d3d7c24 */ /* 0x008fc4000f8e02ff */
        /* <DEDUP_REMOVED lines=48> */
[----:B--2---:R-:W-:-:S03]  /*29430*/  IMAD R36, R36, UR49, RZ ;  /* 0x0000003124247c24 */ /* 0x004fc6000f8e02ff */
[----:B------:R1:W-:Y:S04]  /*29440*/  STL [R1+0x3dc], R37 ;  /* 0x0003dc2501007387 */ /* 0x0003e80000100800 */
[----:B------:R4:W-:Y:S01]  /*29450*/  STL [R1+0x3e0], R36 ;  /* 0x0003e02401007387 */ /* 0x0009e20000100800 */
[----:B0-----:R-:W-:Y:S02]  /*29460*/  IMAD R38, R251, UR49, RZ ;  /* 0x00000031fb267c24 */ /* 0x001fe4000f8e02ff */
[----:B-1----:R-:W-:-:S03]  /*29470*/  IMAD R37, R252, UR49, RZ ;  /* 0x00000031fc257c24 */ /* 0x002fc6000f8e02ff */
[----:B------:R0:W-:Y:S01]  /*29480*/  STL [R1+0x3e4], R38 ;  /* 0x0003e42601007387 */ /* 0x0001e20000100800 */
[----:B----4-:R-:W-:Y:S02]  /*29490*/  IMAD R36, R6, UR49, RZ ;  /* 0x0000003106247c24 */ /* 0x010fe4000f8e02ff */
        /* <DEDUP_REMOVED lines=502> */
[----:B---3--:R-:W-:-:S05]  /*2b400*/  IMAD R61, R61, UR49, RZ ;  /* 0x000000313d3d7c24 */ /* 0x008fca000f8e02ff */
[----:B------:R0:W-:Y:S01]  /*2b410*/  STL [R1+0x88], R61 ;  /* 0x0000883d01007387 */ /* 0x0001e20000100800 */
[----:B------:R-:W-:-:S03]  /*2b420*/  IMAD R60, R60, UR49, RZ ;  /* 0x000000313c3c7c24 */ /* 0x000fc6000f8e02ff */
[----:B0-----:R-:W3:Y:S01]  /*2b430*/  LDL.LU R61, [R1+0x2bfc] ;  /* 0x002bfc00013d7983 */ /* 0x001ee20000300800 */
[----:B------:R-:W-:-:S03]  /*2b440*/  IMAD R59, R59, UR49, RZ ;  /* 0x000000313b3b7c24 */ /* 0x000fc6000f8e02ff */
[----:B------:R0:W-:Y:S01]  /*2b450*/  STL [R1+0x84], R60 ;  /* 0x0000843c01007387 */ /* 0x0001e20000100800 */
[----:B------:R-:W-:Y:S02]  /*2b460*/  IMAD R58, R58, UR49, RZ ;  /* 0x000000313a3a7c24 */ /* 0x000fe4000f8e02ff */
[----:B------:R-:W-:Y:S01]  /*2b470*/  IMAD R57, R57, UR49, RZ ;  /* 0x0000003139397c24 */ /* 0x000fe2000f8e02ff */
[----:B0-----:R-:W3:Y:S01]  /*2b480*/  LDL.LU R60, [R1+0x2bf8] ;  /* 0x002bf800013c7983 */ /* 0x001ee20000300800 */
[----:B------:R-:W-:-:S03]  /*2b490*/  IMAD R56, R56, UR49, RZ ;  /* 0x0000003138387c24 */ /* 0x000fc6000f8e02ff */
[----:B------:R0:W-:Y:S01]  /*2b4a0*/  STL [R1+0x80], R59 ;  /* 0x0000803b01007387 */ /* 0x0001e20000100800 */
[----:B------:R-:W-:Y:S02]  /*2b4b0*/  IMAD R55, R55, UR49, RZ ;  /* 0x0000003137377c24 */ /* 0x000fe4000f8e02ff */
[----:B------:R-:W-:Y:S01]  /*2b4c0*/  IMAD R54, R54, UR49, RZ ;  /* 0x0000003136367c24 */ /* 0x000fe2000f8e02ff */
[----:B0-----:R-:W3:Y:S04]  /*2b4d0*/  LDL.LU R59, [R1+0x2bf4] ;  /* 0x002bf400013b7983 */ /* 0x001ee80000300800 */
[----:B------:R0:W-:Y:S01]  /*2b4e0*/  STL [R1+0x7c], R58 ;  /* 0x00007c3a01007387 */ /* 0x0001e20000100800 */
[----:B------:R-:W-:Y:S02]  /*2b4f0*/  IMAD R53, R53, UR49, RZ ;  /* 0x0000003135357c24 */ /* 0x000fe4000f8e02ff */
[----:B------:R-:W-:Y:S01]  /*2b500*/  IMAD R52, R52, UR49, RZ ;  /* 0x0000003134347c24 */ /* 0x000fe2000f8e02ff */
[----:B0-----:R-:W3:Y:S04]  /*2b510*/  LDL.LU R58, [R1+0x2bf0] ;  /* 0x002bf000013a7983 */ /* 0x001ee80000300800 */
[----:B------:R0:W-:Y:S01]  /*2b520*/  STL [R1+0x78], R57 ;  /* 0x0000783901007387 */ /* 0x0001e20000100800 */
[----:B------:R-:W-:-:S03]  /*2b530*/  IMAD R51, R51, UR49, RZ ;  /* 0x0000003133337c24 */ /* 0x000fc6000f8e02ff */
        /* <DEDUP_REMOVED lines=44> */
[----:B--2---:R-:W-:-:S03]  /*2b800*/  IMAD R36, R36, UR49, RZ ;  /* 0x0000003124247c24 */ /* 0x004fc6000f8e02ff */
[----:B0-----:R-:W2:Y:S04]  /*2b810*/  LDL.LU R42, [R1+0x2bb0] ;  /* 0x002bb000012a7983 */ /* 0x001ea80000300800 */
[----:B------:R0:W-:Y:S01]  /*2b820*/  STL [R1+0x34], R41 ;  /* 0x0000342901007387 */ /* 0x0001e20000100800 */
[----:B------:R-:W-:-:S03]  /*2b830*/  IMAD R251, R251, UR49, RZ ;  /* 0x00000031fbfb7c24 */ /* 0x000fc6000f8e02ff */
[----:B0-----:R-:W3:Y:S04]  /*2b840*/  LDL.LU R41, [R1+0x2bac] ;  /* 0x002bac0001297983 */ /* 0x001ee80000300800 */
[----:B------:R0:W-:Y:S01]  /*2b850*/  STL [R1+0x30], R40 ;  /* 0x0000302801007387 */ /* 0x0001e20000100800 */
[----:B------:R-:W-:-:S03]  /*2b860*/  IMAD R252, R252, UR49, RZ ;  /* 0x00000031fcfc7c24 */ /* 0x000fc6000f8e02ff */
[----:B0-----:R-:W2:Y:S04]  /*2b870*/  LDL.LU R40, [R1+0x2ba8] ;  /* 0x002ba80001287983 */ /* 0x001ea80000300800 */
[----:B------:R0:W-:Y:S01]  /*2b880*/  STL [R1+0x2c], R39 ;  /* 0x00002c2701007387 */ /* 0x0001e20000100800 */
[----:B----4-:R-:W-:-:S03]  /*2b890*/  IMAD R6, R6, UR49, RZ ;  /* 0x0000003106067c24 */ /* 0x010fc6000f8e02ff */
[----:B0-----:R-:W4:Y:S04]  /*2b8a0*/  LDL.LU R39, [R1+0x2ba4] ;  /* 0x002ba40001277983 */ /* 0x001f280000300800 */
[----:B------:R0:W-:Y:S01]  /*2b8b0*/  STL [R1+0x28], R38 ;  /* 0x0000282601007387 */ /* 0x0001e20000100800 */
[----:B------:R-:W-:-:S03]  /*2b8c0*/  IMAD R0, R0, UR49, RZ ;  /* 0x0000003100007c24 */ /* 0x000fc6000f8e02ff */
[----:B0-----:R-:W3:Y:S04]  /*2b8d0*/  LDL.LU R38, [R1+0x2ba0] ;  /* 0x002ba00001267983 */ /* 0x001ee80000300800 */
[----:B------:R0:W-:Y:S01]  /*2b8e0*/  STL [R1+0x24], R37 ;  /* 0x0000242501007387 */ /* 0x0001e20000100800 */
[----:B------:R-:W-:-:S03]  /*2b8f0*/  IMAD R7, R7, UR49, RZ ;  /* 0x0000003107077c24 */ /* 0x000fc6000f8e02ff */
[----:B0-----:R-:W2:Y:S04]  /*2b900*/  LDL.LU R37, [R1+0x2b9c] ;  /* 0x002b9c0001257983 */ /* 0x001ea80000300800 */
[----:B------:R0:W-:Y:S04]  /*2b910*/  STL [R1+0x20], R36 ;  /* 0x0000202401007387 */ /* 0x0001e80000100800 */
[----:B0-----:R-:W4:Y:S04]  /*2b920*/  LDL.LU R36, [R1+0x2b98] ;  /* 0x002b980001247983 */ /* 0x001f280000300800 */
[----:B------:R0:W-:Y:S04]  /*2b930*/  STL [R1+0x1c], R251 ;  /* 0x00001cfb01007387 */ /* 0x0001e80000100800 */
[----:B0-----:R-:W3:Y:S04]  /*2b940*/  LDL.LU R251, [R1+0x2b94] ;  /* 0x002b940001fb7983 */ /* 0x001ee80000300800 */
[----:B------:R0:W-:Y:S04]  /*2b950*/  STL [R1+0x18], R252 ;  /* 0x000018fc01007387 */ /* 0x0001e80000100800 */
[----:B0-----:R-:W2:Y:S04]  /*2b960*/  LDL.LU R252, [R1+0x2b90] ;  /* 0x002b900001fc7983 */ /* 0x001ea80000300800 */
[----:B------:R0:W-:Y:S04]  /*2b970*/  STL [R1+0x14], R6 ;  /* 0x0000140601007387 */ /* 0x0001e80000100800 */
[----:B0-----:R-:W4:Y:S04]  /*2b980*/  LDL.LU R6, [R1+0x2b8c] ;  /* 0x002b8c0001067983 */ /* 0x001f280000300800 */
[----:B------:R0:W-:Y:S04]  /*2b990*/  STL [R1+0x10], R0 ;  /* 0x0000100001007387 */ /* 0x0001e80000100800 */
[----:B0-----:R-:W3:Y:S04]  /*2b9a0*/  LDL.LU R0, [R1+0x2b88] ;  /* 0x002b880001007983 */ /* 0x001ee80000300800 */
[----:B------:R0:W-:Y:S04]  /*2b9b0*/  STL [R1+0xc], R7 ;  /* 0x00000c0701007387 */ /* 0x0001e80000100800 */
[----:B0-----:R-:W2:Y:S01]  /*2b9c0*/  LDL.LU R7, [R1+0x2b84] ;  /* 0x002b840001077983 */ /* 0x001ea20000300800 */
[----:B---3--:R-:W-:-:S05]  /*2b9d0*/  IMAD R0, R0, UR49, RZ ;  /* 0x0000003100007c24 */ /* 0x008fca000f8e02ff */
[----:B------:R0:W-:Y:S01]  /*2b9e0*/  STL [R1+0x2b48], R0 ;  /* 0x002b480001007387 */ /* 0x0001e20000100800 */
[----:B--2---:R-:W-:-:S05]  /*2b9f0*/  IMAD R7, R7, UR49, RZ ;  /* 0x0000003107077c24 */ /* 0x004fca000f8e02ff */
[----:B------:R4:W-:Y:S04]  /*2ba00*/  STL [R1+0x8], R7 ;  /* 0x0000080701007387 */ /* 0x0009e80000100800 */
[----:B0-----:R-:W2:Y:S01]  /*2ba10*/  LDL.LU R0, [R1+0x48] ;  /* 0x0000480001007983 */ /* 0x001ea20000300800 */
[----:B------:R-:W-:Y:S02]  /*2ba20*/  IMAD R252, R252, UR49, RZ ;  /* 0x00000031fcfc7c24 */ /* 0x000fe4000f8e02ff */
[----:B------:R-:W-:Y:S02]  /*2ba30*/  IMAD R251, R251, UR49, RZ ;  /* 0x00000031fbfb7c24 */ /* 0x000fe4000f8e02ff */
[----:B----4-:R-:W-:Y:S02]  /*2ba40*/  IMAD R7, R6, UR49, RZ ;  /* 0x0000003106077c24 */ /* 0x010fe4000f8e02ff */
[----:B------:R-:W-:-:S02]  /*2ba50*/  IMAD R36, R36, UR49, RZ ;  /* 0x0000003124247c24 */ /* 0x000fc4000f8e02ff */
[----:B------:R-:W-:Y:S01]  /*2ba60*/  IMAD R37, R37, UR49, RZ ;  /* 0x0000003125257c24 */ /* 0x000fe2000f8e02ff */
[----:B------:R0:W-:Y:S01]  /*2ba70*/  STL [R1+0x2b44], R7 ;  /* 0x002b440701007387 */ /* 0x0001e20000100800 */
[----:B------:R-:W-:Y:S02]  /*2ba80*/  IMAD R38, R38, UR49, RZ ;  /* 0x0000003126267c24 */ /* 0x000fe4000f8e02ff */
[----:B------:R-:W-:Y:S01]  /*2ba90*/  IMAD R39, R39, UR49, RZ ;  /* 0x0000003127277c24 */ /* 0x000fe2000f8e02ff */
[----:B------:R-:W-:Y:S01]  /*2baa0*/  STL [R1+0x2b40], R252 ;  /* 0x002b40fc01007387 */ /* 0x000fe20000100800 */
[----:B------:R-:W-:Y:S02]  /*2bab0*/  IMAD R40, R40, UR49, RZ ;  /* 0x0000003128287c24 */ /* 0x000fe4000f8e02ff */
[----:B------:R-:W-:Y:S01]  /*2bac0*/  IMAD R41, R41, UR49, RZ ;  /* 0x0000003129297c24 */ /* 0x000fe2000f8e02ff */
[----:B------:R-:W-:Y:S01]  /*2bad0*/  STL [R1+0x2b4c], R251 ;  /* 0x002b4cfb01007387 */ /* 0x000fe20000100800 */
[----:B------:R-:W-:Y:S01]  /*2bae0*/  IMAD R42, R42, UR49, RZ ;  /* 0x000000312a2a7c24 */ /* 0x000fe2000f8e02ff */
[----:B------:R-:W-:-:S02]  /*2baf0*/  UIMAD UR8, UR6, 0x7f, URZ ;  /* 0x0000007f060878a4 */ /* 0x000fc4000f8e023f */
        /* <DEDUP_REMOVED lines=9> */
[----:B------:R-:W-:Y:S01]  /*2bb90*/  IMAD R47, R47, UR49, RZ ;  /* 0x000000312f2f7c24 */ /* 0x000fe2000f8e02ff */
[----:B------:R-:W-:Y:S01]  /*2bba0*/  LEA.HI.X.SX32 R2, R2, UR9, 0x1, P0 ;  /* 0x0000000902027c11 */ /* 0x000fe200080f0eff */
[----:B------:R-:W-:Y:S01]  /*2bbb0*/  IMAD R6, R11, UR49, RZ ;  /* 0x000000310b067c24 */ /* 0x000fe2000f8e02ff */
[----:B------:R-:W-:Y:S01]  /*2bbc0*/  STL [R1+0x2b64], R41 ;  /* 0x002b642901007387 */ /* 0x000fe20000100800 */
[----:B------:R-:W-:Y:S01]  /*2bbd0*/  IMAD R48, R48, UR49, RZ ;  /* 0x0000003130307c24 */ /* 0x000fe2000f8e02ff */
[----:B------:R-:W-:Y:S02]  /*2bbe0*/  USHF.R.S32.HI UR9, URZ, 0x1f, UR8 ;  /* 0x0000001f3f097899 */ /* 0x000fe40008011408 */
[----:B------:R-:W-:Y:S04]  /*2bbf0*/  STL [R1+0x2b68], R42 ;  /* 0x002b682a01007387 */ /* 0x000fe80000100800 */
[----:B------:R-:W-:Y:S04]  /*2bc00*/  STL [R1+0x2b6c], R43 ;  /* 0x002b6c2b01007387 */ /* 0x000fe80000100800 */
[----:B------:R-:W-:Y:S04]  /*2bc10*/  STL [R1+0x2b70], R44 ;  /* 0x002b702c01007387 */ /* 0x000fe80000100800 */
[----:B------:R-:W-:Y:S01]  /*2bc20*/  STL [R1+0x2b74], R45 ;  /* 0x002b742d01007387 */ /* 0x000fe20000100800 */
[----:B------:R-:W-:-:S03]  /*2bc30*/  IMAD R49, R49, UR49, RZ ;  /* 0x0000003131317c24 */ /* 0x000fc6000f8e02ff */
[----:B------:R-:W-:Y:S01]  /*2bc40*/  STL [R1+0x2b78], R46 ;  /* 0x002b782e01007387 */ /* 0x000fe20000100800 */
[----:B------:R-:W-:Y:S01]  /*2bc50*/  IMAD R50, R50, UR49, RZ ;  /* 0x0000003132327c24 */ /* 0x000fe2000f8e02ff */
[----:B0-----:R-:W-:Y:S02]  /*2bc60*/  IADD3 R7, P1, R4, UR8, RZ ;  /* 0x0000000804077c10 */ /* 0x001fe4000ff3e0ff */
[----:B------:R-:W-:Y:S01]  /*2bc70*/  STL [R1+0x2b7c], R47 ;  /* 0x002b7c2f01007387 */ /* 0x000fe20000100800 */
[----:B------:R-:W-:Y:S02]  /*2bc80*/  IMAD R51, R51, UR49, RZ ;  /* 0x0000003133337c24 */ /* 0x000fe4000f8e02ff */
[----:B------:R-:W-:Y:S01]  /*2bc90*/  IMAD R52, R52, UR49, RZ ;  /* 0x0000003134347c24 */ /* 0x000fe2000f8e02ff */
[----:B------:R-:W-:Y:S01]  /*2bca0*/  STL [R1+0x2b80], R48 ;  /* 0x002b803001007387 */ /* 0x000fe20000100800 */
[----:B------:R-:W-:Y:S02]  /*2bcb0*/  IMAD R53, R53, UR49, RZ ;  /* 0x0000003135357c24 */ /* 0x000fe4000f8e02ff */
[----:B------:R-:W-:-:S02]  /*2bcc0*/  IMAD R54, R54, UR49, RZ ;  /* 0x0000003136367c24 */ /* 0x000fc4000f8e02ff */
[----:B------:R-:W-:Y:S02]  /*2bcd0*/  IMAD R55, R55, UR49, RZ ;  /* 0x0000003137377c24 */ /* 0x000fe4000f8e02ff */
[----:B------:R-:W-:Y:S02]  /*2bce0*/  IMAD R56, R56, UR49, RZ ;  /* 0x0000003138387c24 */ /* 0x000fe4000f8e02ff */
[----:B------:R-:W-:Y:S02]  /*2bcf0*/  IMAD R57, R57, UR49, RZ ;  /* 0x0000003139397c24 */ /* 0x000fe4000f8e02ff */
[----:B------:R-:W-:Y:S02]  /*2bd00*/  IMAD R58, R58, UR49, RZ ;  /* 0x000000313a3a7c24 */ /* 0x000fe4000f8e02ff */
        /* <DEDUP_REMOVED lines=106> */
[----:B--2---:R-:W-:Y:S01]  /*2c3b0*/  IMAD R11, R0, UR49, RZ ;  /* 0x00000031000b7c24 */ /* 0x004fe2000f8e02ff */
[----:B------:R-:W-:Y:S01]  /*2c3c0*/  IADD3 R0, P0, R12, UR8, RZ ;  /* 0x000000080c007c10 */ /* 0x000fe2000ff1e0ff */
[----:B------:R-:W-:Y:S02]  /*2c3d0*/  IMAD R175, R175, UR49, RZ ;  /* 0x00000031afaf7c24 */ /* 0x000fe4000f8e02ff */
[----:B------:R-:W-:Y:S02]  /*2c3e0*/  IMAD R176, R176, UR49, RZ ;  /* 0x00000031b0b07c24 */ /* 0x000fe4000f8e02ff */
[----:B------:R-:W-:Y:S01]  /*2c3f0*/  IMAD R177, R177, UR49, RZ ;  /* 0x00000031b1b17c24 */ /* 0x000fe2000f8e02ff */
[----:B------:R0:W-:Y:S01]  /*2c400*/  STL [R1+0x2498], R0 ;  /* 0x0024980001007387 */ /* 0x0001e20000100800 */
[----:B------:R-:W-:-:S02]  /*2c410*/  IMAD R178, R178, UR49, RZ ;  /* 0x00000031b2b27c24 */ /* 0x000fc4000f8e02ff */
[----:B------:R-:W-:Y:S02]  /*2c420*/  IMAD R179, R179, UR49, RZ ;  /* 0x00000031b3b37c24 */ /* 0x000fe4000f8e02ff */
[----:B------:R-:W-:Y:S02]  /*2c430*/  IMAD R180, R180, UR49, RZ ;  /* 0x00000031b4b47c24 */ /* 0x000fe4000f8e02ff */
[----:B------:R-:W-:Y:S02]  /*2c440*/  IMAD R181, R181, UR49, RZ ;  /* 0x00000031b5b57c24 */ /* 0x000fe4000f8e02ff */
[----:B------:R-:W-:Y:S01]  /*2c450*/  IMAD R182, R182, UR49, RZ ;  /* 0x00000031b6b67c24 */ /* 0x000fe2000f8e02ff */
[----:B0-----:R-:W-:Y:S01]  /*2c460*/  IADD3.X R0, R5, UR9, RZ, P0, !PT ;  /* 0x0000000905007c10 */ /* 0x001fe200087fe4ff */
        /* <DEDUP_REMOVED lines=72> */
[----:B------:R-:W-:Y:S01]  /*2c8f0*/  IMAD R10, R10, UR49, RZ ;  /* 0x000000310a0a7c24 */ /* 0x000fe2000f8e02ff */
[----:B------:R-:W-:Y:S01]  /*2c900*/  UIMAD UR49, UR6, 0x7e, URZ ;  /* 0x0000007e063178a4 */ /* 0x000fe2000f8e023f */
[----:B------:R0:W-:Y:S03]  /*2c910*/  STL [R1+0x24a0], R7 ;  /* 0x0024a00701007387 */ /* 0x0001e60000100800 */
[----:B------:R-:W-:Y:S01]  /*2c920*/  USHF.R.S32.HI UR8, URZ, 0x1f, UR49 ;  /* 0x0000001f3f087899 */ /* 0x000fe20008011431 */
[----:B------:R1:W-:Y:S01]  /*2c930*/  STL [R1+0x2494], R0 ;  /* 0x0024940001007387 */ /* 0x0003e20000100800 */
[----:B0-----:R-:W-:-:S02]  /*2c940*/  IADD3.X R7, R3, UR9, RZ, P1, !PT ;  /* 0x0000000903077c10 */ /* 0x001fc40008ffe4ff */
[----:B-1----:R-:W-:-:S03]  /*2c950*/  IADD3 R0, P0, R12, UR49, RZ ;  /* 0x000000310c007c10 */ /* 0x002fc6000ff1e0ff */
[----:B------:R0:W-:Y:S01]  /*2c960*/  STL [R1+0x249c], R7 ;  /* 0x00249c0701007387 */ /* 0x0001e20000100800 */
[----:B------:R-:W-:-:S03]  /*2c970*/  UIMAD UR9, UR6, 0x7d, URZ ;  /* 0x0000007d060978a4 */ /* 0x000fc6000f8e023f */
[----:B------:R1:W-:Y:S01]  /*2c980*/  STL [R1+0x24a8], R0 ;  /* 0x0024a80001007387 */ /* 0x0003e20000100800 */
[----:B0-----:R-:W-:Y:S02]  /*2c990*/  IADD3 R7, P1, R4, UR49, RZ ;  /* 0x0000003104077c10 */ /* 0x001fe4000ff3e0ff */
[----:B-1----:R-:W-:-:S03]  /*2c9a0*/  IADD3.X R0, R5, UR8, RZ, P0, !PT ;  /* 0x0000000805007c10 */ /* 0x002fc600087fe4ff */
[----:B------:R0:W-:Y:S01]  /*2c9b0*/  STL [R1+0x24b0], R7 ;  /* 0x0024b00701007387 */ /* 0x0001e20000100800 */
[----:B------:R-:W-:-:S03]  /*2c9c0*/  USHF.R.S32.HI UR49, URZ, 0x1f, UR9 ;  /* 0x0000001f3f317899 */ /* 0x000fc60008011409 */
[----:B------:R1:W-:Y:S01]  /*2c9d0*/  STL [R1+0x24a4], R0 ;  /* 0x0024a40001007387 */ /* 0x0003e20000100800 */
[----:B0-----:R-:W-:Y:S02]  /*2c9e0*/  IADD3.X R7, R3, UR8, RZ, P1, !PT ;  /* 0x0000000803077c10 */ /* 0x001fe40008ffe4ff */
        /* <DEDUP_REMOVED lines=602> */
[----:B------:R-:W-:-:S03]  /*2ef90*/  USHF.L.U32 UR8, UR6, 0x6, URZ ;  /* 0x0000000606087899 */ /* 0x000fc6000800063f */
        /* <DEDUP_REMOVED lines=34> */
[----:B------:R-:W-:-:S03]  /*2f1c0*/  UIMAD UR9, UR6, 0x3c, URZ ;  /* 0x0000003c060978a4 */ /* 0x000fc6000f8e023f */
[----:B------:R1:W-:Y:S01]  /*2f1d0*/  STL [R1+0x28a4], R0 ;  /* 0x0028a40001007387 */ /* 0x0003e20000100800 */
[----:B0-----:R-:W-:Y:S02]  /*2f1e0*/  IADD3.X R7, R3, UR49, RZ, P1, !PT ;  /* 0x0000003103077c10 */ /* 0x001fe40008ffe4ff */
[----:B-1----:R-:W-:-:S03]  /*2f1f0*/  IADD3 R0, P0, R12, UR8, RZ ;  /* 0x000000080c007c10 */ /* 0x002fc6000ff1e0ff */
[----:B------:R0:W-:Y:S01]  /*2f200*/  STL [R1+0x28ac], R7 ;  /* 0x0028ac0701007387 */ /* 0x0001e20000100800 */
[----:B------:R-:W-:-:S03]  /*2f210*/  USHF.R.S32.HI UR49, URZ, 0x1f, UR8 ;  /* 0x0000001f3f317899 */ /* 0x000fc60008011408 */
[----:B------:R1:W-:Y:S01]  /*2f220*/  STL [R1+0x28b8], R0 ;  /* 0x0028b80001007387 */ /* 0x0003e20000100800 */
[C---:B------:R-:W-:Y:S02]  /*2f230*/  IADD3 R36, P3, R4.reuse, UR9, RZ ;  /* 0x0000000904247c10 */ /* 0x040fe4000ff7e0ff */
[----:B0-----:R-:W-:Y:S02]  /*2f240*/  IADD3 R7, P1, R4, UR8, RZ ;  /* 0x0000000804077c10 */ /* 0x001fe4000ff3e0ff */
[----:B-1----:R-:W-:-:S03]  /*2f250*/  IADD3 R0, P2, R12, UR9, RZ ;  /* 0x000000090c007c10 */ /* 0x002fc6000ff5e0ff */
[----:B------:R0:W-:Y:S01]  /*2f260*/  STL [R1+0x28c0], R7 ;  /* 0x0028c00701007387 */ /* 0x0001e20000100800 */
[----:B------:R-:W-:-:S03]  /*2f270*/  USHF.R.S32.HI UR8, URZ, 0x1f, UR9 ;  /* 0x0000001f3f087899 */ /* 0x000fc60008011409 */
[----:B------:R1:W-:Y:S01]  /*2f280*/  STL [R1+0x28c8], R0 ;  /* 0x0028c80001007387 */ /* 0x0003e20000100800 */
[----:B0-----:R-:W-:-:S03]  /*2f290*/  IADD3.X R7, R5, UR49, RZ, P0, !PT ;  /* 0x0000003105077c10 */ /* 0x001fc600087fe4ff */
[----:B------:R-:W-:Y:S01]  /*2f2a0*/  STL [R1+0x28d0], R36 ;  /* 0x0028d02401007387 */ /* 0x000fe20000100800 */
[----:B-1----:R-:W-:-:S03]  /*2f2b0*/  IADD3.X R0, R3, UR49, RZ, P1, !PT ;  /* 0x0000003103007c10 */ /* 0x002fc60008ffe4ff */
[----:B------:R0:W-:Y:S01]  /*2f2c0*/  STL [R1+0x28b4], R7 ;  /* 0x0028b40701007387 */ /* 0x0001e20000100800 */
[----:B------:R-:W-:Y:S02]  /*2f2d0*/  UIMAD UR9, UR6, 0x3b, URZ ;  /* 0x0000003b060978a4 */ /* 0x000fe4000f8e023f */
[----:B------:R-:W-:Y:S01]  /*2f2e0*/  UIMAD UR7, UR7, 0x2e, URZ ;  /* 0x0000002e070778a4 */ /* 0x000fe2000f8e023f */
[----:B------:R1:W-:Y:S01]  /*2f2f0*/  STL [R1+0x28bc], R0 ;  /* 0x0028bc0001007387 */ /* 0x0003e20000100800 */
[----:B------:R-:W-:Y:S01]  /*2f300*/  ULDC UR49, c[0x0][0x238] ;  /* 0x00008e0000317ab9 */ /* 0x000fe20000000800 */
[----:B0-----:R-:W-:Y:S02]  /*2f310*/  IADD3.X R7, R5, UR8, RZ, P2, !PT ;  /* 0x0000000805077c10 */ /* 0x001fe400097fe4ff */
[----:B-1----:R-:W-:-:S03]  /*2f320*/  IADD3.X R0, R3, UR8, RZ, P3, !PT ;  /* 0x0000000803007c10 */ /* 0x002fc60009ffe4ff */
[----:B------:R0:W-:Y:S01]  /*2f330*/  STL [R1+0x28c4], R7 ;  /* 0x0028c40701007387 */ /* 0x0001e20000100800 */
[----:B------:R-:W-:-:S03]  /*2f340*/  USHF.R.S32.HI UR8, URZ, 0x1f, UR9 ;  /* 0x0000001f3f087899 */ /* 0x000fc60008011409 */
[----:B------:R1:W-:Y:S01]  /*2f350*/  STL [R1+0x28cc], R0 ;  /* 0x0028cc0001007387 */ /* 0x0003e20000100800 */
[----:B0-----:R-:W-:Y:S02]  /*2f360*/  IADD3 R7, P0, R12, UR9, RZ ;  /* 0x000000090c077c10 */ /* 0x001fe4000ff1e0ff */
[----:B-1----:R-:W-:-:S03]  /*2f370*/  IADD3 R0, P1, R4, UR9, RZ ;  /* 0x0000000904007c10 */ /* 0x002fc6000ff3e0ff */
[----:B------:R0:W-:Y:S04]  /*2f380*/  STL [R1+0x28d8], R7 ;  /* 0x0028d80701007387 */ /* 0x0001e80000100800 */
[----:B------:R1:W-:Y:S01]  /*2f390*/  STL [R1+0x28e0], R0 ;  /* 0x0028e00001007387 */ /* 0x0003e20000100800 */
[----:B0-----:R-:W-:Y:S02]  /*2f3a0*/  IADD3.X R7, R5, UR8, RZ, P0, !PT ;  /* 0x0000000805077c10 */ /* 0x001fe400087fe4ff */
[----:B-1----:R-:W-:-:S03]  /*2f3b0*/  IADD3.X R0, R3, UR8, RZ, P1, !PT ;  /* 0x0000000803007c10 */ /* 0x002fc60008ffe4ff */
[----:B------:R0:W-:Y:S01]  /*2f3c0*/  STL [R1+0x28d4], R7 ;  /* 0x0028d40701007387 */ /* 0x0001e20000100800 */
[----:B------:R-:W-:-:S03]  /*2f3d0*/  USHF.R.S32.HI UR9, URZ, 0x1f, UR60 ;  /* 0x0000001f3f097899 */ /* 0x000fc6000801143c */
[----:B------:R1:W-:Y:S01]  /*2f3e0*/  STL [R1+0x28dc], R0 ;  /* 0x0028dc0001007387 */ /* 0x0003e20000100800 */
[----:B0-----:R-:W-:Y:S02]  /*2f3f0*/  IADD3 R7, P0, R12, UR60, RZ ;  /* 0x0000003c0c077c10 */ /* 0x001fe4000ff1e0ff */
[----:B-1----:R-:W-:-:S03]  /*2f400*/  IADD3 R0, P1, R4, UR60, RZ ;  /* 0x0000003c04007c10 */ /* 0x002fc6000ff3e0ff */
[----:B------:R0:W-:Y:S01]  /*2f410*/  STL [R1+0x28e8], R7 ;  /* 0x0028e80701007387 */ /* 0x0001e20000100800 */
[----:B------:R-:W-:-:S03]  /*2f420*/  UIMAD UR8, UR45, 0x39, URZ ;  /* 0x000000392d0878a4 */ /* 0x000fc6000f8e023f */
[----:B------:R1:W-:Y:S01]  /*2f430*/  STL [R1+0x28f0], R0 ;  /* 0x0028f00001007387 */ /* 0x0003e20000100800 */
[----:B------:R-:W-:Y:S01]  /*2f440*/  UIMAD UR60, UR41, 0x38, URZ ;  /* 0x00000038293c78a4 */ /* 0x000fe2000f8e023f */
[----:B------:R-:W-:Y:S02]  /*2f450*/  ULDC UR45, c[0x0][0x238] ;  /* 0x00008e00002d7ab9 */ /* 0x000fe40000000800 */
        /* <DEDUP_REMOVED lines=42> */
[----:B------:R-:W-:Y:S01]  /*2f700*/  IADD3.X R36, R3, UR9, RZ, P1, !PT ;  /* 0x0000000903247c10 */ /* 0x000fe20008ffe4ff */
[----:B------:R-:W-:Y:S01]  /*2f710*/  UIMAD UR60, UR51, 0x33, URZ ;  /* 0x00000033333c78a4 */ /* 0x000fe2000f8e023f */
[----:B------:R-:W-:Y:S01]  /*2f720*/  ULDC UR20, c[0x0][0x238] ;  /* 0x00008e0000147ab9 */ /* 0x000fe20000000800 */
[----:B0-----:R-:W0:Y:S01]  /*2f730*/  LDC R7, c[0x0][0x230] ;  /* 0x00008c00ff077b82 */ /* 0x001e220000000800 */
[----:B-1----:R-:W-:Y:S01]  /*2f740*/  IADD3.X R0, R5, UR9, RZ, P0, !PT ;  /* 0x0000000905007c10 */ /* 0x002fe200087fe4ff */
[----:B------:R-:W-:Y:S01]  /*2f750*/  UIMAD UR51, UR17, 0x32, URZ ;  /* 0x00000032113378a4 */ /* 0x000fe2000f8e023f */
[C---:B------:R-:W-:Y:S02]  /*2f760*/  IADD3 R37, P0, R12.reuse, UR8, RZ ;  /* 0x000000080c257c10 */ /* 0x040fe4000ff1e0ff */
[----:B------:R-:W-:Y:S01]  /*2f770*/  IADD3 R39, P2, R12, UR60, RZ ;  /* 0x0000003c0c277c10 */ /* 0x000fe2000ff5e0ff */
[----:B------:R-:W-:Y:S01]  /*2f780*/  STL [R1+0x2924], R0 ;  /* 0x0029240001007387 */ /* 0x000fe20000100800 */
[----:B------:R-:W-:Y:S01]  /*2f790*/  IADD3 R38, P3, R4, UR60, RZ ;  /* 0x0000003c04267c10 */ /* 0x000fe2000ff7e0ff */
[----:B------:R-:W-:-:S02]  /*2f7a0*/  UIMAD UR25, UR25, 0x18, URZ ;  /* 0x00000018191978a4 */ /* 0x000fc4000f8e023f */
[----:B------:R1:W-:Y:S01]  /*2f7b0*/  STL [R1+0x292c], R36 ;  /* 0x00292c2401007387 */ /* 0x0003e20000100800 */
[----:B------:R-:W-:Y:S02]  /*2f7c0*/  UIMAD UR24, UR24, 0x17, URZ ;  /* 0x00000017181878a4 */ /* 0x000fe4000f8e023f */
[----:B------:R-:W-:Y:S01]  /*2f7d0*/  UIMAD UR61, UR61, 0x16, URZ ;  /* 0x000000163d3d78a4 */ /* 0x000fe2000f8e023f */
[----:B------:R2:W-:Y:S01]  /*2f7e0*/  STL [R1+0x2938], R37 ;  /* 0x0029382501007387 */ /* 0x0005e20000100800 */
[----:B------:R-:W-:Y:S02]  /*2f7f0*/  UIMAD UR31, UR31, 0x15, URZ ;  /* 0x000000151f1f78a4 */ /* 0x000fe4000f8e023f */
[----:B------:R-:W-:Y:S02]  /*2f800*/  UIMAD UR34, UR34, 0x14, URZ ;  /* 0x00000014222278a4 */ /* 0x000fe4000f8e023f */
[----:B------:R-:W-:Y:S01]  /*2f810*/  UIMAD UR42, UR42, 0x13, URZ ;  /* 0x000000132a2a78a4 */ /* 0x000fe2000f8e023f */
[----:B-1----:R-:W-:Y:S01]  /*2f820*/  IADD3 R36, P1, R4, UR8, RZ ;  /* 0x0000000804247c10 */ /* 0x002fe2000ff3e0ff */
[----:B0-----:R-:W-:Y:S01]  /*2f830*/  VIADD R7, R7, 0x7f ;  /* 0x0000007f07077836 */ /* 0x001fe20000000000 */
[----:B------:R-:W-:-:S02]  /*2f840*/  UIMAD UR14, UR14, 0x12, URZ ;  /* 0x000000120e0e78a4 */ /* 0x000fc4000f8e023f */
[----:B------:R-:W-:Y:S01]  /*2f850*/  UIMAD UR18, UR18, 0x11, URZ ;  /* 0x00000011121278a4 */ /* 0x000fe2000f8e023f */
[----:B------:R0:W-:Y:S01]  /*2f860*/  STL [R1+0x2940], R36 ;  /* 0x0029402401007387 */ /* 0x0001e20000100800 */
[----:B------:R-:W-:Y:S02]  /*2f870*/  USHF.L.U32 UR22, UR22, 0x4, URZ ;  /* 0x0000000416167899 */ /* 0x000fe4000800063f */
[----:B------:R-:W-:Y:S01]  /*2f880*/  UIMAD UR28, UR28, 0xf, URZ ;  /* 0x0000000f1c1c78a4 */ /* 0x000fe2000f8e023f */
[----:B------:R-:W3:Y:S01]  /*2f890*/  LDL.LU R45, [R1+0xd0] ;  /* 0x0000d000012d7983 */ /* 0x000ee20000300800 */
[----:B------:R-:W-:Y:S02]  /*2f8a0*/  UIMAD UR32, UR32, 0xe, URZ ;  /* 0x0000000e202078a4 */ /* 0x000fe4000f8e023f */
[----:B------:R-:W-:Y:S01]  /*2f8b0*/  UIMAD UR59, UR59, 0xd, URZ ;  /* 0x0000000d3b3b78a4 */ /* 0x000fe2000f8e023f */
[----:B--2---:R-:W2:Y:S01]  /*2f8c0*/  LDL.LU R37, [R1+0xd8] ;  /* 0x0000d80001257983 */ /* 0x004ea20000300800 */
[----:B------:R-:W-:-:S02]  /*2f8d0*/  UIMAD UR57, UR57, 0xc, URZ ;  /* 0x0000000c393978a4 */ /* 0x000fc4000f8e023f */
[----:B------:R-:W-:Y:S01]  /*2f8e0*/  UIMAD UR55, UR55, 0xb, URZ ;  /* 0x0000000b373778a4 */ /* 0x000fe2000f8e023f */
[----:B0-----:R-:W4:Y:S01]  /*2f8f0*/  LDL.LU R36, [R1+0xdc] ;  /* 0x0000dc0001247983 */ /* 0x001f220000300800 */
[----:B------:R-:W-:Y:S02]  /*2f900*/  UIMAD UR53, UR53, 0xa, URZ ;  /* 0x0000000a353578a4 */ /* 0x000fe4000f8e023f */
[----:B------:R-:W-:Y:S01]  /*2f910*/  USHF.L.U32 UR49, UR49, 0x3, URZ ;  /* 0x0000000331317899 */ /* 0x000fe2000800063f */
[----:B------:R-:W4:Y:S01]  /*2f920*/  LDL.LU R251, [R1+0xe0] ;  /* 0x0000e00001fb7983 */ /* 0x000f220000300800 */
[----:B------:R-:W-:Y:S01]  /*2f930*/  USHF.R.S32.HI UR8, URZ, 0x1f, UR8 ;  /* 0x0000001f3f087899 */ /* 0x000fe20008011408 */
[----:B------:R-:W-:Y:S01]  /*2f940*/  SHF.R.S32.HI R0, RZ, 0x1f, R7 ;  /* 0x0000001fff007819 */ /* 0x000fe20000011407 */
[----:B------:R-:W-:Y:S02]  /*2f950*/  UIMAD UR47, UR47, 0x7, URZ ;  /* 0x000000072f2f78a4 */ /* 0x000fe4000f8e023f */
[----:B------:R-:W-:Y:S01]  /*2f960*/  UIMAD UR45, UR45, 0x6, URZ ;  /* 0x000000062d2d78a4 */ /* 0x000fe2000f8e023f */
[----:B------:R-:W-:Y:S01]  /*2f970*/  LEA.HI R0, R0, R7, RZ, 0x7 ;  /* 0x0000000700007211 */ /* 0x000fe200078f38ff */
[----:B------:R-:W-:Y:S01]  /*2f980*/  UIMAD UR41, UR41, 0x5, URZ ;  /* 0x00000005292978a4 */ /* 0x000fe2000f8e023f */
[----:B------:R-:W-:Y:S01]  /*2f990*/  IADD3.X R7, R5, UR8, RZ, P0, !PT ;  /* 0x0000000805077c10 */ /* 0x000fe200087fe4ff */
[----:B------:R-:W-:Y:S01]  /*2f9a0*/  USHF.L.U32 UR39, UR39, 0x2, URZ ;  /* 0x0000000227277899 */ /* 0x000fe2000800063f */
[----:B------:R-:W-:Y:S01]  /*2f9b0*/  IADD3.X R0, R3, UR8, RZ, P1, !PT ;  /* 0x0000000803007c10 */ /* 0x000fe20008ffe4ff */
[----:B------:R-:W-:-:S02]  /*2f9c0*/  UIMAD UR21, UR21, 0x3, URZ ;  /* 0x00000003151578a4 */ /* 0x000fc4000f8e023f */
[----:B------:R0:W-:Y:S01]  /*2f9d0*/  STL [R1+0x2934], R7 ;  /* 0x0029340701007387 */ /* 0x0001e20000100800 */
[----:B------:R-:W-:Y:S01]  /*2f9e0*/  USHF.L.U32 UR20, UR20, 0x1, URZ ;  /* 0x0000000114147899 */ /* 0x000fe2000800063f */
[----:B------:R-:W-:Y:S02]  /*2f9f0*/  ULDC UR9, c[0x0][0x238] ;  /* 0x00008e0000097ab9 */ /* 0x000fe40000000800 */
[----:B------:R1:W-:Y:S04]  /*2fa00*/  STL [R1+0x293c], R0 ;  /* 0x00293c0001007387 */ /* 0x0003e80000100800 */
[----:B------:R-:W4:Y:S01]  /*2fa10*/  LDL.LU R44, [R1+0xe4] ;  /* 0x0000e400012c7983 */ /* 0x000f220000300800 */
[----:B0-----:R-:W-:-:S05]  /*2fa20*/  IADD3 R7, P0, R12, UR36, RZ ;  /* 0x000000240c077c10 */ /* 0x001fca000ff1e0ff */
[----:B------:R0:W-:Y:S01]  /*2fa30*/  STL [R1+0x2948], R7 ;  /* 0x0029480701007387 */ /* 0x0001e20000100800 */
[----:B-1----:R-:W-:Y:S01]  /*2fa40*/  IADD3 R0, P1, R4, UR36, RZ ;  /* 0x0000002404007c10 */ /* 0x002fe2000ff3e0ff */
[----:B------:R-:W-:Y:S02]  /*2fa50*/  USHF.R.S32.HI UR17, URZ, 0x1f, UR36 ;  /* 0x0000001f3f117899 */ /* 0x000fe40008011424 */
[----:B0-----:R-:W4:Y:S04]  /*2fa60*/  LDL.LU R7, [R1+0xe8] ;  /* 0x0000e80001077983 */ /* 0x001f280000300800 */
[----:B------:R0:W-:Y:S01]  /*2fa70*/  STL [R1+0x2950], R0 ;  /* 0x0029500001007387 */ /* 0x0001e20000100800 */
[----:B------:R-:W-:-:S03]  /*2fa80*/  USHF.R.S32.HI UR8, URZ, 0x1f, UR60 ;  /* 0x0000001f3f087899 */ /* 0x000fc6000801143c */
[----:B------:R-:W-:Y:S01]  /*2fa90*/  ULDC UR60, c[0x0][0x238] ;  /* 0x00008e00003c7ab9 */ /* 0x000fe20000000800 */
[----:B0-----:R-:W4:Y:S04]  /*2faa0*/  LDL.LU R0, [R1+0xec] ;  /* 0x0000ec0001007983 */ /* 0x001f280000300800 */
[----:B------:R0:W-:Y:S04]  /*2fab0*/  STL [R1+0x2958], R39 ;  /* 0x0029582701007387 */ /* 0x0001e80000100800 */
[----:B------:R1:W-:Y:S04]  /*2fac0*/  STL [R1+0x2960], R38 ;  /* 0x0029602601007387 */ /* 0x0003e80000100800 */
[----:B------:R-:W4:Y:S01]  /*2fad0*/  LDL.LU R252, [R1+0xf0] ;  /* 0x0000f00001fc7983 */ /* 0x000f220000300800 */
[----:B0-----:R-:W-:-:S02]  /*2fae0*/  IADD3.X R39, R5, UR17, RZ, P0, !PT ;  /* 0x0000001105277c10 */ /* 0x001fc400087fe4ff */
[----:B-1----:R-:W-:-:S03]  /*2faf0*/  IADD3.X R38, R3, UR17, RZ, P1, !PT ;  /* 0x0000001103267c10 */ /* 0x002fc60008ffe4ff */
[----:B------:R0:W-:Y:S01]  /*2fb00*/  STL [R1+0x2944], R39 ;  /* 0x0029442701007387 */ /* 0x0001e20000100800 */
[----:B---3--:R-:W-:-:S03]  /*2fb10*/  IADD3 R46, P5, R45, R8, RZ ;  /* 0x000000082d2e7210 */ /* 0x008fc60007fbe0ff */
[----:B------:R1:W-:Y:S01]  /*2fb20*/  STL [R1+0x294c], R38 ;  /* 0x00294c2601007387 */ /* 0x0003e20000100800 */
[----:B0-----:R-:W-:Y:S01]  /*2fb30*/  IADD3.X R39, R5, UR8, RZ, P2, !PT ;  /* 0x0000000805277c10 */ /* 0x001fe200097fe4ff */
[----:B------:R-:W-:Y:S02]  /*2fb40*/  UIADD3 UR36, UR4, 0x10000, URZ ;  /* 0x0001000004247890 */ /* 0x000fe4000fffe03f */
[----:B------:R-:W3:Y:S01]  /*2fb50*/  LDL.LU R43, [R1+0xf4] ;  /* 0x0000f400012b7983 */ /* 0x000ee20000300800 */
[----:B------:R-:W-:-:S03]  /*2fb60*/  ULDC UR17, c[0x0][0x238] ;  /* 0x00008e0000117ab9 */ /* 0x000fc60000000800 */
[----:B------:R0:W-:Y:S01]  /*2fb70*/  STL [R1+0x2954], R39 ;  /* 0x0029542701007387 */ /* 0x0001e20000100800 */
[----:B-1----:R-:W-:-:S03]  /*2fb80*/  IADD3.X R38, R3, UR8, RZ, P3, !PT ;  /* 0x0000000803267c10 */ /* 0x002fc60009ffe4ff */
[----:B------:R-:W3:Y:S04]  /*2fb90*/  LDL.LU R42, [R1+0x104] ;  /* 0x00010400012a7983 */ /* 0x000ee80000300800 */
[----:B------:R1:W-:Y:S01]  /*2fba0*/  STL [R1+0x295c], R38 ;  /* 0x00295c2601007387 */ /* 0x0003e20000100800 */
[----:B0-----:R-:W-:-:S03]  /*2fbb0*/  IADD3 R39, P1, R12, UR51, RZ ;  /* 0x000000330c277c10 */ /* 0x001fc6000ff3e0ff */
[----:B------:R-:W3:Y:S01]  /*2fbc0*/  LDL.LU R41, [R1+0x108] ;  /* 0x0001080001297983 */ /* 0x000ee20000300800 */
[----:B-1----:R-:W-:-:S03]  /*2fbd0*/  IADD3 R38, P0, R4, UR51, RZ ;  /* 0x0000003304267c10 */ /* 0x002fc6000ff1e0ff */
[----:B------:R-:W-:Y:S04]  /*2fbe0*/  STL [R1+0x2964], R39 ;  /* 0x0029642701007387 */ /* 0x000fe80000100800 */
[----:B------:R0:W-:Y:S04]  /*2fbf0*/  STL [R1+0x2968], R38 ;  /* 0x0029682601007387 */ /* 0x0001e80000100800 */
[----:B------:R-:W3:Y:S01]  /*2fc00*/  LDL.LU R40, [R1+0x114] ;  /* 0x0001140001287983 */ /* 0x000ee20000300800 */
[----:B0-----:R-:W-:-:S05]  /*2fc10*/  IADD3 R38, P4, R34, R8, RZ ;  /* 0x0000000822267210 */ /* 0x001fca0007f9e0ff */
[----:B------:R2:W-:Y:S04]  /*2fc20*/  STL [R1+0x1180], R38 ;  /* 0x0011802601007387 */ /* 0x0005e80000100800 */
[----:B------:R-:W3:Y:S01]  /*2fc30*/  LDL.LU R39, [R1+0x11c] ;  /* 0x00011c0001277983 */ /* 0x000ee20000300800 */
[----:B--2---:R-:W-:-:S03]  /*2fc40*/  IADD3 R38, P2, R37, R8, RZ ;  /* 0x0000000825267210 */ /* 0x004fc60007f5e0ff */
[----:B------:R-:W-:Y:S04]  /*2fc50*/  STL [R1+0x1188], R46 ;  /* 0x0011882e01007387 */ /* 0x000fe80000100800 */
[----:B------:R0:W-:Y:S01]  /*2fc60*/  STL [R1+0x1190], R38 ;  /* 0x0011902601007387 */ /* 0x0001e20000100800 */
[----:B----4-:R-:W-:-:S03]  /*2fc70*/  IADD3 R47, P3, R36, R8, RZ ;  /* 0x00000008242f7210 */ /* 0x010fc60007f7e0ff */
[----:B0-----:R-:W2:Y:S01]  /*2fc80*/  LDL.LU R38, [R1+0x124] ;  /* 0x0001240001267983 */ /* 0x001ea20000300800 */
[----:B------:R-:W-:Y:S02]  /*2fc90*/  LEA.HI.X.SX32 R46, R34, R2, 0x1, P4 ;  /* 0x00000002222e7211 */ /* 0x000fe400020f0eff */
[----:B------:R-:W-:Y:S01]  /*2fca0*/  IADD3 R34, P4, R251, R8, RZ ;  /* 0x00000008fb227210 */ /* 0x000fe20007f9e0ff */
[----:B------:R-:W-:Y:S04]  /*2fcb0*/  STL [R1+0x1198], R47 ;  /* 0x0011982f01007387 */ /* 0x000fe80000100800 */
[----:B------:R0:W-:Y:S02]  /*2fcc0*/  STL [R1+0x117c], R46 ;  /* 0x00117c2e01007387 */ /* 0x0001e40000100800 */
[----:B0-----:R-:W-:-:S02]  /*2fcd0*/  LEA.HI.X.SX32 R46, R45, R2, 0x1, P5 ;  /* 0x000000022d2e7211 */ /* 0x001fc400028f0eff */
[----:B------:R-:W4:Y:S04]  /*2fce0*/  LDL.LU R45, [R1+0x130] ;  /* 0x00013000012d7983 */ /* 0x000f280000300800 */
[----:B------:R-:W-:Y:S04]  /*2fcf0*/  STL [R1+0x11a0], R34 ;  /* 0x0011a02201007387 */ /* 0x000fe80000100800 */
[----:B------:R0:W-:Y:S02]  /*2fd00*/  STL [R1+0x1184], R46 ;  /* 0x0011842e01007387 */ /* 0x0001e40000100800 */
[----:B0-----:R-:W-:-:S02]  /*2fd10*/  LEA.HI.X.SX32 R46, R37, R2, 0x1, P2 ;  /* 0x00000002252e7211 */ /* 0x001fc400010f0eff */
[----:B------:R-:W4:Y:S01]  /*2fd20*/  LDL.LU R37, [R1+0x138] ;  /* 0x0001380001257983 */ /* 0x000f220000300800 */
[----:B------:R-:W-:-:S05]  /*2fd30*/  IADD3 R34, P5, R44, R8, RZ ;  /* 0x000000082c227210 */ /* 0x000fca0007fbe0ff */
[----:B------:R0:W-:Y:S04]  /*2fd40*/  STL [R1+0x11a8], R34 ;  /* 0x0011a82201007387 */ /* 0x0001e80000100800 */
[----:B------:R1:W-:Y:S01]  /*2fd50*/  STL [R1+0x118c], R46 ;  /* 0x00118c2e01007387 */ /* 0x0003e20000100800 */
[----:B0-----:R-:W-:Y:S02]  /*2fd60*/  IADD3 R34, P2, R7, R8, RZ ;  /* 0x0000000807227210 */ /* 0x001fe40007f5e0ff */
[----:B-1----:R-:W-:Y:S02]  /*2fd70*/  LEA.HI.X.SX32 R46, R36, R2, 0x1, P3 ;  /* 0x00000002242e7211 */ /* 0x002fe400018f0eff */
[----:B------:R-:W4:Y:S04]  /*2fd80*/  LDL.LU R36, [R1+0x13c] ;  /* 0x00013c0001247983 */ /* 0x000f280000300800 */
[----:B------:R0:W-:Y:S04]  /*2fd90*/  STL [R1+0x11b0], R34 ;  /* 0x0011b02201007387 */ /* 0x0001e80000100800 */
[----:B------:R1:W-:Y:S01]  /*2fda0*/  STL [R1+0x1194], R46 ;  /* 0x0011942e01007387 */ /* 0x0003e20000100800 */
[----:B0-----:R-:W-:-:S02]  /*2fdb0*/  IADD3 R34, P3, R0, R8, RZ ;  /* 0x0000000800227210 */ /* 0x001fc40007f7e0ff */
[----:B-1----:R-:W-:Y:S02]  /*2fdc0*/  LEA.HI.X.SX32 R46, R251, R2, 0x1, P4 ;  /* 0x00000002fb2e7211 */ /* 0x002fe400020f0eff */
[----:B------:R-:W4:Y:S04]  /*2fdd0*/  LDL.LU R251, [R1+0x144] ;  /* 0x0001440001fb7983 */ /* 0x000f280000300800 */
[----:B------:R0:W-:Y:S04]  /*2fde0*/  STL [R1+0x11b8], R34 ;  /* 0x0011b82201007387 */ /* 0x0001e80000100800 */
[----:B------:R1:W-:Y:S01]  /*2fdf0*/  STL [R1+0x119c], R46 ;  /* 0x00119c2e01007387 */ /* 0x0003e20000100800 */
[----:B0-----:R-:W-:-:S02]  /*2fe00*/  IADD3 R34, P4, R252, R8, RZ ;  /* 0x00000008fc227210 */ /* 0x001fc40007f9e0ff */
[-C--:B-1----:R-:W-:Y:S02]  /*2fe10*/  LEA.HI.X.SX32 R46, R44, R2.reuse, 0x1, P5 ;  /* 0x000000022c2e7211 */ /* 0x082fe400028f0eff */
[----:B------:R-:W4:Y:S04]  /*2fe20*/  LDL.LU R44, [R1+0x14c] ;  /* 0x00014c00012c7983 */ /* 0x000f280000300800 */
[----:B------:R-:W-:Y:S04]  /*2fe30*/  STL [R1+0x11c0], R34 ;  /* 0x0011c02201007387 */ /* 0x000fe80000100800 */
[----:B------:R0:W-:Y:S02]  /*2fe40*/  STL [R1+0x11a4], R46 ;  /* 0x0011a42e01007387 */ /* 0x0001e40000100800 */
[----:B0-----:R-:W-:-:S02]  /*2fe50*/  LEA.HI.X.SX32 R46, R7, R2, 0x1, P2 ;  /* 0x00000002072e7211 */ /* 0x001fc400010f0eff */
[----:B------:R-:W4:Y:S01]  /*2fe60*/  LDL.LU R7, [R1+0x208] ;  /* 0x0002080001077983 */ /* 0x000f220000300800 */
[----:B---3--:R-:W-:-:S05]  /*2fe70*/  IADD3 R34, P5, R43, R8, RZ ;  /* 0x000000082b227210 */ /* 0x008fca0007fbe0ff */
[----:B------:R0:W-:Y:S04]  /*2fe80*/  STL [R1+0x11c8], R34 ;  /* 0x0011c82201007387 */ /* 0x0001e80000100800 */
[----:B------:R1:W-:Y:S01]  /*2fe90*/  STL [R1+0x11ac], R46 ;  /* 0x0011ac2e01007387 */ /* 0x0003e20000100800 */
[----:B0-----:R-:W-:Y:S02]  /*2fea0*/  IADD3 R34, P2, R42, R8, RZ ;  /* 0x000000082a227210 */ /* 0x001fe40007f5e0ff */
[----:B-1----:R-:W-:Y:S02]  /*2feb0*/  LEA.HI.X.SX32 R46, R0, R2, 0x1, P3 ;  /* 0x00000002002e7211 */ /* 0x002fe400018f0eff */
[----:B------:R-:W3:Y:S04]  /*2fec0*/  LDL.LU R0, [R1+0x244] ;  /* 0x0002440001007983 */ /* 0x000ee80000300800 */
[----:B------:R0:W-:Y:S04]  /*2fed0*/  STL [R1+0x11d0], R34 ;  /* 0x0011d02201007387 */ /* 0x0001e80000100800 */
[----:B------:R1:W-:Y:S01]  /*2fee0*/  STL [R1+0x11b4], R46 ;  /* 0x0011b42e01007387 */ /* 0x0003e20000100800 */
[----:B0-----:R-:W-:-:S02]  /*2fef0*/  IADD3 R34, P3, R41, R8, RZ ;  /* 0x0000000829227210 */ /* 0x001fc40007f7e0ff */
        /* <DEDUP_REMOVED lines=14> */
[----:B--2---:R-:W-:-:S02]  /*2ffe0*/  IADD3 R34, P2, R38, R8, RZ ;  /* 0x0000000826227210 */ /* 0x004fc40007f5e0ff */
[-C--:B0-----:R-:W-:Y:S02]  /*2fff0*/  LEA.HI.X.SX32 R46, R41, R2.reuse, 0x1, P3 ;  /* 0x00000002292e7211 */ /* 0x081fe400018f0eff */
[----:B------:R-:W2:Y:S04]  /*30000*/  LDL.LU R41, [R1+0x258] ;  /* 0x0002580001297983 */ /* 0x000ea80000300800 */
[----:B------:R-:W-:Y:S04]  /*30010*/  STL [R1+0x11f0], R34 ;  /* 0x0011f02201007387 */ /* 0x000fe80000100800 */
[----:B------:R0:W-:Y:S02]  /*30020*/  STL [R1+0x11d4], R46 ;  /* 0x0011d42e01007387 */ /* 0x0001e40000100800 */
[----:B0-----:R-:W-:-:S02]  /*30030*/  LEA.HI.X.SX32 R46, R40, R2, 0x1, P4 ;  /* 0x00000002282e7211 */ /* 0x001fc400020f0eff */
[----:B------:R-:W2:Y:S01]  /*30040*/  LDL.LU R40, [R1+0x260] ;  /* 0x0002600001287983 */ /* 0x000ea20000300800 */
[----:B----4-:R-:W-:-:S05]  /*30050*/  IADD3 R34, P3, R45, R8, RZ ;  /* 0x000000082d227210 */ /* 0x010fca0007f7e0ff */
[----:B------:R0:W-:Y:S04]  /*30060*/  STL [R1+0x11f8], R34 ;  /* 0x0011f82201007387 */ /* 0x0001e80000100800 */
[----:B------:R1:W-:Y:S01]  /*30070*/  STL [R1+0x11dc], R46 ;  /* 0x0011dc2e01007387 */ /* 0x0003e20000100800 */
[----:B0-----:R-:W-:Y:S02]  /*30080*/  IADD3 R34, P4, R37, R8, RZ ;  /* 0x0000000825227210 */ /* 0x001fe40007f9e0ff */
[-C--:B-1----:R-:W-:Y:S02]  /*30090*/  LEA.HI.X.SX32 R46, R39, R2.reuse, 0x1, P5 ;  /* 0x00000002272e7211 */ /* 0x082fe400028f0eff */
        /* <DEDUP_REMOVED lines=26> */
[----:B------:R-:W-:Y:S04]  /*30240*/  STL [R1+0x1228], R34 ;  /* 0x0012282201007387 */ /* 0x000fe80000100800 */
[----:B------:R0:W-:Y:S02]  /*30250*/  STL [R1+0x120c], R46 ;  /* 0x00120c2e01007387 */ /* 0x0001e40000100800 */
[----:B0-----:R-:W-:Y:S02]  /*30260*/  LEA.HI.X.SX32 R46, R44, R2, 0x1, P3 ;  /* 0x000000022c2e7211 */ /* 0x001fe400018f0eff */
[-C--:B------:R-:W-:Y:S01]  /*30270*/  IADD3 R34, P2, R252, R8.reuse, RZ ;  /* 0x00000008fc227210 */ /* 0x080fe20007f5e0ff */
        /* <DEDUP_REMOVED lines=14> */
[----:B0-----:R-:W-:Y:S02]  /*30360*/  LEA.HI.X.SX32 R46, R252, R2, 0x1, P2 ;  /* 0x00000002fc2e7211 */ /* 0x001fe400010f0eff */
[----:B------:R-:W2:Y:S04]  /*30370*/  LDL.LU R252, [R1+0x294] ;  /* 0x0002940001fc7983 */ /* 0x000ea80000300800 */
[----:B------:R0:W-:Y:S04]  /*30380*/  STL [R1+0x1248], R34 ;  /* 0x0012482201007387 */ /* 0x0001e80000100800 */
[----:B------:R1:W-:Y:S01]  /*30390*/  STL [R1+0x122c], R46 ;  /* 0x00122c2e01007387 */ /* 0x0003e20000100800 */
[----:B0-----:R-:W-:-:S02]  /*303a0*/  IADD3 R34, P2, R40, R8, RZ ;  /* 0x0000000828227210 */ /* 0x001fc40007f5e0ff */
[-C--:B-1----:R-:W-:Y:S02]  /*303b0*/  LEA.HI.X.SX32 R46, R43, R2.reuse, 0x1, P3 ;  /* 0x000000022b2e7211 */ /* 0x082fe400018f0eff */
        /* <DEDUP_REMOVED lines=39> */
[----:B------:R-:W3:Y:S01]  /*30630*/  LDL.LU R36, [R1+0x2d8] ;  /* 0x0002d80001247983 */ /* 0x000ee20000300800 */
[----:B------:R-:W-:-:S05]  /*30640*/  IADD3 R34, P2, R7, R8, RZ ;  /* 0x0000000807227210 */ /* 0x000fca0007f5e0ff */
[----:B------:R-:W-:Y:S04]  /*30650*/  STL [R1+0x1290], R34 ;  /* 0x0012902201007387 */ /* 0x000fe80000100800 */
[----:B------:R0:W-:Y:S02]  /*30660*/  STL [R1+0x1274], R46 ;  /* 0x0012742e01007387 */ /* 0x0001e40000100800 */
[----:B0-----:R-:W-:Y:S02]  /*30670*/  LEA.HI.X.SX32 R46, R251, R2, 0x1, P4 ;  /* 0x00000002fb2e7211 */ /* 0x001fe400020f0eff */
[----:B------:R-:W-:Y:S01]  /*30680*/  IADD3 R34, P3, R0, R8, RZ ;  /* 0x0000000800227210 */ /* 0x000fe20007f7e0ff */
[----:B------:R-:W3:Y:S04]  /*30690*/  LDL.LU R251, [R1+0x2fc] ;  /* 0x0002fc0001fb7983 */ /* 0x000ee80000300800 */
[----:B------:R-:W-:Y:S04]  /*306a0*/  STL [R1+0x1298], R34 ;  /* 0x0012982201007387 */ /* 0x000fe80000100800 */
[----:B------:R0:W-:Y:S02]  /*306b0*/  STL [R1+0x127c], R46 ;  /* 0x00127c2e01007387 */ /* 0x0001e40000100800 */
[----:B0-----:R-:W-:-:S02]  /*306c0*/  LEA.HI.X.SX32 R46, R44, R2, 0x1, P5 ;  /* 0x000000022c2e7211 */ /* 0x001fc400028f0eff */
[-C--:B--2---:R-:W-:Y:S01]  /*306d0*/  IADD3 R34, P4, R252, R8.reuse, RZ ;  /* 0x00000008fc227210 */ /* 0x084fe20007f9e0ff */
[----:B------:R-:W2:Y:S04]  /*306e0*/  LDL.LU R44, [R1+0x300] ;  /* 0x00030000012c7983 */ /* 0x000ea80000300800 */
[----:B------:R0:W-:Y:S04]  /*306f0*/  STL [R1+0x12a0], R34 ;  /* 0x0012a02201007387 */ /* 0x0001e80000100800 */
[----:B------:R1:W-:Y:S01]  /*30700*/  STL [R1+0x1284], R46 ;  /* 0x0012842e01007387 */ /* 0x0003e20000100800 */
[----:B0-----:R-:W-:-:S02]  /*30710*/  IADD3 R34, P5, R43, R8, RZ ;  /* 0x000000082b227210 */ /* 0x001fc40007fbe0ff */
[----:B-1----:R-:W-:Y:S02]  /*30720*/  LEA.HI.X.SX32 R46, R7, R2, 0x1, P2 ;  /* 0x00000002072e7211 */ /* 0x002fe400010f0eff */
        /* <DEDUP_REMOVED lines=49> */
[----:B--2---:R-:W-:Y:S01]  /*30a40*/  IADD3 R34, P3, R44, R8, RZ ;  /* 0x000000082c227210 */ /* 0x004fe20007f7e0ff */
[----:B------:R-:W2:Y:S04]  /*30a50*/  LDL.LU R37, [R1+0x394] ;  /* 0x0003940001257983 */ /* 0x000ea80000300800 */
[----:B------:R-:W-:Y:S04]  /*30a60*/  STL [R1+0x12f8], R34 ;  /* 0x0012f82201007387 */ /* 0x000fe80000100800 */
[----:B------:R0:W-:Y:S02]  /*30a70*/  STL [R1+0x12dc], R46 ;  /* 0x0012dc2e01007387 */ /* 0x0001e40000100800 */
[----:B0-----:R-:W-:-:S02]  /*30a80*/  LEA.HI.X.SX32 R46, R36, R2, 0x1, P5 ;  /* 0x00000002242e7211 */ /* 0x001fc400028f0eff */
[----:B------:R-:W-:Y:S01]  /*30a90*/  IADD3 R34, P4, R7, R8, RZ ;  /* 0x0000000807227210 */ /* 0x000fe20007f9e0ff */
[----:B------:R-:W2:Y:S04]  /*30aa0*/  LDL.LU R36, [R1+0x398] ;  /* 0x0003980001247983 */ /* 0x000ea80000300800 */
[----:B------:R-:W-:Y:S04]  /*30ab0*/  STL [R1+0x1300], R34 ;  /* 0x0013002201007387 */ /* 0x000fe80000100800 */
[----:B------:R0:W-:Y:S02]  /*30ac0*/  STL [R1+0x12e4], R46 ;  /* 0x0012e42e01007387 */ /* 0x0001e40000100800 */
[----:B0-----:R-:W-:-:S02]  /*30ad0*/  LEA.HI.X.SX32 R46, R251, R2, 0x1, P2 ;  /* 0x00000002fb2e7211 */ /* 0x001fc400010f0eff */
[-C--:B------:R-:W-:Y:S01]  /*30ae0*/  IADD3 R34, P5, R0, R8.reuse, RZ ;  /* 0x0000000800227210 */ /* 0x080fe20007fbe0ff */
        /* <DEDUP_REMOVED lines=45> */
[----:B--2---:R-:W-:-:S05]  /*30dc0*/  IADD3 R34, P2, R37, R8, RZ ;  /* 0x0000000825227210 */ /* 0x004fca0007f5e0ff */
[----:B------:R-:W-:Y:S04]  /*30dd0*/  STL [R1+0x1350], R34 ;  /* 0x0013502201007387 */ /* 0x000fe80000100800 */
[----:B------:R0:W-:Y:S02]  /*30de0*/  STL [R1+0x1334], R46 ;  /* 0x0013342e01007387 */ /* 0x0001e40000100800 */
[----:B0-----:R-:W-:Y:S02]  /*30df0*/  LEA.HI.X.SX32 R46, R38, R2, 0x1, P4 ;  /* 0x00000002262e7211 */ /* 0x001fe400020f0eff */
[----:B------:R-:W-:Y:S01]  /*30e00*/  IADD3 R34, P3, R36, R8, RZ ;  /* 0x0000000824227210 */ /* 0x000fe20007f7e0ff */
        /* <DEDUP_REMOVED lines=9> */
[----:B------:R-:W2:Y:S01]  /*30ea0*/  LDL.LU R37, [R1+0x3d8] ;  /* 0x0003d80001257983 */ /* 0x000ea20000300800 */
[----:B------:R-:W-:-:S05]  /*30eb0*/  IADD3 R34, P5, R44, R8, RZ ;  /* 0x000000082c227210 */ /* 0x000fca0007fbe0ff */
        /* <DEDUP_REMOVED lines=70> */
[----:B------:R-:W-:Y:S04]  /*31320*/  STL [R1+0x13d8], R34 ;  /* 0x0013d82201007387 */ /* 0x000fe80000100800 */
[----:B------:R0:W-:Y:S02]  /*31330*/  STL [R1+0x13bc], R46 ;  /* 0x0013bc2e01007387 */ /* 0x0001e40000100800 */
[----:B0-----:R-:W-:Y:S02]  /*31340*/  LEA.HI.X.SX32 R46, R36, R2, 0x1, P5 ;  /* 0x00000002242e7211 */ /* 0x001fe400028f0eff */
[----:B------:R-:W-:Y:S01]  /*31350*/  IADD3 R34, P4, R7, R8, RZ ;  /* 0x0000000807227210 */ /* 0x000fe20007f9e0ff */
[----:B------:R-:W4:Y:S04]  /*31360*/  LDL.LU R36, [R1+0x414] ;  /* 0x0004140001247983 */ /* 0x000f280000300800 */
[----:B------:R-:W-:Y:S04]  /*31370*/  STL [R1+0x13e0], R34 ;  /* 0x0013e02201007387 */ /* 0x000fe80000100800 */
[----:B------:R0:W-:Y:S02]  /*31380*/  STL [R1+0x13c4], R46 ;  /* 0x0013c42e01007387 */ /* 0x0001e40000100800 */
[----:B0-----:R-:W-:-:S02]  /*31390*/  LEA.HI.X.SX32 R46, R251, R2, 0x1, P2 ;  /* 0x00000002fb2e7211 */ /* 0x001fc400010f0eff */
[----:B------:R-:W4:Y:S01]  /*313a0*/  LDL.LU R251, [R1+0x418] ;  /* 0x0004180001fb7983 */ /* 0x000f220000300800 */
[----:B------:R-:W-:-:S05]  /*313b0*/  IADD3 R34, P5, R0, R8, RZ ;  /* 0x0000000800227210 */ /* 0x000fca0007fbe0ff */
[----:B------:R-:W-:Y:S04]  /*313c0*/  STL [R1+0x13e8], R34 ;  /* 0x0013e82201007387 */ /* 0x000fe80000100800 */
[----:B------:R0:W-:Y:S02]  /*313d0*/  STL [R1+0x13cc], R46 ;  /* 0x0013cc2e01007387 */ /* 0x0001e40000100800 */
[----:B0-----:R-:W-:Y:S02]  /*313e0*/  LEA.HI.X.SX32 R46, R44, R2, 0x1, P3 ;  /* 0x000000022c2e7211 */ /* 0x001fe400018f0eff */
        /* <DEDUP_REMOVED lines=62> */
[----:B------:R-:W-:Y:S04]  /*317d0*/  STL [R1+0x1450], R34 ;  /* 0x0014502201007387 */ /* 0x000fe80000100800 */
[----:B------:R0:W-:Y:S02]  /*317e0*/  STL [R1+0x1434], R46 ;  /* 0x0014342e01007387 */ /* 0x0001e40000100800 */
[----:B0-----:R-:W-:Y:S02]  /*317f0*/  LEA.HI.X.SX32 R46, R251, R2, 0x1, P4 ;  /* 0x00000002fb2e7211 */ /* 0x001fe400020f0eff */
[-C--:B------:R-:W-:Y:S01]  /*31800*/  IADD3 R34, P3, R0, R8.reuse, RZ ;  /* 0x0000000800227210 */ /* 0x080fe20007f7e0ff */
        /* <DEDUP_REMOVED lines=64> */
[----:B------:R-:W-:Y:S01]  /*31c10*/  IADD3 R34, P4, R7, R8, RZ ;  /* 0x0000000807227210 */ /* 0x000fe20007f9e0ff */
        /* <DEDUP_REMOVED lines=472> */
[----:B------:R0:W-:Y:S01]  /*339a0*/  STL [R1+0x1ac0], R46 ;  /* 0x001ac02e01007387 */ /* 0x0001e20000100800 */
[-C--:B------:R-:W-:Y:S02]  /*339b0*/  LEA.HI.X.SX32 R45, R45, R2.reuse, 0x1, P5 ;  /* 0x000000022d2d7211 */ /* 0x080fe400028f0eff */
[----:B0-----:R-:W-:Y:S02]  /*339c0*/  LEA.HI.X.SX32 R46, R38, R2, 0x1, P4 ;  /* 0x00000002262e7211 */ /* 0x001fe400020f0eff */
[-C--:B------:R-:W-:Y:S01]  /*339d0*/  IADD3 R34, P3, R36, R8.reuse, RZ ;  /* 0x0000000824227210 */ /* 0x080fe20007f7e0ff */
[----:B------:R-:W4:Y:S04]  /*339e0*/  LDL.LU R38, [R1+0x120] ;  /* 0x0001200001267983 */ /* 0x000f280000300800 */
[----:B------:R-:W-:Y:S04]  /*339f0*/  STL [R1+0x1ae4], R34 ;  /* 0x001ae42201007387 */ /* 0x000fe80000100800 */
[----:B------:R0:W-:Y:S04]  /*33a00*/  STL [R1+0x1ac8], R46 ;  /* 0x001ac82e01007387 */ /* 0x0001e80000100800 */
[----:B0-----:R-:W4:Y:S01]  /*33a10*/  LDL.LU R46, [R1+0x118] ;  /* 0x00011800012e7983 */ /* 0x001f220000300800 */
[----:B------:R-:W-:-:S05]  /*33a20*/  IADD3 R34, P4, R251, R8, RZ ;  /* 0x00000008fb227210 */ /* 0x000fca0007f9e0ff */
[----:B------:R-:W-:Y:S04]  /*33a30*/  STL [R1+0x1aec], R34 ;  /* 0x001aec2201007387 */ /* 0x000fe80000100800 */
[----:B------:R0:W-:Y:S02]  /*33a40*/  STL [R1+0x1ad0], R45 ;  /* 0x001ad02d01007387 */ /* 0x0001e40000100800 */
[----:B0-----:R-:W-:Y:S02]  /*33a50*/  LEA.HI.X.SX32 R45, R37, R2, 0x1, P2 ;  /* 0x00000002252d7211 */ /* 0x001fe400010f0eff */
        /* <DEDUP_REMOVED lines=8> */
[----:B------:R0:W-:Y:S01]  /*33ae0*/  STL [R1+0x1ae0], R45 ;  /* 0x001ae02d01007387 */ /* 0x0001e20000100800 */
[-C--:B------:R-:W-:Y:S02]  /*33af0*/  LEA.HI.X.SX32 R44, R44, R2.reuse, 0x1, P5 ;  /* 0x000000022c2c7211 */ /* 0x080fe400028f0eff */
[----:B0-----:R-:W-:Y:S02]  /*33b00*/  LEA.HI.X.SX32 R45, R251, R2, 0x1, P4 ;  /* 0x00000002fb2d7211 */ /* 0x001fe400020f0eff */
[-C--:B------:R-:W-:Y:S01]  /*33b10*/  IADD3 R34, P3, R0, R8.reuse, RZ ;  /* 0x0000000800227210 */ /* 0x080fe20007f7e0ff */
[----:B------:R-:W2:Y:S04]  /*33b20*/  LDL.LU R251, [R1+0x100] ;  /* 0x0001000001fb7983 */ /* 0x000ea80000300800 */
[----:B------:R-:W-:Y:S04]  /*33b30*/  STL [R1+0x1b04], R34 ;  /* 0x001b042201007387 */ /* 0x000fe80000100800 */
[----:B------:R0:W-:Y:S04]  /*33b40*/  STL [R1+0x1ae8], R45 ;  /* 0x001ae82d01007387 */ /* 0x0001e80000100800 */
[----:B0-----:R-:W2:Y:S01]  /*33b50*/  LDL.LU R45, [R1+0xfc] ;  /* 0x0000fc00012d7983 */ /* 0x001ea20000300800 */
[----:B------:R-:W-:-:S05]  /*33b60*/  IADD3 R34, P4, R252, R8, RZ ;  /* 0x00000008fc227210 */ /* 0x000fca0007f9e0ff */
[----:B------:R-:W-:Y:S04]  /*33b70*/  STL [R1+0x1b0c], R34 ;  /* 0x001b0c2201007387 */ /* 0x000fe80000100800 */
[----:B------:R0:W-:Y:S02]  /*33b80*/  STL [R1+0x1af0], R44 ;  /* 0x001af02c01007387 */ /* 0x0001e40000100800 */
[----:B0-----:R-:W-:Y:S02]  /*33b90*/  LEA.HI.X.SX32 R44, R7, R2, 0x1, P2 ;  /* 0x00000002072c7211 */ /* 0x001fe400010f0eff */
        /* <DEDUP_REMOVED lines=11> */
[----:B----4-:R-:W-:Y:S02]  /*33c50*/  IADD3 R34, P3, R41, R8, RZ ;  /* 0x0000000829227210 */ /* 0x010fe40007f7e0ff */
[----:B------:R-:W-:-:S03]  /*33c60*/  LEA.HI.X.SX32 R43, R43, R2, 0x1, P5 ;  /* 0x000000022b2b7211 */ /* 0x000fc600028f0eff */
[----:B------:R-:W-:Y:S04]  /*33c70*/  STL [R1+0x1b24], R34 ;  /* 0x001b242201007387 */ /* 0x000fe80000100800 */
[----:B------:R0:W-:Y:S04]  /*33c80*/  STL [R1+0x1b08], R44 ;  /* 0x001b082c01007387 */ /* 0x0001e80000100800 */
[----:B0-----:R-:W4:Y:S01]  /*33c90*/  LDL.LU R44, [R1+0xc8] ;  /* 0x0000c800012c7983 */ /* 0x001f220000300800 */
[----:B------:R-:W-:-:S05]  /*33ca0*/  IADD3 R34, P4, R40, R8, RZ ;  /* 0x0000000828227210 */ /* 0x000fca0007f9e0ff */
[----:B------:R-:W-:Y:S04]  /*33cb0*/  STL [R1+0x1b2c], R34 ;  /* 0x001b2c2201007387 */ /* 0x000fe80000100800 */
[----:B------:R0:W-:Y:S04]  /*33cc0*/  STL [R1+0x1b10], R43 ;  /* 0x001b102b01007387 */ /* 0x0001e80000100800 */
[----:B0-----:R-:W4:Y:S01]  /*33cd0*/  LDL.LU R43, [R1+0xc4] ;  /* 0x0000c400012b7983 */ /* 0x001f220000300800 */
[----:B------:R-:W-:Y:S02]  /*33ce0*/  LEA.HI.X.SX32 R42, R42, R2, 0x1, P2 ;  /* 0x000000022a2a7211 */ /* 0x000fe400010f0eff */
[----:B------:R-:W-:-:S05]  /*33cf0*/  IADD3 R34, P5, R39, R8, RZ ;  /* 0x0000000827227210 */ /* 0x000fca0007fbe0ff */
[----:B------:R-:W-:Y:S04]  /*33d00*/  STL [R1+0x1b34], R34 ;  /* 0x001b342201007387 */ /* 0x000fe80000100800 */
[----:B------:R0:W-:Y:S01]  /*33d10*/  STL [R1+0x1b18], R42 ;  /* 0x001b182a01007387 */ /* 0x0001e20000100800 */
[----:B------:R-:W-:-:S03]  /*33d20*/  LEA.HI.X.SX32 R47, R41, R2, 0x1, P3 ;  /* 0x00000002292f7211 */ /* 0x000fc600018f0eff */
[----:B0-----:R-:W4:Y:S01]  /*33d30*/  LDL.LU R42, [R1+0xc0] ;  /* 0x0000c000012a7983 */ /* 0x001f220000300800 */
[----:B------:R-:W-:-:S05]  /*33d40*/  IADD3 R34, P2, R38, R8, RZ ;  /* 0x0000000826227210 */ /* 0x000fca0007f5e0ff */
[----:B------:R0:W-:Y:S04]  /*33d50*/  STL [R1+0x1b3c], R34 ;  /* 0x001b3c2201007387 */ /* 0x0001e80000100800 */
[----:B------:R-:W4:Y:S04]  /*33d60*/  LDL.LU R41, [R1+0xbc] ;  /* 0x0000bc0001297983 */ /* 0x000f280000300800 */
[----:B------:R1:W-:Y:S01]  /*33d70*/  STL [R1+0x1b20], R47 ;  /* 0x001b202f01007387 */ /* 0x0003e20000100800 */
[----:B0-----:R-:W-:Y:S02]  /*33d80*/  IADD3 R34, P3, R46, R8, RZ ;  /* 0x000000082e227210 */ /* 0x001fe40007f7e0ff */
[----:B-1----:R-:W-:-:S03]  /*33d90*/  LEA.HI.X.SX32 R47, R40, R2, 0x1, P4 ;  /* 0x00000002282f7211 */ /* 0x002fc600020f0eff */
[----:B------:R0:W-:Y:S04]  /*33da0*/  STL [R1+0x1b44], R34 ;  /* 0x001b442201007387 */ /* 0x0001e80000100800 */
[----:B------:R-:W4:Y:S04]  /*33db0*/  LDL.LU R40, [R1+0xb8] ;  /* 0x0000b80001287983 */ /* 0x000f280000300800 */
[----:B------:R1:W-:Y:S01]  /*33dc0*/  STL [R1+0x1b28], R47 ;  /* 0x001b282f01007387 */ /* 0x0003e20000100800 */
[----:B0-----:R-:W-:Y:S02]  /*33dd0*/  IADD3 R34, P4, R37, R8, RZ ;  /* 0x0000000825227210 */ /* 0x001fe40007f9e0ff */
[----:B-1----:R-:W-:-:S03]  /*33de0*/  LEA.HI.X.SX32 R47, R39, R2, 0x1, P5 ;  /* 0x00000002272f7211 */ /* 0x002fc600028f0eff */
[----:B------:R-:W-:Y:S04]  /*33df0*/  STL [R1+0x1b4c], R34 ;  /* 0x001b4c2201007387 */ /* 0x000fe80000100800 */
[----:B------:R-:W4:Y:S04]  /*33e00*/  LDL.LU R39, [R1+0xb4] ;  /* 0x0000b40001277983 */ /* 0x000f280000300800 */
[----:B------:R0:W-:Y:S02]  /*33e10*/  STL [R1+0x1b30], R47 ;  /* 0x001b302f01007387 */ /* 0x0001e40000100800 */
[----:B0-----:R-:W-:-:S02]  /*33e20*/  LEA.HI.X.SX32 R47, R38, R2, 0x1, P2 ;  /* 0x00000002262f7211 */ /* 0x001fc400010f0eff */
[----:B---3--:R-:W-:-:S05]  /*33e30*/  IADD3 R34, P5, R36, R8, RZ ;  /* 0x0000000824227210 */ /* 0x008fca0007fbe0ff */
[----:B------:R-:W-:Y:S04]  /*33e40*/  STL [R1+0x1b54], R34 ;  /* 0x001b542201007387 */ /* 0x000fe80000100800 */
[----:B------:R-:W3:Y:S04]  /*33e50*/  LDL.LU R38, [R1+0xb0] ;  /* 0x0000b00001267983 */ /* 0x000ee80000300800 */
[----:B------:R0:W-:Y:S02]  /*33e60*/  STL [R1+0x1b38], R47 ;  /* 0x001b382f01007387 */ /* 0x0001e40000100800 */
[----:B0-----:R-:W-:-:S02]  /*33e70*/  LEA.HI.X.SX32 R47, R46, R2, 0x1, P3 ;  /* 0x000000022e2f7211 */ /* 0x001fc400018f0eff */
[----:B--2---:R-:W-:-:S05]  /*33e80*/  IADD3 R34, P2, R251, R8, RZ ;  /* 0x00000008fb227210 */ /* 0x004fca0007f5e0ff */
[----:B------:R0:W-:Y:S04]  /*33e90*/  STL [R1+0x1b5c], R34 ;  /* 0x001b5c2201007387 */ /* 0x0001e80000100800 */
[----:B------:R-:W-:Y:S01]  /*33ea0*/  STL [R1+0x1b40], R47 ;  /* 0x001b402f01007387 */ /* 0x000fe20000100800 */
[----:B0-----:R-:W-:-:S03]  /*33eb0*/  LEA.HI.X.SX32 R34, R37, R2, 0x1, P4 ;  /* 0x0000000225227211 */ /* 0x001fc600020f0eff */
[----:B------:R-:W2:Y:S01]  /*33ec0*/  LDL.LU R37, [R1+0xac] ;  /* 0x0000ac0001257983 */ /* 0x000ea20000300800 */
        /* <DEDUP_REMOVED lines=12> */
[----:B------:R0:W-:Y:S04]  /*33f90*/  STL [R1+0x1b58], R34 ;  /* 0x001b582201007387 */ /* 0x0001e80000100800 */
[----:B------:R-:W2:Y:S01]  /*33fa0*/  LDL.LU R47, [R1+0xa0] ;  /* 0x0000a000012f7983 */ /* 0x000ea20000300800 */
[----:B0-----:R-:W-:Y:S02]  /*33fb0*/  LEA.HI.X.SX32 R34, R45, R2, 0x1, P3 ;  /* 0x000000022d227211 */ /* 0x001fe400018f0eff */
[----:B------:R-:W-:-:S05]  /*33fc0*/  IADD3 R46, P2, R252, R8, RZ ;  /* 0x00000008fc2e7210 */ /* 0x000fca0007f5e0ff */
[----:B------:R-:W-:Y:S04]  /*33fd0*/  STL [R1+0x1b7c], R46 ;  /* 0x001b7c2e01007387 */ /* 0x000fe80000100800 */
[----:B------:R0:W-:Y:S02]  /*33fe0*/  STL [R1+0x1b60], R34 ;  /* 0x001b602201007387 */ /* 0x0001e40000100800 */
[----:B0-----:R-:W-:Y:S02]  /*33ff0*/  LEA.HI.X.SX32 R34, R7, R2, 0x1, P4 ;  /* 0x0000000207227211 */ /* 0x001fe400020f0eff */
[----:B------:R-:W2:Y:S01]  /*34000*/  LDL.LU R7, [R1+0x9c] ;  /* 0x00009c0001077983 */ /* 0x000ea20000300800 */
[----:B----4-:R-:W-:-:S05]  /*34010*/  IADD3 R45, P3, R44, R8, RZ ;  /* 0x000000082c2d7210 */ /* 0x010fca0007f7e0ff */
[----:B------:R0:W-:Y:S04]  /*34020*/  STL [R1+0x1b84], R45 ;  /* 0x001b842d01007387 */ /* 0x0001e80000100800 */
[----:B------:R1:W-:Y:S01]  /*34030*/  STL [R1+0x1b68], R34 ;  /* 0x001b682201007387 */ /* 0x0003e20000100800 */
[----:B------:R-:W-:Y:S02]  /*34040*/  IADD3 R46, P4, R43, R8, RZ ;  /* 0x000000082b2e7210 */ /* 0x000fe40007f9e0ff */
[----:B0-----:R-:W-:-:S03]  /*34050*/  LEA.HI.X.SX32 R45, R0, R2, 0x1, P5 ;  /* 0x00000002002d7211 */ /* 0x001fc600028f0eff */
[----:B------:R-:W-:Y:S04]  /*34060*/  STL [R1+0x1b8c], R46 ;  /* 0x001b8c2e01007387 */ /* 0x000fe80000100800 */
[----:B------:R-:W4:Y:S04]  /*34070*/  LDL.LU R0, [R1+0x98] ;  /* 0x0000980001007983 */ /* 0x000f280000300800 */
[----:B------:R0:W-:Y:S01]  /*34080*/  STL [R1+0x1b70], R45 ;  /* 0x001b702d01007387 */ /* 0x0001e20000100800 */
[----:B-1----:R-:W-:Y:S02]  /*34090*/  IADD3 R34, P5, R42, R8, RZ ;  /* 0x000000082a227210 */ /* 0x002fe40007fbe0ff */
[----:B0-----:R-:W-:-:S03]  /*340a0*/  LEA.HI.X.SX32 R45, R252, R2, 0x1, P2 ;  /* 0x00000002fc2d7211 */ /* 0x001fc600010f0eff */
[----:B------:R0:W-:Y:S04]  /*340b0*/  STL [R1+0x1b94], R34 ;  /* 0x001b942201007387 */ /* 0x0001e80000100800 */
[----:B------:R-:W4:Y:S01]  /*340c0*/  LDL.LU R252, [R1+0x94] ;  /* 0x0000940001fc7983 */ /* 0x000f220000300800 */
[----:B0-----:R-:W-:-:S03]  /*340d0*/  IADD3 R34, P2, R41, R8, RZ ;  /* 0x0000000829227210 */ /* 0x001fc60007f5e0ff */
[----:B------:R-:W-:Y:S04]  /*340e0*/  STL [R1+0x1b78], R45 ;  /* 0x001b782d01007387 */ /* 0x000fe80000100800 */
[----:B------:R0:W-:Y:S01]  /*340f0*/  STL [R1+0x1b9c], R34 ;  /* 0x001b9c2201007387 */ /* 0x0001e20000100800 */
[----:B------:R-:W-:-:S03]  /*34100*/  LEA.HI.X.SX32 R44, R44, R2, 0x1, P3 ;  /* 0x000000022c2c7211 */ /* 0x000fc600018f0eff */
[----:B------:R-:W4:Y:S01]  /*34110*/  LDL.LU R46, [R1+0x90] ;  /* 0x00009000012e7983 */ /* 0x000f220000300800 */
[----:B------:R-:W-:-:S03]  /*34120*/  LEA.HI.X.SX32 R43, R43, R2, 0x1, P4 ;  /* 0x000000022b2b7211 */ /* 0x000fc600020f0eff */
[----:B------:R-:W-:Y:S01]  /*34130*/  STL [R1+0x1b80], R44 ;  /* 0x001b802c01007387 */ /* 0x000fe20000100800 */
[----:B0-----:R-:W-:-:S05]  /*34140*/  IADD3 R34, P3, R40, R8, RZ ;  /* 0x0000000828227210 */ /* 0x001fca0007f7e0ff */
[----:B------:R0:W-:Y:S01]  /*34150*/  STL [R1+0x1ba4], R34 ;  /* 0x001ba42201007387 */ /* 0x0001e20000100800 */
[----:B------:R-:W-:-:S03]  /*34160*/  LEA.HI.X.SX32 R42, R42, R2, 0x1, P5 ;  /* 0x000000022a2a7211 */ /* 0x000fc600028f0eff */
[----:B------:R-:W4:Y:S04]  /*34170*/  LDL.LU R45, [R1+0x8c] ;  /* 0x00008c00012d7983 */ /* 0x000f280000300800 */
[----:B------:R-:W-:Y:S01]  /*34180*/  STL [R1+0x1b88], R43 ;  /* 0x001b882b01007387 */ /* 0x000fe20000100800 */
[----:B0-----:R-:W-:-:S05]  /*34190*/  IADD3 R34, P4, R39, R8, RZ ;  /* 0x0000000827227210 */ /* 0x001fca0007f9e0ff */
[----:B------:R3:W-:Y:S01]  /*341a0*/  STL [R1+0x1bac], R34 ;  /* 0x001bac2201007387 */ /* 0x0007e20000100800 */
[----:B------:R-:W-:-:S03]  /*341b0*/  LEA.HI.X.SX32 R41, R41, R2, 0x1, P2 ;  /* 0x0000000229297211 */ /* 0x000fc600010f0eff */
[----:B------:R-:W4:Y:S01]  /*341c0*/  LDL.LU R44, [R1+0x88] ;  /* 0x00008800012c7983 */ /* 0x000f220000300800 */
[----:B------:R-:W-:-:S03]  /*341d0*/  LEA.HI.X.SX32 R40, R40, R2, 0x1, P3 ;  /* 0x0000000228287211 */ /* 0x000fc600018f0eff */
[----:B------:R0:W-:Y:S01]  /*341e0*/  STL [R1+0x1b90], R42 ;  /* 0x001b902a01007387 */ /* 0x0001e20000100800 */
[----:B------:R-:W-:Y:S02]  /*341f0*/  LEA.HI.X.SX32 R39, R39, R2, 0x1, P4 ;  /* 0x0000000227277211 */ /* 0x000fe400020f0eff */
[----:B---3--:R-:W-:-:S05]  /*34200*/  IADD3 R34, P5, R38, R8, RZ ;  /* 0x0000000826227210 */ /* 0x008fca0007fbe0ff */
[----:B------:R2:W-:Y:S04]  /*34210*/  STL [R1+0x1bb4], R34 ;  /* 0x001bb42201007387 */ /* 0x0005e80000100800 */
[----:B------:R-:W3:Y:S04]  /*34220*/  LDL.LU R43, [R1+0x84] ;  /* 0x00008400012b7983 */ /* 0x000ee80000300800 */
[----:B------:R1:W-:Y:S04]  /*34230*/  STL [R1+0x1b98], R41 ;  /* 0x001b982901007387 */ /* 0x0003e80000100800 */
[----:B0-----:R-:W3:Y:S01]  /*34240*/  LDL.LU R42, [R1+0x80] ;  /* 0x00008000012a7983 */ /* 0x001ee20000300800 */
[----:B------:R-:W-:-:S02]  /*34250*/  LEA.HI.X.SX32 R38, R38, R2, 0x1, P5 ;  /* 0x0000000226267211 */ /* 0x000fc400028f0eff */
[----:B--2---:R-:W-:-:S05]  /*34260*/  IADD3 R34, P2, R37, R8, RZ ;  /* 0x0000000825227210 */ /* 0x004fca0007f5e0ff */
[----:B------:R0:W-:Y:S04]  /*34270*/  STL [R1+0x1bbc], R34 ;  /* 0x001bbc2201007387 */ /* 0x0001e80000100800 */
[----:B------:R2:W-:Y:S04]  /*34280*/  STL [R1+0x1ba0], R40 ;  /* 0x001ba02801007387 */ /* 0x0005e80000100800 */
[----:B-1----:R-:W3:Y:S01]  /*34290*/  LDL.LU R41, [R1+0x7c] ;  /* 0x00007c0001297983 */ /* 0x002ee20000300800 */
[----:B0-----:R-:W-:-:S05]  /*342a0*/  IADD3 R34, P3, R36, R8, RZ ;  /* 0x0000000824227210 */ /* 0x001fca0007f7e0ff */
[----:B------:R0:W-:Y:S04]  /*342b0*/  STL [R1+0x1bc4], R34 ;  /* 0x001bc42201007387 */ /* 0x0001e80000100800 */
[----:B------:R1:W-:Y:S04]  /*342c0*/  STL [R1+0x1ba8], R39 ;  /* 0x001ba82701007387 */ /* 0x0003e80000100800 */
[----:B--2---:R-:W2:Y:S01]  /*342d0*/  LDL.LU R40, [R1+0x78] ;  /* 0x0000780001287983 */ /* 0x004ea20000300800 */
[----:B0-----:R-:W-:-:S05]  /*342e0*/  IADD3 R34, P4, R251, R8, RZ ;  /* 0x00000008fb227210 */ /* 0x001fca0007f9e0ff */
[----:B------:R0:W-:Y:S01]  /*342f0*/  STL [R1+0x1bcc], R34 ;  /* 0x001bcc2201007387 */ /* 0x0001e20000100800 */
[----:B------:R-:W-:-:S03]  /*34300*/  LEA.HI.X.SX32 R37, R37, R2, 0x1, P2 ;  /* 0x0000000225257211 */ /* 0x000fc600010f0eff */
[----:B-1----:R-:W2:Y:S01]  /*34310*/  LDL.LU R39, [R1+0x74] ;  /* 0x0000740001277983 */ /* 0x002ea20000300800 */
[----:B0-----:R-:W-:-:S03]  /*34320*/  IADD3 R34, P5, R47, R8, RZ ;  /* 0x000000082f227210 */ /* 0x001fc60007fbe0ff */
[----:B------:R0:W-:Y:S04]  /*34330*/  STL [R1+0x1bb0], R38 ;  /* 0x001bb02601007387 */ /* 0x0001e80000100800 */
[----:B------:R1:W-:Y:S01]  /*34340*/  STL [R1+0x1bd4], R34 ;  /* 0x001bd42201007387 */ /* 0x0003e20000100800 */
[----:B------:R-:W-:-:S03]  /*34350*/  LEA.HI.X.SX32 R36, R36, R2, 0x1, P3 ;  /* 0x0000000224247211 */ /* 0x000fc600018f0eff */
[----:B0-----:R-:W2:Y:S04]  /*34360*/  LDL.LU R38, [R1+0x70] ;  /* 0x0000700001267983 */ /* 0x001ea80000300800 */
[----:B------:R0:W-:Y:S01]  /*34370*/  STL [R1+0x1bb8], R37 ;  /* 0x001bb82501007387 */ /* 0x0001e20000100800 */
[----:B-1----:R-:W-:-:S05]  /*34380*/  IADD3 R34, P2, R7, R8, RZ ;  /* 0x0000000807227210 */ /* 0x002fca0007f5e0ff */
[----:B------:R-:W-:Y:S04]  /*34390*/  STL [R1+0x1bdc], R34 ;  /* 0x001bdc2201007387 */ /* 0x000fe80000100800 */
[----:B0-----:R-:W2:Y:S04]  /*343a0*/  LDL.LU R37, [R1+0x6c] ;  /* 0x00006c0001257983 */ /* 0x001ea80000300800 */
[----:B------:R0:W-:Y:S01]  /*343b0*/  STL [R1+0x1bc0], R36 ;  /* 0x001bc02401007387 */ /* 0x0001e20000100800 */
[----:B------:R-:W-:-:S03]  /*343c0*/  LEA.HI.X.SX32 R48, R251, R2, 0x1, P4 ;  /* 0x00000002fb307211 */ /* 0x000fc600020f0eff */
[----:B0-----:R-:W2:Y:S01]  /*343d0*/  LDL.LU R36, [R1+0x68] ;  /* 0x0000680001247983 */ /* 0x001ea20000300800 */
[----:B----4-:R-:W-:-:S05]  /*343e0*/  IADD3 R34, P3, R0, R8, RZ ;  /* 0x0000000800227210 */ /* 0x010fca0007f7e0ff */
[----:B------:R0:W-:Y:S04]  /*343f0*/  STL [R1+0x1be4], R34 ;  /* 0x001be42201007387 */ /* 0x0001e80000100800 */
[----:B------:R-:W4:Y:S04]  /*34400*/  LDL.LU R251, [R1+0x64] ;  /* 0x0000640001fb7983 */ /* 0x000f280000300800 */
[----:B------:R1:W-:Y:S01]  /*34410*/  STL [R1+0x1bc8], R48 ;  /* 0x001bc83001007387 */ /* 0x0003e20000100800 */
[----:B0-----:R-:W-:Y:S02]  /*34420*/  IADD3 R34, P4, R252, R8, RZ ;  /* 0x00000008fc227210 */ /* 0x001fe40007f9e0ff */
[----:B-1----:R-:W-:-:S03]  /*34430*/  LEA.HI.X.SX32 R48, R47, R2, 0x1, P5 ;  /* 0x000000022f307211 */ /* 0x002fc600028f0eff */
[----:B------:R0:W-:Y:S04]  /*34440*/  STL [R1+0x1bec], R34 ;  /* 0x001bec2201007387 */ /* 0x0001e80000100800 */
[----:B------:R-:W-:Y:S01]  /*34450*/  STL [R1+0x1bd0], R48 ;  /* 0x001bd03001007387 */ /* 0x000fe20000100800 */
[----:B0-----:R-:W-:-:S03]  /*34460*/  LEA.HI.X.SX32 R34, R7, R2, 0x1, P2 ;  /* 0x0000000207227211 */ /* 0x001fc600010f0eff */
        /* <DEDUP_REMOVED lines=8> */
[----:B------:R-:W-:Y:S01]  /*344f0*/  STL [R1+0x1be0], R34 ;  /* 0x001be02201007387 */ /* 0x000fe20000100800 */
[----:B------:R-:W-:Y:S02]  /*34500*/  IADD3 R48, P3, R44, R8, RZ ;  /* 0x000000082c307210 */ /* 0x000fe40007f7e0ff */
[----:B0-----:R-:W-:-:S03]  /*34510*/  LEA.HI.X.SX32 R47, R252, R2, 0x1, P4 ;  /* 0x00000002fc2f7211 */ /* 0x001fc600020f0eff */
[----:B------:R-:W-:Y:S04]  /*34520*/  STL [R1+0x1c04], R48 ;  /* 0x001c043001007387 */ /* 0x000fe80000100800 */
[----:B------:R-:W4:Y:S04]  /*34530*/  LDL.LU R252, [R1+0x58] ;  /* 0x0000580001fc7983 */ /* 0x000f280000300800 */
[----:B------:R0:W-:Y:S01]  /*34540*/  STL [R1+0x1be8], R47 ;  /* 0x001be82f01007387 */ /* 0x0001e20000100800 */
[-C--:B------:R-:W-:Y:S02]  /*34550*/  LEA.HI.X.SX32 R44, R44, R2.reuse, 0x1, P3 ;  /* 0x000000022c2c7211 */ /* 0x080fe400018f0eff */
[----:B0-----:R-:W-:-:S02]  /*34560*/  LEA.HI.X.SX32 R47, R46, R2, 0x1, P5 ;  /* 0x000000022e2f7211 */ /* 0x001fc400028f0eff */
[----:B---3--:R-:W-:-:S05]  /*34570*/  IADD3 R34, P4, R43, R8, RZ ;  /* 0x000000082b227210 */ /* 0x008fca0007f9e0ff */
[----:B------:R0:W-:Y:S01]  /*34580*/  STL [R1+0x1c0c], R34 ;  /* 0x001c0c2201007387 */ /* 0x0001e20000100800 */
[----:B------:R-:W-:-:S03]  /*34590*/  IADD3 R46, P5, R42, R8, RZ ;  /* 0x000000082a2e7210 */ /* 0x000fc60007fbe0ff */
[----:B------:R1:W-:Y:S04]  /*345a0*/  STL [R1+0x1bf0], R47 ;  /* 0x001bf02f01007387 */ /* 0x0003e80000100800 */
[----:B------:R-:W3:Y:S01]  /*345b0*/  LDL.LU R48, [R1+0x54] ;  /* 0x0000540001307983 */ /* 0x000ee20000300800 */
[----:B0-----:R-:W-:-:S03]  /*345c0*/  LEA.HI.X.SX32 R34, R45, R2, 0x1, P2 ;  /* 0x000000022d227211 */ /* 0x001fc600010f0eff */
[----:B------:R-:W-:Y:S04]  /*345d0*/  STL [R1+0x1c14], R46 ;  /* 0x001c142e01007387 */ /* 0x000fe80000100800 */
[----:B------:R2:W-:Y:S01]  /*345e0*/  STL [R1+0x1bf8], R34 ;  /* 0x001bf82201007387 */ /* 0x0005e20000100800 */
[----:B------:R-:W-:-:S05]  /*345f0*/  IADD3 R45, P2, R41, R8, RZ ;  /* 0x00000008292d7210 */ /* 0x000fca0007f5e0ff */
[----:B------:R-:W-:Y:S04]  /*34600*/  STL [R1+0x1c1c], R45 ;  /* 0x001c1c2d01007387 */ /* 0x000fe80000100800 */
[----:B-1----:R-:W3:Y:S04]  /*34610*/  LDL.LU R47, [R1+0x50] ;  /* 0x00005000012f7983 */ /* 0x002ee80000300800 */
[----:B------:R0:W-:Y:S01]  /*34620*/  STL [R1+0x1c00], R44 ;  /* 0x001c002c01007387 */ /* 0x0001e20000100800 */
[----:B--2---:R-:W-:Y:S02]  /*34630*/  IADD3 R34, P3, R40, R8, RZ ;  /* 0x0000000828227210 */ /* 0x004fe40007f7e0ff */
[----:B0-----:R-:W-:-:S03]  /*34640*/  LEA.HI.X.SX32 R44, R43, R2, 0x1, P4 ;  /* 0x000000022b2c7211 */ /* 0x001fc600020f0eff */
[----:B------:R0:W-:Y:S04]  /*34650*/  STL [R1+0x1c24], R34 ;  /* 0x001c242201007387 */ /* 0x0001e80000100800 */
[----:B------:R-:W-:Y:S04]  /*34660*/  STL [R1+0x1c08], R44 ;  /* 0x001c082c01007387 */ /* 0x000fe80000100800 */
[----:B------:R-:W2:Y:S01]  /*34670*/  LDL.LU R46, [R1+0x4c] ;  /* 0x00004c00012e7983 */ /* 0x000ea20000300800 */
[----:B0-----:R-:W-:Y:S02]  /*34680*/  LEA.HI.X.SX32 R34, R42, R2, 0x1, P5 ;  /* 0x000000022a227211 */ /* 0x001fe400028f0eff */
[----:B------:R-:W-:-:S05]  /*34690*/  IADD3 R43, P4, R39, R8, RZ ;  /* 0x00000008272b7210 */ /* 0x000fca0007f9e0ff */
[----:B------:R-:W-:Y:S01]  /*346a0*/  STL [R1+0x1c2c], R43 ;  /* 0x001c2c2b01007387 */ /* 0x000fe20000100800 */
[----:B------:R-:W-:-:S03]  /*346b0*/  LEA.HI.X.SX32 R40, R40, R2, 0x1, P3 ;  /* 0x0000000228287211 */ /* 0x000fc600018f0eff */
[----:B------:R0:W-:Y:S01]  /*346c0*/  STL [R1+0x1c10], R34 ;  /* 0x001c102201007387 */ /* 0x0001e20000100800 */
[----:B------:R-:W-:Y:S02]  /*346d0*/  IADD3 R42, P5, R38, R8, RZ ;  /* 0x00000008262a7210 */ /* 0x000fe40007fbe0ff */
[----:B0-----:R-:W-:-:S03]  /*346e0*/  LEA.HI.X.SX32 R34, R41, R2, 0x1, P2 ;  /* 0x0000000229227211 */ /* 0x001fc600010f0eff */
[----:B------:R-:W-:Y:S04]  /*346f0*/  STL [R1+0x1c34], R42 ;  /* 0x001c342a01007387 */ /* 0x000fe80000100800 */
[----:B------:R0:W-:Y:S01]  /*34700*/  STL [R1+0x1c18], R34 ;  /* 0x001c182201007387 */ /* 0x0001e20000100800 */
[----:B------:R-:W-:Y:S02]  /*34710*/  LEA.HI.X.SX32 R39, R39, R2, 0x1, P4 ;  /* 0x0000000227277211 */ /* 0x000fe400020f0eff */
[----:B------:R-:W-:-:S05]  /*34720*/  IADD3 R41, P2, R37, R8, RZ ;  /* 0x0000000825297210 */ /* 0x000fca0007f5e0ff */
[----:B------:R-:W-:Y:S04]  /*34730*/  STL [R1+0x1c3c], R41 ;  /* 0x001c3c2901007387 */ /* 0x000fe80000100800 */
[----:B------:R-:W-:Y:S04]  /*34740*/  STL [R1+0x1c20], R40 ;  /* 0x001c202801007387 */ /* 0x000fe80000100800 */
[----:B------:R-:W2:Y:S01]  /*34750*/  LDL.LU R45, [R1+0x44] ;  /* 0x00004400012d7983 */ /* 0x000ea20000300800 */
[----:B0-----:R-:W-:-:S05]  /*34760*/  IADD3 R34, P3, R36, R8, RZ ;  /* 0x0000000824227210 */ /* 0x001fca0007f7e0ff */
[----:B------:R4:W-:Y:S04]  /*34770*/  STL [R1+0x1c44], R34 ;  /* 0x001c442201007387 */ /* 0x0009e80000100800 */
[----:B------:R-:W-:Y:S04]  /*34780*/  STL [R1+0x1c28], R39 ;  /* 0x001c282701007387 */ /* 0x000fe80000100800 */
[----:B------:R-:W2:Y:S01]  /*34790*/  LDL.LU R44, [R1+0x40] ;  /* 0x00004000012c7983 */ /* 0x000ea20000300800 */
[----:B----4-:R-:W-:-:S05]  /*347a0*/  IADD3 R34, P4, R251, R8, RZ ;  /* 0x00000008fb227210 */ /* 0x010fca0007f9e0ff */
[----:B------:R0:W-:Y:S04]  /*347b0*/  STL [R1+0x1c4c], R34 ;  /* 0x001c4c2201007387 */ /* 0x0001e80000100800 */
[----:B------:R-:W4:Y:S01]  /*347c0*/  LDL.LU R43, [R1+0x3c] ;  /* 0x00003c00012b7983 */ /* 0x000f220000300800 */
[-C--:B------:R-:W-:Y:S02]  /*347d0*/  LEA.HI.X.SX32 R38, R38, R2.reuse, 0x1, P5 ;  /* 0x0000000226267211 */ /* 0x080fe400028f0eff */
[----:B------:R-:W-:-:S03]  /*347e0*/  LEA.HI.X.SX32 R37, R37, R2, 0x1, P2 ;  /* 0x0000000225257211 */ /* 0x000fc600010f0eff */
[----:B------:R-:W-:Y:S04]  /*347f0*/  STL [R1+0x1c30], R38 ;  /* 0x001c302601007387 */ /* 0x000fe80000100800 */
[----:B------:R-:W4:Y:S01]  /*34800*/  LDL.LU R42, [R1+0x38] ;  /* 0x00003800012a7983 */ /* 0x000f220000300800 */
[----:B0-----:R-:W-:-:S05]  /*34810*/  IADD3 R34, P5, R7, R8, RZ ;  /* 0x0000000807227210 */ /* 0x001fca0007fbe0ff */
[----:B------:R0:W-:Y:S04]  /*34820*/  STL [R1+0x1c54], R34 ;  /* 0x001c542201007387 */ /* 0x0001e80000100800 */
[----:B------:R-:W-:Y:S04]  /*34830*/  STL [R1+0x1c38], R37 ;  /* 0x001c382501007387 */ /* 0x000fe80000100800 */
[----:B------:R-:W4:Y:S01]  /*34840*/  LDL.LU R41, [R1+0x34] ;  /* 0x0000340001297983 */ /* 0x000f220000300800 */
[----:B------:R-:W-:Y:S02]  /*34850*/  LEA.HI.X.SX32 R36, R36, R2, 0x1, P3 ;  /* 0x0000000224247211 */ /* 0x000fe400018f0eff */
[----:B0-----:R-:W-:-:S05]  /*34860*/  IADD3 R34, P2, R0, R8, RZ ;  /* 0x0000000800227210 */ /* 0x001fca0007f5e0ff */
[----:B------:R0:W-:Y:S04]  /*34870*/  STL [R1+0x1c5c], R34 ;  /* 0x001c5c2201007387 */ /* 0x0001e80000100800 */
[----:B------:R-:W4:Y:S04]  /*34880*/  LDL.LU R40, [R1+0x30] ;  /* 0x0000300001287983 */ /* 0x000f280000300800 */
[----:B------:R1:W-:Y:S04]  /*34890*/  STL [R1+0x1c40], R36 ;  /* 0x001c402401007387 */ /* 0x0003e80000100800 */
[----:B------:R-:W4:Y:S01]  /*348a0*/  LDL.LU R39, [R1+0x2c] ;  /* 0x00002c0001277983 */ /* 0x000f220000300800 */
[----:B0-----:R-:W-:-:S02]  /*348b0*/  IADD3 R34, P3, R252, R8, RZ ;  /* 0x00000008fc227210 */ /* 0x001fc40007f7e0ff */
[----:B-1----:R-:W-:-:S03]  /*348c0*/  LEA.HI.X.SX32 R36, R251, R2, 0x1, P4 ;  /* 0x00000002fb247211 */ /* 0x002fc600020f0eff */
[----:B------:R3:W-:Y:S04]  /*348d0*/  STL [R1+0x1c64], R34 ;  /* 0x001c642201007387 */ /* 0x0007e80000100800 */
[----:B------:R-:W4:Y:S01]  /*348e0*/  LDL.LU R38, [R1+0x28] ;  /* 0x0000280001267983 */ /* 0x000f220000300800 */
[----:B------:R-:W-:-:S03]  /*348f0*/  LEA.HI.X.SX32 R7, R7, R2, 0x1, P5 ;  /* 0x0000000207077211 */ /* 0x000fc600028f0eff */
[----:B------:R0:W-:Y:S04]  /*34900*/  STL [R1+0x1c48], R36 ;  /* 0x001c482401007387 */ /* 0x0001e80000100800 */
[----:B------:R-:W4:Y:S01]  /*34910*/  LDL.LU R37, [R1+0x24] ;  /* 0x0000240001257983 */ /* 0x000f220000300800 */
[----:B---3--:R-:W-:-:S05]  /*34920*/  IADD3 R34, P4, R48, R8, RZ ;  /* 0x0000000830227210 */ /* 0x008fca0007f9e0ff */
[----:B------:R-:W-:Y:S04]  /*34930*/  STL [R1+0x1c6c], R34 ;  /* 0x001c6c2201007387 */ /* 0x000fe80000100800 */
[----:B0-----:R-:W3:Y:S04]  /*34940*/  LDL.LU R36, [R1+0x20] ;  /* 0x0000200001247983 */ /* 0x001ee80000300800 */
[----:B------:R0:W-:Y:S04]  /*34950*/  STL [R1+0x1c50], R7 ;  /* 0x001c500701007387 */ /* 0x0001e80000100800 */
[----:B------:R-:W3:Y:S01]  /*34960*/  LDL.LU R251, [R1+0x1c] ;  /* 0x00001c0001fb7983 */ /* 0x000ee20000300800 */
[----:B0-----:R-:W-:-:S02]  /*34970*/  LEA.HI.X.SX32 R7, R0, R2, 0x1, P2 ;  /* 0x0000000200077211 */ /* 0x001fc400010f0eff */
[----:B------:R-:W-:Y:S02]  /*34980*/  LEA.HI.X.SX32 R48, R48, R2, 0x1, P4 ;  /* 0x0000000230307211 */ /* 0x000fe400020f0eff */
[----:B------:R-:W-:-:S05]  /*34990*/  IADD3 R34, P5, R47, R8, RZ ;  /* 0x000000082f227210 */ /* 0x000fca0007fbe0ff */
[----:B------:R-:W-:Y:S04]  /*349a0*/  STL [R1+0x1c74], R34 ;  /* 0x001c742201007387 */ /* 0x000fe80000100800 */
[----:B------:R-:W3:Y:S04]  /*349b0*/  LDL.LU R0, [R1+0x18] ;  /* 0x0000180001007983 */ /* 0x000ee80000300800 */
[----:B------:R0:W-:Y:S04]  /*349c0*/  STL [R1+0x1c58], R7 ;  /* 0x001c580701007387 */ /* 0x0001e80000100800 */
[----:B0-----:R-:W3:Y:S01]  /*349d0*/  LDL.LU R7, [R1+0x14] ;  /* 0x0000140001077983 */ /* 0x001ee20000300800 */
[----:B--2---:R-:W-:-:S05]  /*349e0*/  IADD3 R34, P2, R46, R8, RZ ;  /* 0x000000082e227210 */ /* 0x004fca0007f5e0ff */
[----:B------:R0:W-:Y:S02]  /*349f0*/  STL [R1+0x1c7c], R34 ;  /* 0x001c7c2201007387 */ /* 0x0001e40000100800 */
[----:B0-----:R-:W-:Y:S02]  /*34a00*/  LEA.HI.X.SX32 R34, R252, R2, 0x1, P3 ;  /* 0x00000002fc227211 */ /* 0x001fe400018f0eff */
[----:B------:R-:W2:Y:S04]  /*34a10*/  LDL.LU R252, [R1+0x10] ;  /* 0x0000100001fc7983 */ /* 0x000ea80000300800 */
[----:B------:R0:W-:Y:S02]  /*34a20*/  STL [R1+0x1c60], R34 ;  /* 0x001c602201007387 */ /* 0x0001e40000100800 */
[----:B0-----:R-:W-:-:S05]  /*34a30*/  IADD3 R34, P3, R11, R8, RZ ;  /* 0x000000080b227210 */ /* 0x001fca0007f7e0ff */
[----:B------:R0:W-:Y:S01]  /*34a40*/  STL [R1+0x1c84], R34 ;  /* 0x001c842201007387 */ /* 0x0001e20000100800 */
[----:B------:R-:W-:-:S03]  /*34a50*/  LEA.HI.X.SX32 R47, R47, R2, 0x1, P5 ;  /* 0x000000022f2f7211 */ /* 0x000fc600028f0eff */
[----:B0-----:R-:W2:Y:S04]  /*34a60*/  LDL.LU R34, [R1+0x8] ;  /* 0x0000080001227983 */ /* 0x001ea80000300800 */
[----:B------:R0:W-:Y:S01]  /*34a70*/  STL [R1+0x1c68], R48 ;  /* 0x001c683001007387 */ /* 0x0001e20000100800 */
[----:B------:R-:W-:Y:S02]  /*34a80*/  LEA.HI.X.SX32 R46, R46, R2, 0x1, P2 ;  /* 0x000000022e2e7211 */ /* 0x000fe400010f0eff */
[----:B0-----:R-:W-:-:S05]  /*34a90*/  IADD3 R48, P4, R45, R8, RZ ;  /* 0x000000082d307210 */ /* 0x001fca0007f9e0ff */
[----:B------:R0:W-:Y:S04]  /*34aa0*/  STL [R1+0x1c8c], R48 ;  /* 0x001c8c3001007387 */ /* 0x0001e80000100800 */
[----:B0-----:R-:W2:Y:S04]  /*34ab0*/  LDL.LU R48, [R1+0x2b80] ;  /* 0x002b800001307983 */ /* 0x001ea80000300800 */
[----:B------:R0:W-:Y:S02]  /*34ac0*/  STL [R1+0x1c70], R47 ;  /* 0x001c702f01007387 */ /* 0x0001e40000100800 */
[----:B0-----:R-:W-:-:S05]  /*34ad0*/  IADD3 R47, P5, R44, R8, RZ ;  /* 0x000000082c2f7210 */ /* 0x001fca0007fbe0ff */
[----:B------:R0:W-:Y:S04]  /*34ae0*/  STL [R1+0x1c94], R47 ;  /* 0x001c942f01007387 */ /* 0x0001e80000100800 */
[----:B0-----:R-:W2:Y:S04]  /*34af0*/  LDL.LU R47, [R1+0x2b7c] ;  /* 0x002b7c00012f7983 */ /* 0x001ea80000300800 */
[----:B------:R4:W-:Y:S02]  /*34b00*/  STL [R1+0x1c78], R46 ;  /* 0x001c782e01007387 */ /* 0x0009e40000100800 */
[----:B----4-:R-:W-:-:S05]  /*34b10*/  IADD3 R46, P2, R43, R8, RZ ;  /* 0x000000082b2e7210 */ /* 0x010fca0007f5e0ff */
[----:B------:R0:W-:Y:S02]  /*34b20*/  STL [R1+0x1c9c], R46 ;  /* 0x001c9c2e01007387 */ /* 0x0001e40000100800 */
[-C--:B0-----:R-:W-:Y:S02]  /*34b30*/  LEA.HI.X.SX32 R46, R11, R2.reuse, 0x1, P3 ;  /* 0x000000020b2e7211 */ /* 0x081fe400018f0eff */
[----:B------:R-:W4:Y:S01]  /*34b40*/  LDL.LU R11, [R1+0xc] ;  /* 0x00000c00010b7983 */ /* 0x000f220000300800 */
[----:B------:R-:W-:-:S03]  /*34b50*/  LEA.HI.X.SX32 R45, R45, R2, 0x1, P4 ;  /* 0x000000022d2d7211 */ /* 0x000fc600020f0eff */
[----:B------:R0:W-:Y:S02]  /*34b60*/  STL [R1+0x1c80], R46 ;  /* 0x001c802e01007387 */ /* 0x0001e40000100800 */
[----:B0-----:R-:W-:-:S05]  /*34b70*/  IADD3 R46, P3, R42, R8, RZ ;  /* 0x000000082a2e7210 */ /* 0x001fca0007f7e0ff */
[----:B------:R0:W-:Y:S01]  /*34b80*/  STL [R1+0x1ca4], R46 ;  /* 0x001ca42e01007387 */ /* 0x0001e20000100800 */
[----:B------:R-:W-:-:S03]  /*34b90*/  LEA.HI.X.SX32 R44, R44, R2, 0x1, P5 ;  /* 0x000000022c2c7211 */ /* 0x000fc600028f0eff */
[----:B0-----:R-:W4:Y:S04]  /*34ba0*/  LDL.LU R46, [R1+0x2b78] ;  /* 0x002b7800012e7983 */ /* 0x001f280000300800 */
        /* <DEDUP_REMOVED lines=26> */
[----:B---3--:R-:W-:-:S05]  /*34d50*/  IADD3 R40, P5, R36, R8, RZ ;  /* 0x0000000824287210 */ /* 0x008fca0007fbe0ff */
[----:B------:R0:W-:Y:S01]  /*34d60*/  STL [R1+0x1cd4], R40 ;  /* 0x001cd42801007387 */ /* 0x0001e20000100800 */
[----:B------:R-:W-:-:S03]  /*34d70*/  LEA.HI.X.SX32 R38, R38, R2, 0x1, P3 ;  /* 0x0000000226267211 */ /* 0x000fc600018f0eff */
[----:B0-----:R-:W3:Y:S04]  /*34d80*/  LDL.LU R40, [R1+0x2b60] ;  /* 0x002b600001287983 */ /* 0x001ee80000300800 */
[----:B------:R0:W-:Y:S02]  /*34d90*/  STL [R1+0x1cb8], R39 ;  /* 0x001cb82701007387 */ /* 0x0001e40000100800 */
[----:B0-----:R-:W-:-:S05]  /*34da0*/  IADD3 R39, P2, R251, R8, RZ ;  /* 0x00000008fb277210 */ /* 0x001fca0007f5e0ff */
        /* <DEDUP_REMOVED lines=14> */
[----:B--2---:R-:W-:-:S05]  /*34e90*/  IADD3 R36, P5, R252, R8, RZ ;  /* 0x00000008fc247210 */ /* 0x004fca0007fbe0ff */
[----:B------:R0:W-:Y:S01]  /*34ea0*/  STL [R1+0x1cf4], R36 ;  /* 0x001cf42401007387 */ /* 0x0001e20000100800 */
[----:B------:R-:W-:-:S03]  /*34eb0*/  LEA.HI.X.SX32 R0, R0, R2, 0x1, P3 ;  /* 0x0000000200007211 */ /* 0x000fc600018f0eff */
[----:B0-----:R-:W2:Y:S04]  /*34ec0*/  LDL.LU R36, [R1+0x2b50] ;  /* 0x002b500001247983 */ /* 0x001ea80000300800 */
[----:B------:R4:W-:Y:S02]  /*34ed0*/  STL [R1+0x1cd8], R251 ;  /* 0x001cd8fb01007387 */ /* 0x0009e40000100800 */
[----:B----4-:R-:W-:-:S05]  /*34ee0*/  IADD3 R251, P2, R11, R8, RZ ;  /* 0x000000080bfb7210 */ /* 0x010fca0007f5e0ff */
[----:B------:R0:W-:Y:S04]  /*34ef0*/  STL [R1+0x1cfc], R251 ;  /* 0x001cfcfb01007387 */ /* 0x0001e80000100800 */
[----:B0-----:R-:W4:Y:S04]  /*34f00*/  LDL.LU R251, [R1+0x2b4c] ;  /* 0x002b4c0001fb7983 */ /* 0x001f280000300800 */
[----:B------:R0:W-:Y:S02]  /*34f10*/  STL [R1+0x1ce0], R0 ;  /* 0x001ce00001007387 */ /* 0x0001e40000100800 */
[----:B0-----:R-:W-:-:S05]  /*34f20*/  IADD3 R0, P3, R34, R8, RZ ;  /* 0x0000000822007210 */ /* 0x001fca0007f7e0ff */
[----:B------:R0:W-:Y:S04]  /*34f30*/  STL [R1+0x1d04], R0 ;  /* 0x001d040001007387 */ /* 0x0001e80000100800 */
[----:B0-----:R-:W3:Y:S01]  /*34f40*/  LDL.LU R0, [R1+0x2b48] ;  /* 0x002b480001007983 */ /* 0x001ee20000300800 */
[----:B------:R-:W-:-:S05]  /*34f50*/  LEA.HI.X.SX32 R7, R7, R2, 0x1, P4 ;  /* 0x0000000207077211 */ /* 0x000fca00020f0eff */
[----:B------:R3:W-:Y:S02]  /*34f60*/  STL [R1+0x1ce8], R7 ;  /* 0x001ce80701007387 */ /* 0x0007e40000100800 */
[----:B---3--:R-:W-:-:S05]  /*34f70*/  IADD3 R7, P4, R0, R8, RZ ;  /* 0x0000000800077210 */ /* 0x008fca0007f9e0ff */
        /* <DEDUP_REMOVED lines=10> */
[----:B------:R0:W-:Y:S02]  /*35020*/  STL [R1+0x1d1c], R11 ;  /* 0x001d1c0b01007387 */ /* 0x0001e40000100800 */
[----:B0-----:R-:W-:Y:S02]  /*35030*/  LEA.HI.X.SX32 R11, R34, R2, 0x1, P3 ;  /* 0x00000002220b7211 */ /* 0x001fe400018f0eff */
[----:B----4-:R-:W-:-:S03]  /*35040*/  IADD3 R34, P3, R251, R8, RZ ;  /* 0x00000008fb227210 */ /* 0x010fc60007f7e0ff */
[----:B------:R0:W-:Y:S02]  /*35050*/  STL [R1+0x1d00], R11 ;  /* 0x001d000b01007387 */ /* 0x0001e40000100800 */
[----:B0-----:R-:W-:Y:S02]  /*35060*/  LEA.HI.X.SX32 R11, R0, R2, 0x1, P4 ;  /* 0x00000002000b7211 */ /* 0x001fe400020f0eff */
[----:B------:R0:W5:Y:S04]  /*35070*/  LDL.LU R0, [R1+0x2b3c] ;  /* 0x002b3c0001007983 */ /* 0x0001680000300800 */
[----:B------:R2:W-:Y:S04]  /*35080*/  STL [R1+0x1d24], R34 ;  /* 0x001d242201007387 */ /* 0x0005e80000100800 */
[----:B------:R1:W-:Y:S01]  /*35090*/  STL [R1+0x1d08], R11 ;  /* 0x001d080b01007387 */ /* 0x0003e20000100800 */
[----:B--2---:R-:W-:-:S02]  /*350a0*/  IADD3 R34, P4, R36, R8, RZ ;  /* 0x0000000824227210 */ /* 0x004fc40007f9e0ff */
[-C--:B-1----:R-:W-:Y:S02]  /*350b0*/  LEA.HI.X.SX32 R11, R7, R2.reuse, 0x1, P5 ;  /* 0x00000002070b7211 */ /* 0x082fe400028f0eff */
[----:B------:R0:W5:Y:S01]  /*350c0*/  LDL.LU R7, [R1+0x2b38] ;  /* 0x002b380001077983 */ /* 0x0001620000300800 */
[----:B------:R-:W-:-:S03]  /*350d0*/  LEA.HI.X.SX32 R252, R252, R2, 0x1, P2 ;  /* 0x00000002fcfc7211 */ /* 0x000fc600010f0eff */
[----:B------:R1:W-:Y:S04]  /*350e0*/  STL [R1+0x1d2c], R34 ;  /* 0x001d2c2201007387 */ /* 0x0003e80000100800 */
[----:B------:R2:W-:Y:S01]  /*350f0*/  STL [R1+0x1d10], R11 ;  /* 0x001d100b01007387 */ /* 0x0005e20000100800 */
[-C--:B-1----:R-:W-:Y:S02]  /*35100*/  IADD3 R34, P5, R37, R8.reuse, RZ ;  /* 0x0000000825227210 */ /* 0x082fe40007fbe0ff */
[----:B--2---:R-:W-:-:S03]  /*35110*/  IADD3 R11, P2, R38, R8, RZ ;  /* 0x00000008260b7210 */ /* 0x004fc60007f5e0ff */
[----:B------:R1:W-:Y:S04]  /*35120*/  STL [R1+0x1d34], R34 ;  /* 0x001d342201007387 */ /* 0x0003e80000100800 */
[----:B------:R-:W-:Y:S04]  /*35130*/  STL [R1+0x1d18], R252 ;  /* 0x001d18fc01007387 */ /* 0x000fe80000100800 */
[----:B------:R2:W-:Y:S01]  /*35140*/  STL [R1+0x1d3c], R11 ;  /* 0x001d3c0b01007387 */ /* 0x0005e20000100800 */
[----:B-1----:R-:W-:Y:S02]  /*35150*/  LEA.HI.X.SX32 R34, R251, R2, 0x1, P3 ;  /* 0x00000002fb227211 */ /* 0x002fe400018f0eff */
[----:B------:R-:W-:-:S03]  /*35160*/  IADD3 R251, P3, R39, R8, RZ ;  /* 0x0000000827fb7210 */ /* 0x000fc60007f7e0ff */
[----:B------:R1:W-:Y:S01]  /*35170*/  STL [R1+0x1d20], R34 ;  /* 0x001d202201007387 */ /* 0x0003e20000100800 */
[----:B--2---:R-:W-:-:S03]  /*35180*/  LEA.HI.X.SX32 R11, R36, R2, 0x1, P4 ;  /* 0x00000002240b7211 */ /* 0x004fc600020f0eff */
[----:B------:R-:W-:Y:S01]  /*35190*/  STL [R1+0x1d44], R251 ;  /* 0x001d44fb01007387 */ /* 0x000fe20000100800 */
[----:B------:R-:W-:-:S03]  /*351a0*/  LEA.HI.X.SX32 R36, R37, R2, 0x1, P5 ;  /* 0x0000000225247211 */ /* 0x000fc600028f0eff */
[----:B------:R2:W-:Y:S01]  /*351b0*/  STL [R1+0x1d28], R11 ;  /* 0x001d280b01007387 */ /* 0x0005e20000100800 */
[----:B-1----:R-:W-:-:S05]  /*351c0*/  IADD3 R34, P4, R40, R8, RZ ;  /* 0x0000000828227210 */ /* 0x002fca0007f9e0ff */
[----:B------:R1:W-:Y:S01]  /*351d0*/  STL [R1+0x1d4c], R34 ;  /* 0x001d4c2201007387 */ /* 0x0003e20000100800 */
[----:B--2---:R-:W-:-:S03]  /*351e0*/  IADD3 R11, P5, R41, R8, RZ ;  /* 0x00000008290b7210 */ /* 0x004fc60007fbe0ff */
[----:B------:R2:W-:Y:S04]  /*351f0*/  STL [R1+0x1d30], R36 ;  /* 0x001d302401007387 */ /* 0x0005e80000100800 */
[----:B------:R3:W-:Y:S01]  /*35200*/  STL [R1+0x1d54], R11 ;  /* 0x001d540b01007387 */ /* 0x0007e20000100800 */
[----:B-1----:R-:W-:Y:S02]  /*35210*/  LEA.HI.X.SX32 R34, R38, R2, 0x1, P2 ;  /* 0x0000000226227211 */ /* 0x002fe400010f0eff */
[----:B--2---:R-:W-:-:S03]  /*35220*/  IADD3 R36, P2, R42, R8, RZ ;  /* 0x000000082a247210 */ /* 0x004fc60007f5e0ff */
[----:B------:R1:W-:Y:S01]  /*35230*/  STL [R1+0x1d38], R34 ;  /* 0x001d382201007387 */ /* 0x0003e20000100800 */
[----:B---3--:R-:W-:-:S03]  /*35240*/  LEA.HI.X.SX32 R11, R39, R2, 0x1, P3 ;  /* 0x00000002270b7211 */ /* 0x008fc600018f0eff */
[----:B------:R2:W-:Y:S04]  /*35250*/  STL [R1+0x1d5c], R36 ;  /* 0x001d5c2401007387 */ /* 0x0005e80000100800 */
[----:B------:R3:W-:Y:S01]  /*35260*/  STL [R1+0x1d40], R11 ;  /* 0x001d400b01007387 */ /* 0x0007e20000100800 */
[----:B-1----:R-:W-:Y:S02]  /*35270*/  IADD3 R34, P3, R43, R8, RZ ;  /* 0x000000082b227210 */ /* 0x002fe40007f7e0ff */
[----:B--2---:R-:W-:-:S03]  /*35280*/  LEA.HI.X.SX32 R36, R40, R2, 0x1, P4 ;  /* 0x0000000228247211 */ /* 0x004fc600020f0eff */
[----:B------:R1:W-:Y:S01]  /*35290*/  STL [R1+0x1d64], R34 ;  /* 0x001d642201007387 */ /* 0x0003e20000100800 */
[----:B---3--:R-:W-:-:S03]  /*352a0*/  IADD3 R11, P4, R44, R8, RZ ;  /* 0x000000082c0b7210 */ /* 0x008fc60007f9e0ff */
        /* <DEDUP_REMOVED lines=472> */
[----:B------:R-:W-:Y:S01]  /*37030*/  STL [R1+0x20f8], R34 ;  /* 0x0020f82201007387 */ /* 0x000fe20000100800 */
[----:B---3--:R-:W-:-:S03]  /*37040*/  LEA.HI.X.SX32 R11, R14, R2, 0x1, P3 ;  /* 0x000000020e0b7211 */ /* 0x008fc600018f0eff */
[----:B------:R1:W-:Y:S01]  /*37050*/  STL [R1+0x211c], R13 ;  /* 0x00211c0d01007387 */ /* 0x0003e20000100800 */
[----:B------:R-:W-:-:S03]  /*37060*/  IADD3 R14, P3, R18, R8, RZ ;  /* 0x00000008120e7210 */ /* 0x000fc60007f7e0ff */
[----:B------:R2:W-:Y:S01]  /*37070*/  STL [R1+0x2100], R11 ;  /* 0x0021000b01007387 */ /* 0x0005e20000100800 */
[----:B-1----:R-:W-:-:S03]  /*37080*/  LEA.HI.X.SX32 R13, R15, R2, 0x1, P4 ;  /* 0x000000020f0d7211 */ /* 0x002fc600020f0eff */
[----:B------:R1:W-:Y:S01]  /*37090*/  STL [R1+0x2124], R14 ;  /* 0x0021240e01007387 */ /* 0x0003e20000100800 */
[----:B--2---:R-:W-:-:S03]  /*370a0*/  IADD3 R11, P4, R19, R8, RZ ;  /* 0x00000008130b7210 */ /* 0x004fc60007f9e0ff */
        /* <DEDUP_REMOVED lines=423> */
[----:B--2---:R-:W-:Y:S01]  /*38b20*/  IADD3 R13, P2, R6, R8, RZ ;  /* 0x00000008060d7210 */ /* 0x004fe20007f5e0ff */
[----:B------:R-:W2:Y:S02]  /*38b30*/  S2R R34, SR_TID.X ;  /* 0x0000000000227919 */ /* 0x000ea40000002100 */
[----:B------:R3:W-:Y:S01]  /*38b40*/  STL [R1+0x2458], R14 ;  /* 0x0024580e01007387 */ /* 0x0007e20000100800 */
[----:B-1----:R-:W-:-:S03]  /*38b50*/  LEA.HI.X.SX32 R11, R248, R2, 0x1, P3 ;  /* 0x00000002f80b7211 */ /* 0x002fc600018f0eff */
[----:B------:R1:W-:Y:S01]  /*38b60*/  STL [R1+0x247c], R13 ;  /* 0x00247c0d01007387 */ /* 0x0003e20000100800 */
[----:B---3--:R-:W-:-:S03]  /*38b70*/  IADD3 R14, P3, R9, R8, RZ ;  /* 0x00000008090e7210 */ /* 0x008fc60007f7e0ff */
        /* <DEDUP_REMOVED lines=8> */
[----:B------:R-:W-:Y:S01]  /*38c00*/  STL [R1+0x2470], R14 ;  /* 0x0024700e01007387 */ /* 0x000fe20000100800 */
[----:B-1----:R-:W-:-:S03]  /*38c10*/  LEA.HI.X.SX32 R11, R6, R2, 0x1, P2 ;  /* 0x00000002060b7211 */ /* 0x002fc600010f0eff */
[----:B------:R0:W5:Y:S01]  /*38c20*/  LDL.LU R6, [R1+0x2b34] ;  /* 0x002b340001067983 */ /* 0x0001620000300800 */
[----:B------:R-:W-:-:S03]  /*38c30*/  LEA.HI.X.SX32 R9, R9, R2, 0x1, P3 ;  /* 0x0000000209097211 */ /* 0x000fc600018f0eff */
[----:B------:R1:W-:Y:S04]  /*38c40*/  STL [R1+0x2484], R13 ;  /* 0x0024840d01007387 */ /* 0x0003e80000100800 */
[----:B------:R3:W-:Y:S01]  /*38c50*/  STL [R1+0x2478], R11 ;  /* 0x0024780b01007387 */ /* 0x0007e20000100800 */
[-C--:B-1----:R-:W-:Y:S02]  /*38c60*/  IADD3 R13, P2, R33, R8.reuse, RZ ;  /* 0x00000008210d7210 */ /* 0x082fe40007f5e0ff */
[----:B---3--:R-:W-:Y:S02]  /*38c70*/  IADD3 R11, P3, R35, R8, RZ ;  /* 0x00000008230b7210 */ /* 0x008fe40007f7e0ff */
[----:B------:R-:W-:Y:S01]  /*38c80*/  LEA.HI.X.SX32 R8, R10, R2, 0x1, P4 ;  /* 0x000000020a087211 */ /* 0x000fe200020f0eff */
[----:B------:R-:W-:Y:S04]  /*38c90*/  STL [R1+0x2488], R13 ;  /* 0x0024880d01007387 */ /* 0x000fe80000100800 */
[----:B------:R1:W-:Y:S01]  /*38ca0*/  STL [R1+0x248c], R9 ;  /* 0x00248c0901007387 */ /* 0x0003e20000100800 */
[----:B------:R-:W-:-:S03]  /*38cb0*/  USHF.R.S32.HI UR51, URZ, 0x1f, UR51 ;  /* 0x0000001f3f337899 */ /* 0x000fc60008011433 */
[----:B------:R-:W-:Y:S04]  /*38cc0*/  STL [R1+0x186c], R11 ;  /* 0x00186c0b01007387 */ /* 0x000fe80000100800 */
[----:B------:R3:W-:Y:S01]  /*38cd0*/  STL [R1+0x1544], R8 ;  /* 0x0015440801007387 */ /* 0x0007e20000100800 */
[-C--:B-1----:R-:W-:Y:S02]  /*38ce0*/  LEA.HI.X.SX32 R9, R32, R2.reuse, 0x1, P5 ;  /* 0x0000000220097211 */ /* 0x082fe400028f0eff */
[-C--:B---3--:R-:W-:Y:S02]  /*38cf0*/  LEA.HI.X.SX32 R8, R33, R2.reuse, 0x1, P2 ;  /* 0x0000000221087211 */ /* 0x088fe400010f0eff */
[----:B------:R-:W-:Y:S01]  /*38d00*/  LEA.HI.X.SX32 R2, R35, R2, 0x1, P3 ;  /* 0x0000000223027211 */ /* 0x000fe200018f0eff */
[----:B------:R1:W-:Y:S04]  /*38d10*/  STL [R1+0x1864], R9 ;  /* 0x0018640901007387 */ /* 0x0003e80000100800 */
[----:B------:R2:W-:Y:S04]  /*38d20*/  STL [R1+0x1868], R8 ;  /* 0x0018680801007387 */ /* 0x0005e80000100800 */
[----:B------:R3:W-:Y:S01]  /*38d30*/  STL [R1+0x1548], R2 ;  /* 0x0015480201007387 */ /* 0x0007e20000100800 */
[----:B-1----:R-:W-:Y:S01]  /*38d40*/  IADD3.X R9, R5, UR51, RZ, P1, !PT ;  /* 0x0000003305097c10 */ /* 0x002fe20008ffe4ff */
[----:B--2---:R-:W-:Y:S01]  /*38d50*/  IMAD.SHL.U32 R8, R34, 0x10, RZ ;  /* 0x0000001022087824 */ /* 0x004fe200078e00ff */
[----:B---3--:R-:W-:-:S04]  /*38d60*/  IADD3.X R2, R3, UR51, RZ, P0, !PT ;  /* 0x0000003303027c10 */ /* 0x008fc800087fe4ff */
[----:B------:R-:W-:Y:S04]  /*38d70*/  STL [R1+0x29a0], R8 ;  /* 0x0029a00801007387 */ /* 0x000fe80000100800 */
[----:B------:R-:W-:Y:S04]  /*38d80*/  STL [R1+0x154c], R9 ;  /* 0x00154c0901007387 */ /* 0x000fe80000100800 */
[----:B------:R1:W-:Y:S01]  /*38d90*/  STL [R1+0x1550], R2 ;  /* 0x0015500201007387 */ /* 0x0003e20000100800 */
[----:B------:R-:W-:Y:S02]  /*38da0*/  USHF.R.S32.HI UR8, URZ, 0x1f, UR27 ;  /* 0x0000001f3f087899 */ /* 0x000fe4000801141b */
[----:B-1----:R-:W-:-:S02]  /*38db0*/  IADD3 R2, P0, R12, UR27, RZ ;  /* 0x0000001b0c027c10 */ /* 0x002fc4000ff1e0ff */
[----:B------:R-:W-:-:S03]  /*38dc0*/  IADD3 R9, P1, R4, UR27, RZ ;  /* 0x0000001b04097c10 */ /* 0x000fc6000ff3e0ff */
[----:B------:R1:W-:Y:S01]  /*38dd0*/  STL [R1+0x1558], R2 ;  /* 0x0015580201007387 */ /* 0x0003e20000100800 */
[----:B------:R-:W-:Y:S01]  /*38de0*/  IADD3 R10, P3, R4, UR38, RZ ;  /* 0x00000026040a7c10 */ /* 0x000fe2000ff7e0ff */
[----:B------:R-:W-:Y:S02]  /*38df0*/  USHF.R.S32.HI UR27, URZ, 0x1f, UR38 ;  /* 0x0000001f3f1b7899 */ /* 0x000fe40008011426 */
[----:B------:R2:W-:Y:S01]  /*38e00*/  STL [R1+0x1560], R9 ;  /* 0x0015600901007387 */ /* 0x0005e20000100800 */
[----:B-1----:R-:W-:Y:S02]  /*38e10*/  IADD3 R2, P2, R12, UR38, RZ ;  /* 0x000000260c027c10 */ /* 0x002fe4000ff5e0ff */
[----:B--2---:R-:W-:-:S03]  /*38e20*/  IADD3.X R9, R5, UR8, RZ, P0, !PT ;  /* 0x0000000805097c10 */ /* 0x004fc600087fe4ff */
[----:B------:R1:W-:Y:S04]  /*38e30*/  STL [R1+0x1568], R2 ;  /* 0x0015680201007387 */ /* 0x0003e80000100800 */
[----:B------:R-:W-:Y:S01]  /*38e40*/  STL [R1+0x1570], R10 ;  /* 0x0015700a01007387 */ /* 0x000fe20000100800 */
[----:B-1----:R-:W-:-:S03]  /*38e50*/  IADD3.X R2, R3, UR8, RZ, P1, !PT ;  /* 0x0000000803027c10 */ /* 0x002fc60008ffe4ff */
[----:B------:R1:W-:Y:S04]  /*38e60*/  STL [R1+0x1554], R9 ;  /* 0x0015540901007387 */ /* 0x0003e80000100800 */
[----:B------:R2:W-:Y:S01]  /*38e70*/  STL [R1+0x155c], R2 ;  /* 0x00155c0201007387 */ /* 0x0005e20000100800 */
[----:B-1----:R-:W-:Y:S02]  /*38e80*/  IADD3.X R9, R5, UR27, RZ, P2, !PT ;  /* 0x0000001b05097c10 */ /* 0x002fe400097fe4ff */
[----:B--2---:R-:W-:-:S03]  /*38e90*/  IADD3.X R2, R3, UR27, RZ, P3, !PT ;  /* 0x0000001b03027c10 */ /* 0x004fc60009ffe4ff */
[----:B------:R1:W-:Y:S04]  /*38ea0*/  STL [R1+0x1564], R9 ;  /* 0x0015640901007387 */ /* 0x0003e80000100800 */
[----:B------:R2:W-:Y:S04]  /*38eb0*/  STL [R1+0x156c], R2 ;  /* 0x00156c0201007387 */ /* 0x0005e80000100800 */
[----:B------:R-:W-:Y:S04]  /*38ec0*/  STL [R1+0x1178], RZ ;  /* 0x001178ff01007387 */ /* 0x000fe80000100800 */
        /* <DEDUP_REMOVED lines=768> */
[----:B------:R-:W-:Y:S04]  /*3bed0*/  STL [R1], RZ ;  /* 0x000000ff01007387 */ /* 0x000fe80000100800 */
        /* <DEDUP_REMOVED lines=79> */
[----:B------:R-:W-:Y:S01]  /*3c3d0*/  STL [R1+0x140], RZ ;  /* 0x000140ff01007387 */ /* 0x000fe20000100800 */
[----:B-1----:R-:W-:-:S03]  /*3c3e0*/  IADD3 R9, P0, R12, UR33, RZ ;  /* 0x000000210c097c10 */ /* 0x002fc6000ff1e0ff */
[----:B------:R-:W-:Y:S01]  /*3c3f0*/  STL [R1+0x144], RZ ;  /* 0x000144ff01007387 */ /* 0x000fe20000100800 */
[----:B--2---:R-:W-:-:S03]  /*3c400*/  IADD3 R2, P1, R4, UR33, RZ ;  /* 0x0000002104027c10 */ /* 0x004fc6000ff3e0ff */
[----:B------:R-:W-:Y:S01]  /*3c410*/  STL [R1+0x148], RZ ;  /* 0x000148ff01007387 */ /* 0x000fe20000100800 */
[----:B------:R-:W-:-:S03]  /*3c420*/  USHF.R.S32.HI UR33, URZ, 0x1f, UR33 ;  /* 0x0000001f3f217899 */ /* 0x000fc60008011421 */
[----:B------:R-:W-:Y:S04]  /*3c430*/  STL [R1+0x14c], RZ ;  /* 0x00014cff01007387 */ /* 0x000fe80000100800 */
[----:B------:R-:W-:Y:S04]  /*3c440*/  STL [R1+0x150], RZ ;  /* 0x000150ff01007387 */ /* 0x000fe80000100800 */
[----:B------:R-:W-:Y:S04]  /*3c450*/  STL [R1+0x154], RZ ;  /* 0x000154ff01007387 */ /* 0x000fe80000100800 */
[----:B------:R-:W-:Y:S04]  /*3c460*/  STL [R1+0x158], RZ ;  /* 0x000158ff01007387 */ /* 0x000fe80000100800 */
[----:B------:R-:W-:Y:S04]  /*3c470*/  STL [R1+0x15c], RZ ;  /* 0x00015cff01007387 */ /* 0x000fe80000100800 */
[----:B------:R-:W-:Y:S04]  /*3c480*/  STL [R1+0x160], RZ ;  /* 0x000160ff01007387 */ /* 0x000fe80000100800 */
[----:B------:R-:W-:Y:S04]  /*3c490*/  STL [R1+0x164], RZ ;  /* 0x000164ff01007387 */ /* 0x000fe80000100800 */
[----:B------:R1:W-:Y:S04]  /*3c4a0*/  STL [R1+0x1578], R9 ;  /* 0x0015780901007387 */ /* 0x0003e80000100800 */
[----:B------:R2:W-:Y:S04]  /*3c4b0*/  STL [R1+0x1580], R2 ;  /* 0x0015800201007387 */ /* 0x0005e80000100800 */
[----:B------:R-:W-:Y:S01]  /*3c4c0*/  STL [R1+0x168], RZ ;  /* 0x000168ff01007387 */ /* 0x000fe20000100800 */
[----:B-1----:R-:W-:-:S03]  /*3c4d0*/  IADD3.X R9, R5, UR33, RZ, P0, !PT ;  /* 0x0000002105097c10 */ /* 0x002fc600087fe4ff */
[----:B------:R-:W-:Y:S01]  /*3c4e0*/  STL [R1+0x16c], RZ ;  /* 0x00016cff01007387 */ /* 0x000fe20000100800 */
[----:B--2---:R-:W-:-:S03]  /*3c4f0*/  IADD3.X R2, R3, UR33, RZ, P1, !PT ;  /* 0x0000002103027c10 */ /* 0x004fc60008ffe4ff */
[----:B------:R-:W-:Y:S01]  /*3c500*/  STL [R1+0x170], RZ ;  /* 0x000170ff01007387 */ /* 0x000fe20000100800 */
[----:B------:R-:W-:-:S03]  /*3c510*/  USHF.R.S32.HI UR33, URZ, 0x1f, UR7 ;  /* 0x0000001f3f217899 */ /* 0x000fc60008011407 */
[----:B------:R1:W-:Y:S04]  /*3c520*/  STL [R1+0x1574], R9 ;  /* 0x0015740901007387 */ /* 0x0003e80000100800 */
[----:B------:R2:W-:Y:S01]  /*3c530*/  STL [R1+0x157c], R2 ;  /* 0x00157c0201007387 */ /* 0x0005e20000100800 */
[----:B-1----:R-:W-:-:S03]  /*3c540*/  IADD3 R9, P0, R12, UR7, RZ ;  /* 0x000000070c097c10 */ /* 0x002fc6000ff1e0ff */
[----:B------:R-:W-:Y:S01]  /*3c550*/  STL [R1+0x174], RZ ;  /* 0x000174ff01007387 */ /* 0x000fe20000100800 */
[----:B--2---:R-:W-:-:S03]  /*3c560*/  IADD3 R2, P1, R4, UR7, RZ ;  /* 0x0000000704027c10 */ /* 0x004fc6000ff3e0ff */
[----:B------:R1:W-:Y:S04]  /*3c570*/  STL [R1+0x1588], R9 ;  /* 0x0015880901007387 */ /* 0x0003e80000100800 */
[----:B------:R-:W-:Y:S04]  /*3c580*/  STL [R1+0x178], RZ ;  /* 0x000178ff01007387 */ /* 0x000fe80000100800 */
[----:B------:R2:W-:Y:S01]  /*3c590*/  STL [R1+0x1590], R2 ;  /* 0x0015900201007387 */ /* 0x0005e20000100800 */
[----:B-1----:R-:W-:Y:S01]  /*3c5a0*/  IADD3.X R9, R5, UR33, RZ, P0, !PT ;  /* 0x0000002105097c10 */ /* 0x002fe200087fe4ff */
[----:B------:R-:W-:-:S04]  /*3c5b0*/  USHF.R.S32.HI UR7, URZ, 0x1f, UR44 ;  /* 0x0000001f3f077899 */ /* 0x000fc8000801142c */
[----:B------:R1:W-:Y:S01]  /*3c5c0*/  STL [R1+0x1584], R9 ;  /* 0x0015840901007387 */ /* 0x0003e20000100800 */
[----:B--2---:R-:W-:-:S05]  /*3c5d0*/  IADD3.X R2, R3, UR33, RZ, P1, !PT ;  /* 0x0000002103027c10 */ /* 0x004fca0008ffe4ff */
[----:B------:R2:W-:Y:S01]  /*3c5e0*/  STL [R1+0x158c], R2 ;  /* 0x00158c0201007387 */ /* 0x0005e20000100800 */
[----:B-1----:R-:W-:-:S05]  /*3c5f0*/  IADD3 R9, P0, R12, UR44, RZ ;  /* 0x0000002c0c097c10 */ /* 0x002fca000ff1e0ff */
[----:B------:R1:W-:Y:S01]  /*3c600*/  STL [R1+0x1598], R9 ;  /* 0x0015980901007387 */ /* 0x0003e20000100800 */
[----:B--2---:R-:W-:-:S03]  /*3c610*/  IADD3 R2, P1, R4, UR44, RZ ;  /* 0x0000002c04027c10 */ /* 0x004fc6000ff3e0ff */
        /* <DEDUP_REMOVED lines=202> */
[----:B-1----:R-:W-:Y:S02]  /*3d2c0*/  IADD3.X R9, R5, UR16, RZ, P0, !PT ;  /* 0x0000001005097c10 */ /* 0x002fe400087fe4ff */
[----:B--2---:R-:W-:-:S03]  /*3d2d0*/  IADD3.X R2, R3, UR16, RZ, P1, !PT ;  /* 0x0000001003027c10 */ /* 0x004fc60008ffe4ff */
[----:B------:R-:W-:Y:S04]  /*3d2e0*/  STL [R1+0x16d4], R9 ;  /* 0x0016d40901007387 */ /* 0x000fe80000100800 */
[----:B------:R1:W-:Y:S01]  /*3d2f0*/  STL [R1+0x16dc], R2 ;  /* 0x0016dc0201007387 */ /* 0x0003e20000100800 */
[----:B------:R-:W-:Y:S01]  /*3d300*/  LOP3.LUT R34, R34, 0x7f, RZ, 0xc0, !PT ;  /* 0x0000007f22227812 */ /* 0x000fe200078ec0ff */
[----:B------:R-:W-:Y:S02]  /*3d310*/  USHF.R.U32.HI UR38, URZ, 0x4, UR4 ;  /* 0x000000043f267899 */ /* 0x000fe40008011604 */
[----:B------:R-:W-:Y:S01]  /*3d320*/  UIMAD UR51, UR60, 0x9, URZ ;  /* 0x000000093c3378a4 */ /* 0x000fe2000f8e023f */
[C---:B------:R-:W-:Y:S02]  /*3d330*/  LOP3.LUT R239, R34.reuse, 0x10, RZ, 0x3c, !PT ;  /* 0x0000001022ef7812 */ /* 0x040fe400078e3cff */
[----:B------:R-:W-:-:S02]  /*3d340*/  LOP3.LUT R238, R34, 0x20, RZ, 0x3c, !PT ;  /* 0x0000002022ee7812 */ /* 0x000fc400078e3cff */
[C---:B------:R-:W-:Y:S02]  /*3d350*/  LOP3.LUT R237, R34.reuse, 0x30, RZ, 0x3c, !PT ;  /* 0x0000003022ed7812 */ /* 0x040fe400078e3cff */
[C---:B------:R-:W-:Y:S02]  /*3d360*/  LOP3.LUT R236, R34.reuse, 0x40, RZ, 0x3c, !PT ;  /* 0x0000004022ec7812 */ /* 0x040fe400078e3cff */
[C---:B------:R-:W-:Y:S02]  /*3d370*/  LOP3.LUT R235, R34.reuse, 0x50, RZ, 0x3c, !PT ;  /* 0x0000005022eb7812 */ /* 0x040fe400078e3cff */
[C---:B------:R-:W-:Y:S02]  /*3d380*/  LOP3.LUT R234, R34.reuse, 0x60, RZ, 0x3c, !PT ;  /* 0x0000006022ea7812 */ /* 0x040fe400078e3cff */
[----:B------:R-:W-:Y:S01]  /*3d390*/  LOP3.LUT R233, R34, 0x70, RZ, 0x3c, !PT ;  /* 0x0000007022e97812 */ /* 0x000fe200078e3cff */
[----:B------:R-:W-:Y:S01]  /*3d3a0*/  UMOV UR8, URZ ;  /* 0x0000003f00087c82 */ /* 0x000fe20008000000 */
[----:B------:R-:W-:Y:S01]  /*3d3b0*/  UMOV UR27, URZ ;  /* 0x0000003f001b7c82 */ /* 0x000fe20008000000 */
[----:B------:R-:W-:-:S02]  /*3d3c0*/  USHF.L.U32 UR5, UR5, 0x7, URZ ;  /* 0x0000000705057899 */ /* 0x000fc4000800063f */
[----:B------:R-:W-:Y:S02]  /*3d3d0*/  USHF.R.S32.HI UR9, URZ, 0x1f, UR9 ;  /* 0x0000001f3f097899 */ /* 0x000fe40008011409 */
[----:B------:R-:W-:Y:S02]  /*3d3e0*/  USHF.L.U32 UR6, UR6, 0x7, URZ ;  /* 0x0000000706067899 */ /* 0x000fe4000800063f */
[----:B------:R-:W-:Y:S02]  /*3d3f0*/  USHF.R.U32.HI UR36, URZ, 0x4, UR36 ;  /* 0x000000043f247899 */ /* 0x000fe40008011624 */
[----:B------:R-:W-:Y:S02]  /*3d400*/  USGXT.U32 UR38, UR38, 0xe ;  /* 0x0000000e2626789a */ /* 0x000fe40008000000 */
[----:B------:R-:W-:Y:S02]  /*3d410*/  USHF.R.S32.HI UR7, URZ, 0x1f, UR25 ;  /* 0x0000001f3f077899 */ /* 0x000fe40008011419 */
[----:B------:R-:W-:-:S02]  /*3d420*/  USHF.R.S32.HI UR30, URZ, 0x1f, UR24 ;  /* 0x0000001f3f1e7899 */ /* 0x000fc40008011418 */
[----:B------:R-:W-:Y:S02]  /*3d430*/  USHF.R.S32.HI UR35, URZ, 0x1f, UR61 ;  /* 0x0000001f3f237899 */ /* 0x000fe4000801143d */
[----:B------:R-:W-:Y:S02]  /*3d440*/  USHF.R.S32.HI UR43, URZ, 0x1f, UR31 ;  /* 0x0000001f3f2b7899 */ /* 0x000fe4000801141f */
[----:B------:R-:W-:Y:S02]  /*3d450*/  USHF.R.S32.HI UR15, URZ, 0x1f, UR34 ;  /* 0x0000001f3f0f7899 */ /* 0x000fe40008011422 */
[----:B------:R-:W-:Y:S02]  /*3d460*/  USHF.R.S32.HI UR19, URZ, 0x1f, UR42 ;  /* 0x0000001f3f137899 */ /* 0x000fe4000801142a */
        /* <DEDUP_REMOVED lines=16> */
[----:B------:R-:W-:Y:S01]  /*3d570*/  USHF.R.S32.HI UR16, URZ, 0x1f, UR20 ;  /* 0x0000001f3f107899 */ /* 0x000fe20008011414 */
[----:B------:R-:W2:Y:S01]  /*3d580*/  LDC R252, c[0x0][0x230] ;  /* 0x00008c00fffc7b82 */ /* 0x000ea20000000800 */
[----:B-1----:R-:W-:Y:S01]  /*3d590*/  IADD3 R2, P0, R12, UR25, RZ ;  /* 0x000000190c027c10 */ /* 0x002fe2000ff1e0ff */
[----:B------:R-:W-:Y:S01]  /*3d5a0*/  USGXT.U32 UR36, UR36, 0xe ;  /* 0x0000000e2424789a */ /* 0x000fe20008000000 */
[----:B------:R-:W-:Y:S01]  /*3d5b0*/  IADD3 R9, P1, R4, UR25, RZ ;  /* 0x0000001904097c10 */ /* 0x000fe2000ff3e0ff */
[----:B------:R-:W-:Y:S02]  /*3d5c0*/  UIADD3 UR26, UP1, UR38, 0x2, URZ ;  /* 0x00000002261a7890 */ /* 0x000fe4000ff3e03f */
[----:B------:R1:W-:Y:S02]  /*3d5d0*/  STL [R1+0x16e8], R2 ;  /* 0x0016e80201007387 */ /* 0x0003e40000100800 */
[----:B------:R-:W-:-:S02]  /*3d5e0*/  UIADD3.X UR27, UR27, 0x40000040, URZ, UP1, !UPT ;  /* 0x400000401b1b7890 */ /* 0x000fc40008ffe43f */
[----:B------:R3:W-:Y:S01]  /*3d5f0*/  STL [R1+0x16f0], R9 ;  /* 0x0016f00901007387 */ /* 0x0007e20000100800 */
[----:B-1----:R-:W-:Y:S02]  /*3d600*/  LOP3.LUT R2, R8, 0x70, RZ, 0xc0, !PT ;  /* 0x0000007008027812 */ /* 0x002fe400078ec0ff */
[----:B------:R-:W-:Y:S02]  /*3d610*/  IADD3.X R8, R3, UR7, RZ, P1, !PT ;  /* 0x0000000703087c10 */ /* 0x000fe40008ffe4ff */
[----:B---3--:R-:W-:Y:S01]  /*3d620*/  IADD3.X R9, R5, UR7, RZ, P0, !PT ;  /* 0x0000000705097c10 */ /* 0x008fe200087fe4ff */
[----:B------:R-:W-:Y:S01]  /*3d630*/  IMAD R2, R34, 0x80, R2 ;  /* 0x0000008022027824 */ /* 0x000fe200078e0202 */
[----:B------:R-:W-:Y:S01]  /*3d640*/  USHF.R.S32.HI UR7, URZ, 0x1f, UR6 ;  /* 0x0000001f3f077899 */ /* 0x000fe20008011406 */
[----:B--2---:R-:W-:Y:S02]  /*3d650*/  VIADD R252, R252, 0x7f ;  /* 0x0000007ffcfc7836 */ /* 0x004fe40000000000 */
[----:B------:R1:W-:Y:S03]  /*3d660*/  STL [R1+0x16e4], R9 ;  /* 0x0016e40901007387 */ /* 0x0003e60000100800 */
[----:B------:R-:W-:Y:S01]  /*3d670*/  SHF.R.S32.HI R11, RZ, 0x1f, R252 ;  /* 0x0000001fff0b7819 */ /* 0x000fe200000114fc */
[----:B------:R2:W-:Y:S03]  /*3d680*/  STL [R1+0x16ec], R8 ;  /* 0x0016ec0801007387 */ /* 0x0005e60000100800 */
[----:B------:R-:W-:-:S02]  /*3d690*/  LEA.HI R11, R11, R252, RZ, 0x7 ;  /* 0x000000fc0b0b7211 */ /* 0x000fc400078f38ff */
[----:B-1----:R-:W-:Y:S02]  /*3d6a0*/  IADD3 R9, P5, R4, UR24, RZ ;  /* 0x0000001804097c10 */ /* 0x002fe4000ffbe0ff */
[----:B--2---:R-:W-:Y:S01]  /*3d6b0*/  IADD3 R8, P4, R12, UR24, RZ ;  /* 0x000000180c087c10 */ /* 0x004fe2000ff9e0ff */
[----:B------:R-:W-:-:S04]  /*3d6c0*/  UIADD3 UR24, UP0, UR36, 0x2, URZ ;  /* 0x0000000224187890 */ /* 0x000fc8000ff1e03f */
[----:B------:R1:W-:Y:S01]  /*3d6d0*/  STL [R1+0x16f8], R8 ;  /* 0x0016f80801007387 */ /* 0x0003e20000100800 */
[----:B------:R-:W-:Y:S02]  /*3d6e0*/  UIADD3.X UR25, UR8, 0x40000040, URZ, UP0, !UPT ;  /* 0x4000004008197890 */ /* 0x000fe400087fe43f */
[----:B------:R-:W-:Y:S01]  /*3d6f0*/  USHF.R.S32.HI UR8, URZ, 0x1f, UR5 ;  /* 0x0000001f3f087899 */ /* 0x000fe20008011405 */
[----:B------:R2:W-:Y:S04]  /*3d700*/  STL [R1+0x1700], R9 ;  /* 0x0017000901007387 */ /* 0x0005e80000100800 */
[----:B------:R-:W-:Y:S01]  /*3d710*/  STL [R1+0x296c], R2 ;  /* 0x00296c0201007387 */ /* 0x000fe20000100800 */
[----:B-1----:R-:W-:Y:S02]  /*3d720*/  SHF.R.S32.HI R8, RZ, 0x7, R11 ;  /* 0x00000007ff087819 */ /* 0x002fe4000001140b */
[----:B------:R-:W-:-:S02]  /*3d730*/  IADD3 R8, P1, R4, UR61, RZ ;  /* 0x0000003d04087c10 */ /* 0x000fc4000ff3e0ff */
[----:B--2---:R-:W-:-:S05]  /*3d740*/  IADD3 R9, P0, R12, UR61, RZ ;  /* 0x0000003d0c097c10 */ /* 0x004fca000ff1e0ff */
[----:B------:R-:W-:Y:S04]  /*3d750*/  STL [R1+0x1708], R9 ;  /* 0x0017080901007387 */ /* 0x000fe80000100800 */
[----:B------:R1:W-:Y:S02]  /*3d760*/  STL [R1+0x1710], R8 ;  /* 0x0017100801007387 */ /* 0x0003e40000100800 */
[----:B-1----:R-:W-:Y:S02]  /*3d770*/  IADD3 R8, P2, R12, UR31, RZ ;  /* 0x0000001f0c087c10 */ /* 0x002fe4000ff5e0ff */
[----:B------:R-:W-:Y:S02]  /*3d780*/  CS2R R24, SRZ ;  /* 0x0000000000187805 */ /* 0x000fe4000001ff00 */
[----:B------:R-:W-:-:S02]  /*3d790*/  IADD3 R10, P3, R4, UR31, RZ ;  /* 0x0000001f040a7c10 */ /* 0x000fc4000ff7e0ff */
[----:B------:R-:W-:Y:S02]  /*3d7a0*/  CS2R R26, SRZ ;  /* 0x00000000001a7805 */ /* 0x000fe4000001ff00 */
[----:B------:R-:W-:Y:S01]  /*3d7b0*/  IADD3.X R9, R5, UR30, RZ, P4, !PT ;  /* 0x0000001e05097c10 */ /* 0x000fe2000a7fe4ff */
[----:B------:R1:W-:Y:S01]  /*3d7c0*/  STL [R1+0x1718], R8 ;  /* 0x0017180801007387 */ /* 0x0003e20000100800 */
[----:B------:R-:W-:Y:S02]  /*3d7d0*/  CS2R R28, SRZ ;  /* 0x00000000001c7805 */ /* 0x000fe4000001ff00 */
[----:B------:R-:W-:Y:S02]  /*3d7e0*/  CS2R R30, SRZ ;  /* 0x00000000001e7805 */ /* 0x000fe4000001ff00 */
[----:B------:R-:W-:Y:S01]  /*3d7f0*/  CS2R R32, SRZ ;  /* 0x0000000000207805 */ /* 0x000fe2000001ff00 */
[----:B------:R2:W-:Y:S01]  /*3d800*/  STL [R1+0x1720], R10 ;  /* 0x0017200a01007387 */ /* 0x0005e20000100800 */
[----:B------:R-:W-:-:S02]  /*3d810*/  CS2R R34, SRZ ;  /* 0x0000000000227805 */ /* 0x000fc4000001ff00 */
[----:B------:R-:W-:Y:S02]  /*3d820*/  CS2R R36, SRZ ;  /* 0x0000000000247805 */ /* 0x000fe4000001ff00 */
[----:B------:R-:W-:Y:S01]  /*3d830*/  CS2R R38, SRZ ;  /* 0x0000000000267805 */ /* 0x000fe2000001ff00 */
[----:B------:R3:W-:Y:S01]  /*3d840*/  STL [R1+0x16f4], R9 ;  /* 0x0016f40901007387 */ /* 0x0007e20000100800 */
[----:B------:R-:W-:Y:S02]  /*3d850*/  CS2R R40, SRZ ;  /* 0x0000000000287805 */ /* 0x000fe4000001ff00 */
[----:B-1----:R-:W-:Y:S02]  /*3d860*/  IADD3.X R8, R3, UR30, RZ, P5, !PT ;  /* 0x0000001e03087c10 */ /* 0x002fe4000affe4ff */
[----:B------:R-:W-:Y:S02]  /*3d870*/  CS2R R42, SRZ ;  /* 0x00000000002a7805 */ /* 0x000fe4000001ff00 */
[----:B------:R-:W-:-:S02]  /*3d880*/  CS2R R44, SRZ ;  /* 0x00000000002c7805 */ /* 0x000fc4000001ff00 */
[----:B------:R-:W-:Y:S02]  /*3d890*/  CS2R R46, SRZ ;  /* 0x00000000002e7805 */ /* 0x000fe4000001ff00 */
[----:B--2---:R-:W-:Y:S01]  /*3d8a0*/  IADD3 R10, P5, R4, UR34, RZ ;  /* 0x00000022040a7c10 */ /* 0x004fe2000ffbe0ff */
[----:B------:R1:W-:Y:S01]  /*3d8b0*/  STL [R1+0x16fc], R8 ;  /* 0x0016fc0801007387 */ /* 0x0003e20000100800 */
[----:B------:R-:W-:Y:S02]  /*3d8c0*/  CS2R R48, SRZ ;  /* 0x0000000000307805 */ /* 0x000fe4000001ff00 */
[----:B------:R-:W-:Y:S02]  /*3d8d0*/  CS2R R50, SRZ ;  /* 0x0000000000327805 */ /* 0x000fe4000001ff00 */
[----:B---3--:R-:W-:Y:S02]  /*3d8e0*/  IADD3 R9, P4, R12, UR34, RZ ;  /* 0x000000220c097c10 */ /* 0x008fe4000ff9e0ff */
[----:B------:R-:W-:-:S02]  /*3d8f0*/  CS2R R52, SRZ ;  /* 0x0000000000347805 */ /* 0x000fc4000001ff00 */
[----:B------:R-:W-:Y:S02]  /*3d900*/  CS2R R54, SRZ ;  /* 0x0000000000367805 */ /* 0x000fe4000001ff00 */
[----:B------:R-:W-:Y:S02]  /*3d910*/  CS2R R56, SRZ ;  /* 0x0000000000387805 */ /* 0x000fe4000001ff00 */
[----:B------:R-:W-:Y:S01]  /*3d920*/  CS2R R58, SRZ ;  /* 0x00000000003a7805 */ /* 0x000fe2000001ff00 */
[----:B------:R2:W-:Y:S01]  /*3d930*/  STL [R1+0x1728], R9 ;  /* 0x0017280901007387 */ /* 0x0005e20000100800 */
[----:B------:R-:W-:Y:S02]  /*3d940*/  CS2R R60, SRZ ;  /* 0x00000000003c7805 */ /* 0x000fe4000001ff00 */
[----:B-1----:R-:W-:Y:S02]  /*3d950*/  IADD3.X R8, R5, UR35, RZ, P0, !PT ;  /* 0x0000002305087c10 */ /* 0x002fe400087fe4ff */
[----:B------:R-:W-:Y:S01]  /*3d960*/  CS2R R62, SRZ ;  /* 0x00000000003e7805 */ /* 0x000fe2000001ff00 */
[----:B------:R1:W-:Y:S01]  /*3d970*/  STL [R1+0x1730], R10 ;  /* 0x0017300a01007387 */ /* 0x0003e20000100800 */
[----:B------:R-:W-:-:S02]  /*3d980*/  CS2R R64, SRZ ;  /* 0x0000000000407805 */ /* 0x000fc4000001ff00 */
[----:B------:R-:W-:Y:S02]  /*3d990*/  CS2R R66, SRZ ;  /* 0x0000000000427805 */ /* 0x000fe4000001ff00 */
[----:B------:R-:W-:Y:S01]  /*3d9a0*/  CS2R R68, SRZ ;  /* 0x0000000000447805 */ /* 0x000fe2000001ff00 */
[----:B------:R3:W-:Y:S01]  /*3d9b0*/  STL [R1+0x1704], R8 ;  /* 0x0017040801007387 */ /* 0x0007e20000100800 */
[----:B------:R-:W-:Y:S02]  /*3d9c0*/  CS2R R70, SRZ ;  /* 0x0000000000467805 */ /* 0x000fe4000001ff00 */
[----:B--2---:R-:W-:Y:S02]  /*3d9d0*/  IADD3.X R9, R3, UR35, RZ, P1, !PT ;  /* 0x0000002303097c10 */ /* 0x004fe40008ffe4ff */
[----:B------:R-:W-:Y:S02]  /*3d9e0*/  CS2R R72, SRZ ;  /* 0x0000000000487805 */ /* 0x000fe4000001ff00 */
[----:B------:R-:W-:-:S02]  /*3d9f0*/  CS2R R74, SRZ ;  /* 0x00000000004a7805 */ /* 0x000fc4000001ff00 */
[----:B------:R-:W-:Y:S02]  /*3da00*/  CS2R R76, SRZ ;  /* 0x00000000004c7805 */ /* 0x000fe4000001ff00 */
[----:B-1----:R-:W-:Y:S01]  /*3da10*/  IADD3 R10, P1, R4, UR42, RZ ;  /* 0x0000002a040a7c10 */ /* 0x002fe2000ff3e0ff */
        /* <DEDUP_REMOVED lines=56> */
[----:B-1----:R-:W-:Y:S01]  /*3dda0*/  IADD3.X R9, R5, UR19, RZ, P0, !PT ;  /* 0x0000001305097c10 */ /* 0x002fe200087fe4ff */
[----:B------:R-:W-:Y:S01]  /*3ddb0*/  UIADD3.64 UR30, UR26, 0x2, URZ ;  /* 0x000000021a1e7897 */ /* 0x000fe2000fffe03f */
[----:B------:R1:W-:Y:S01]  /*3ddc0*/  STL [R1+0x1760], R10 ;  /* 0x0017600a01007387 */ /* 0x0003e20000100800 */
[----:B------:R-:W-:-:S02]  /*3ddd0*/  UIADD3.64 UR34, UR26, 0x4, URZ ;  /* 0x000000041a227897 */ /* 0x000fc4000fffe03f */
[----:B------:R-:W-:Y:S01]  /*3dde0*/  UIADD3.64 UR42, UR26, 0x7fe, URZ ;  /* 0x000007fe1a2a7897 */ /* 0x000fe2000fffe03f */
[----:B------:R3:W-:Y:S01]  /*3ddf0*/  STL [R1+0x1734], R9 ;  /* 0x0017340901007387 */ /* 0x0007e20000100800 */
[----:B------:R-:W-:Y:S01]  /*3de00*/  UIADD3.64 UR14, UR26, 0x800, URZ ;  /* 0x000008001a0e7897 */ /* 0x000fe2000fffe03f */
[----:B--2---:R-:W-:Y:S01]  /*3de10*/  IADD3.X R8, R3, UR19, RZ, P1, !PT ;  /* 0x0000001303087c10 */ /* 0x004fe20008ffe4ff */
[----:B------:R-:W-:Y:S01]  /*3de20*/  UIADD3.64 UR18, UR26, 0x802, URZ ;  /* 0x000008021a127897 */ /* 0x000fe2000fffe03f */
[----:B-1----:R-:W-:-:S03]  /*3de30*/  IADD3 R10, P1, R4, UR22, RZ ;  /* 0x00000016040a7c10 */ /* 0x002fc6000ff3e0ff */
[----:B------:R1:W-:Y:S01]  /*3de40*/  STL [R1+0x173c], R8 ;  /* 0x00173c0801007387 */ /* 0x0003e20000100800 */
[----:B---3--:R-:W-:-:S05]  /*3de50*/  IADD3 R9, P0, R12, UR22, RZ ;  /* 0x000000160c097c10 */ /* 0x008fca000ff1e0ff */
[----:B------:R2:W-:Y:S01]  /*3de60*/  STL [R1+0x1768], R9 ;  /* 0x0017680901007387 */ /* 0x0005e20000100800 */
[----:B-1----:R-:W-:-:S03]  /*3de70*/  IADD3.X R8, R5, UR23, RZ, P2, !PT ;  /* 0x0000001705087c10 */ /* 0x002fc600097fe4ff */
[----:B------:R1:W-:Y:S04]  /*3de80*/  STL [R1+0x1770], R10 ;  /* 0x0017700a01007387 */ /* 0x0003e80000100800 */
[----:B------:R3:W-:Y:S01]  /*3de90*/  STL [R1+0x1744], R8 ;  /* 0x0017440801007387 */ /* 0x0007e20000100800 */
        /* <DEDUP_REMOVED lines=46> */
[----:B------:R-:W-:Y:S02]  /*3e180*/  UIADD3.64 UR56, UR24, 0x202, URZ ;  /* 0x0000020218387897 */ /* 0x000fe4000fffe03f */
[----:B------:R-:W-:Y:S01]  /*3e190*/  UIADD3.64 UR56, UR24, 0x5fe, URZ ;  /* 0x000005fe18387897 */ /* 0x000fe2000fffe03f */
[----:B-1----:R-:W-:Y:S01]  /*3e1a0*/  IADD3 R10, P1, R4, UR53, RZ ;  /* 0x00000035040a7c10 */ /* 0x002fe2000ff3e0ff */
        /* <DEDUP_REMOVED lines=48> */
[----:B---3--:R-:W-:Y:S02]  /*3e4b0*/  IADD3 R8, P5, R12, UR41, RZ ;  /* 0x000000290c087c10 */ /* 0x008fe4000ffbe0ff */
[----:B------:R-:W-:-:S03]  /*3e4c0*/  ULDC UR46, c[0x0][0x238] ;  /* 0x00008e00002e7ab9 */ /* 0x000fc60000000800 */
        /* <DEDUP_REMOVED lines=8> */
[----:B---3--:R-:W-:Y:S01]  /*3e550*/  IADD3 R9, P1, R12, UR39, RZ ;  /* 0x000000270c097c10 */ /* 0x008fe2000ff3e0ff */
[----:B------:R-:W-:-:S04]  /*3e560*/  UMOV UR39, 0x40000040 ;  /* 0x4000004000277882 */ /* 0x000fc80000000000 */
[----:B------:R2:W-:Y:S01]  /*3e570*/  STL [R1+0x1828], R9 ;  /* 0x0018280901007387 */ /* 0x0005e20000100800 */
[----:B-1----:R-:W-:-:S03]  /*3e580*/  IADD3.X R8, R5, UR40, RZ, P2, !PT ;  /* 0x0000002805087c10 */ /* 0x002fc600097fe4ff */
[----:B------:R1:W-:Y:S04]  /*3e590*/  STL [R1+0x1830], R10 ;  /* 0x0018300a01007387 */ /* 0x0003e80000100800 */
[----:B------:R3:W-:Y:S01]  /*3e5a0*/  STL [R1+0x1804], R8 ;  /* 0x0018040801007387 */ /* 0x0007e20000100800 */
[----:B--2---:R-:W-:Y:S02]  /*3e5b0*/  IADD3.X R9, R3, UR40, RZ, P3, !PT ;  /* 0x0000002803097c10 */ /* 0x004fe40009ffe4ff */
        /* <DEDUP_REMOVED lines=8> */
[----:B------:R-:W-:Y:S01]  /*3e640*/  UMOV UR37, 0x40000040 ;  /* 0x4000004000257882 */ /* 0x000fe20000000000 */
[----:B-1----:R-:W-:-:S03]  /*3e650*/  IADD3 R10, P6, R12, UR20, RZ ;  /* 0x000000140c0a7c10 */ /* 0x002fc6000ffde0ff */
[----:B------:R1:W-:Y:S01]  /*3e660*/  STL [R1+0x181c], R8 ;  /* 0x00181c0801007387 */ /* 0x0003e20000100800 */
[----:B---3--:R-:W-:-:S03]  /*3e670*/  IADD3 R9, P5, R4, UR20, RZ ;  /* 0x0000001404097c10 */ /* 0x008fc6000ffbe0ff */
[----:B------:R2:W-:Y:S04]  /*3e680*/  STL [R1+0x1848], R10 ;  /* 0x0018480a01007387 */ /* 0x0005e80000100800 */
[----:B------:R3:W-:Y:S01]  /*3e690*/  STL [R1+0x1850], R9 ;  /* 0x0018500901007387 */ /* 0x0007e20000100800 */
[----:B-1----:R-:W-:Y:S02]  /*3e6a0*/  IADD3 R8, P4, R12, UR17, RZ ;  /* 0x000000110c087c10 */ /* 0x002fe4000ff9e0ff */
[----:B--2---:R-:W-:-:S03]  /*3e6b0*/  LOP3.LUT R10, R2, 0x30, RZ, 0x3c, !PT ;  /* 0x00000030020a7812 */ /* 0x004fc600078e3cff */
[----:B------:R1:W-:Y:S01]  /*3e6c0*/  STL [R1+0x1858], R8 ;  /* 0x0018580801007387 */ /* 0x0003e20000100800 */
[----:B---3--:R-:W-:-:S03]  /*3e6d0*/  LOP3.LUT R9, R2, 0x20, RZ, 0x3c, !PT ;  /* 0x0000002002097812 */ /* 0x008fc600078e3cff */
[----:B------:R-:W-:Y:S04]  /*3e6e0*/  STL [R1+0x1d0], RZ ;  /* 0x0001d0ff01007387 */ /* 0x000fe80000100800 */
[----:B------:R-:W-:Y:S01]  /*3e6f0*/  STL [R1+0x1d4], RZ ;  /* 0x0001d4ff01007387 */ /* 0x000fe20000100800 */
[----:B-1----:R-:W-:-:S03]  /*3e700*/  LOP3.LUT R8, R2, 0x10, RZ, 0x3c, !PT ;  /* 0x0000001002087812 */ /* 0x002fc600078e3cff */
        /* <DEDUP_REMOVED lines=12> */
[----:B------:R-:W-:Y:S01]  /*3e7d0*/  STL [R1+0x2980], R10 ;  /* 0x0029800a01007387 */ /* 0x000fe20000100800 */
[----:B-1----:R-:W-:-:S02]  /*3e7e0*/  LOP3.LUT R8, R2, 0x40, RZ, 0x3c, !PT ;  /* 0x0000004002087812 */ /* 0x002fc400078e3cff */
[----:B--2---:R-:W-:-:S03]  /*3e7f0*/  LOP3.LUT R9, R2, 0x50, RZ, 0x3c, !PT ;  /* 0x0000005002097812 */ /* 0x004fc600078e3cff */
[----:B------:R1:W-:Y:S04]  /*3e800*/  STL [R1+0x297c], R8 ;  /* 0x00297c0801007387 */ /* 0x0003e80000100800 */
[----:B------:R2:W-:Y:S01]  /*3e810*/  STL [R1+0x2978], R9 ;  /* 0x0029780901007387 */ /* 0x0005e20000100800 */
[C---:B-1----:R-:W-:Y:S02]  /*3e820*/  LOP3.LUT R8, R2.reuse, 0x60, RZ, 0x3c, !PT ;  /* 0x0000006002087812 */ /* 0x042fe400078e3cff */
[----:B------:R-:W-:Y:S02]  /*3e830*/  LOP3.LUT R2, R2, 0x70, RZ, 0x3c, !PT ;  /* 0x0000007002027812 */ /* 0x000fe400078e3cff */
[----:B--2---:R-:W-:Y:S01]  /*3e840*/  IADD3.X R9, R5, UR12, RZ, P1, !PT ;  /* 0x0000000c05097c10 */ /* 0x004fe20008ffe4ff */
[----:B------:R1:W-:Y:S04]  /*3e850*/  STL [R1+0x2974], R8 ;  /* 0x0029740801007387 */ /* 0x0003e80000100800 */
[----:B------:R2:W-:Y:S04]  /*3e860*/  STL [R1+0x2970], R2 ;  /* 0x0029700201007387 */ /* 0x0005e80000100800 */
[----:B------:R3:W-:Y:S01]  /*3e870*/  STL [R1+0x1824], R9 ;  /* 0x0018240901007387 */ /* 0x0007e20000100800 */
[----:B-1----:R-:W-:-:S02]  /*3e880*/  IADD3 R8, P1, R4, UR46, RZ ;  /* 0x0000002e04087c10 */ /* 0x002fc4000ff3e0ff */
[----:B--2---:R-:W-:-:S03]  /*3e890*/  IADD3.X R2, R3, UR12, RZ, P0, !PT ;  /* 0x0000000c03027c10 */ /* 0x004fc600087fe4ff */
[----:B------:R1:W-:Y:S01]  /*3e8a0*/  STL [R1+0x1860], R8 ;  /* 0x0018600801007387 */ /* 0x0003e20000100800 */
[----:B---3--:R-:W-:-:S03]  /*3e8b0*/  IADD3.X R9, R5, UR13, RZ, P3, !PT ;  /* 0x0000000d05097c10 */ /* 0x008fc60009ffe4ff */
[----:B------:R2:W-:Y:S04]  /*3e8c0*/  STL [R1+0x182c], R2 ;  /* 0x00182c0201007387 */ /* 0x0005e80000100800 */
[----:B------:R3:W-:Y:S01]  /*3e8d0*/  STL [R1+0x1834], R9 ;  /* 0x0018340901007387 */ /* 0x0007e20000100800 */
[----:B-1----:R-:W-:Y:S02]  /*3e8e0*/  IADD3.X R8, R3, UR13, RZ, P2, !PT ;  /* 0x0000000d03087c10 */ /* 0x002fe400097fe4ff */
[----:B--2---:R-:W-:-:S03]  /*3e8f0*/  IADD3.X R2, R5, UR16, RZ, P6, !PT ;  /* 0x0000001005027c10 */ /* 0x004fc6000b7fe4ff */
[----:B------:R1:W-:Y:S01]  /*3e900*/  STL [R1+0x183c], R8 ;  /* 0x00183c0801007387 */ /* 0x0003e20000100800 */
[----:B---3--:R-:W-:-:S03]  /*3e910*/  IADD3.X R9, R3, UR16, RZ, P5, !PT ;  /* 0x0000001003097c10 */ /* 0x008fc6000affe4ff */
[----:B------:R2:W-:Y:S04]  /*3e920*/  STL [R1+0x1844], R2 ;  /* 0x0018440201007387 */ /* 0x0005e80000100800 */
[----:B------:R0:W-:Y:S01]  /*3e930*/  STL [R1+0x184c], R9 ;  /* 0x00184c0901007387 */ /* 0x0001e20000100800 */
[----:B-1----:R-:W-:Y:S02]  /*3e940*/  IADD3.X R8, R5, UR9, RZ, P4, !PT ;  /* 0x0000000905087c10 */ /* 0x002fe4000a7fe4ff */
[----:B--2---:R-:W-:-:S03]  /*3e950*/  IADD3.X R2, R3, UR9, RZ, P1, !PT ;  /* 0x0000000903027c10 */ /* 0x004fc60008ffe4ff */
[----:B------:R0:W-:Y:S04]  /*3e960*/  STL [R1+0x1854], R8 ;  /* 0x0018540801007387 */ /* 0x0001e80000100800 */
[----:B------:R0:W-:Y:S02]  /*3e970*/  STL [R1+0x185c], R2 ;  /* 0x00185c0201007387 */ /* 0x0001e40000100800 */
.L_x_2:
[----:B------:R-:W-:Y:S01]  /*3e980*/  STL [R1+0x38ec], R246 ;  /* 0x0038ecf601007387 */ /* 0x000fe20000100800 */
[----:B0-----:R-:W0:Y:S03]  /*3e990*/  LDC R2, c[0x0][0x230] ;  /* 0x00008c00ff027b82 */ /* 0x001e260000000800 */
[----:B------:R-:W-:Y:S04]  /*3e9a0*/  STL [R1+0x38f0], R246 ;  /* 0x0038f0f601007387 */ /* 0x000fe80000100800 */
        /* <DEDUP_REMOVED lines=14> */
[----:B-----5:R-:W-:Y:S04]  /*3ea90*/  STL [R1+0x35d0], R239 ;  /* 0x0035d0ef01007387 */ /* 0x020fe80000100800 */
        /* <DEDUP_REMOVED lines=46> */
[----:B-1----:R1:W-:Y:S04]  /*3ed80*/  STL.64 [R1+0x2d70], R150 ;  /* 0x002d709601007387 */ /* 0x0023e80000100a00 */
[----:B-1----:R-:W2:Y:S04]  /*3ed90*/  LDL.LU R150, [R1+0x1860] ;  /* 0x0018600001967983 */ /* 0x002ea80000300800 */
[----:B------:R-:W0:Y:S04]  /*3eda0*/  LDL.LU R151, [R1+0x1178] ;  /* 0x0011780001977983 */ /* 0x000e280000300800 */
[----:B------:R1:W-:Y:S04]  /*3edb0*/  STL.64 [R1+0x2d68], R148 ;  /* 0x002d689401007387 */ /* 0x0003e80000100a00 */
[----:B-1----:R-:W3:Y:S04]  /*3edc0*/  LDL.LU R149, [R1+0x1840] ;  /* 0x0018400001957983 */ /* 0x002ee80000300800 */
[----:B------:R-:W-:Y:S04]  /*3edd0*/  STL.64 [R1+0x2d60], R146 ;  /* 0x002d609201007387 */ /* 0x000fe80000100a00 */
[----:B------:R-:W-:Y:S04]  /*3ede0*/  STL.64 [R1+0x2d58], R144 ;  /* 0x002d589001007387 */ /* 0x000fe80000100a00 */
[----:B------:R-:W-:Y:S04]  /*3edf0*/  STL [R1+0x35b0], R144 ;  /* 0x0035b09001007387 */ /* 0x000fe80000100800 */
[----:B------:R-:W-:Y:S04]  /*3ee00*/  STL [R1+0x37c4], R144 ;  /* 0x0037c49001007387 */ /* 0x000fe80000100800 */
[----:B------:R-:W-:Y:S04]  /*3ee10*/  STL.64 [R1+0x2d50], R142 ;  /* 0x002d508e01007387 */ /* 0x000fe80000100a00 */
[----:B------:R-:W-:Y:S04]  /*3ee20*/  STL [R1+0x35b8], R142 ;  /* 0x0035b88e01007387 */ /* 0x000fe80000100800 */
[----:B------:R-:W-:Y:S04]  /*3ee30*/  STL [R1+0x37c8], R142 ;  /* 0x0037c88e01007387 */ /* 0x000fe80000100800 */
        /* <DEDUP_REMOVED lines=197> */
[----:B------:R-:W-:Y:S04]  /*3fa90*/  STL.64 [R1+0x2bd8], R48 ;  /* 0x002bd83001007387 */ /* 0x000fe80000100a00 */
[----:B------:R-:W-:Y:S04]  /*3faa0*/  STL [R1+0x3730], R48 ;  /* 0x0037303001007387 */ /* 0x000fe80000100800 */
[----:B------:R-:W-:Y:S04]  /*3fab0*/  STL [R1+0x372c], R49 ;  /* 0x00372c3101007387 */ /* 0x000fe80000100800 */
[----:B------:R1:W-:Y:S04]  /*3fac0*/  STL.64 [R1+0x2bd0], R46 ;  /* 0x002bd02e01007387 */ /* 0x0003e80000100a00 */
[----:B-1----:R-:W4:Y:S01]  /*3fad0*/  LDL R46, [R1+0x185c] ;  /* 0x00185c00012e7983 */ /* 0x002f220000100800 */
[----:B0-----:R-:W-:Y:S01]  /*3fae0*/  IMAD R2, R151, -0x80, R2 ;  /* 0xffffff8097027824 */ /* 0x001fe200078e0202 */
[----:B------:R-:W-:-:S02]  /*3faf0*/  MOV R148, UR49 ;  /* 0x0000003100947c02 */ /* 0x000fc40008000f00 */
[----:B------:R-:W-:Y:S01]  /*3fb00*/  STL [R1+0x3734], R47 ;  /* 0x0037342f01007387 */ /* 0x000fe20000100800 */
[----:B------:R-:W-:Y:S02]  /*3fb10*/  MOV R147, UR48 ;  /* 0x0000003000937c02 */ /* 0x000fe40008000f00 */
[C---:B------:R-:W-:Y:S01]  /*3fb20*/  ISETP.GT.AND P0, PT, R2.reuse, RZ, PT ;  /* 0x000000ff0200720c */ /* 0x040fe20003f04270 */
[----:B------:R-:W-:Y:S01]  /*3fb30*/  STL.64 [R1+0x2bc8], R44 ;  /* 0x002bc82c01007387 */ /* 0x000fe20000100a00 */
[----:B------:R-:W-:Y:S02]  /*3fb40*/  ISETP.GT.AND P1, PT, R2, 0x1, PT ;  /* 0x000000010200780c */ /* 0x000fe40003f24270 */
[----:B------:R-:W-:Y:S01]  /*3fb50*/  PRMT R92, RZ, 0x7610, R92 ;  /* 0x00007610ff5c7816 */ /* 0x000fe2000000005c */
[----:B------:R-:W-:Y:S01]  /*3fb60*/  STL [R1+0x373c], R44 ;  /* 0x00373c2c01007387 */ /* 0x000fe20000100800 */
[----:B------:R-:W-:Y:S02]  /*3fb70*/  MOV R146, UR45 ;  /* 0x0000002d00927c02 */ /* 0x000fe40008000f00 */
[----:B------:R-:W-:Y:S01]  /*3fb80*/  MOV R145, UR44 ;  /* 0x0000002c00917c02 */ /* 0x000fe20008000f00 */
[----:B------:R-:W-:Y:S01]  /*3fb90*/  STL [R1+0x3738], R45 ;  /* 0x0037382d01007387 */ /* 0x000fe20000100800 */
[----:B------:R-:W-:-:S02]  /*3fba0*/  PRMT R99, RZ, 0x7610, R99 ;  /* 0x00007610ff637816 */ /* 0x000fc40000000063 */
[----:B------:R-:W-:Y:S01]  /*3fbb0*/  PRMT R93, RZ, 0x7610, R93 ;  /* 0x00007610ff5d7816 */ /* 0x000fe2000000005d */
[----:B------:R-:W-:Y:S01]  /*3fbc0*/  STL.64 [R1+0x2bc0], R42 ;  /* 0x002bc02a01007387 */ /* 0x000fe20000100a00 */
[----:B------:R-:W-:Y:S01]  /*3fbd0*/  @P0 IMAD.MOV.U32 R8, RZ, RZ, R4 ;  /* 0x000000ffff080224 */ /* 0x000fe200078e0004 */
[----:B------:R-:W-:Y:S01]  /*3fbe0*/  PRMT R98, RZ, 0x7610, R98 ;  /* 0x00007610ff627816 */ /* 0x000fe20000000062 */
[----:B------:R-:W-:Y:S01]  /*3fbf0*/  @P0 IMAD.MOV.U32 R9, RZ, RZ, R3 ;  /* 0x000000ffff090224 */ /* 0x000fe200078e0003 */
[----:B------:R-:W-:Y:S01]  /*3fc00*/  STL.64 [R1+0x2bb8], R40 ;  /* 0x002bb82801007387 */ /* 0x000fe20000100a00 */
[----:B------:R-:W-:-:S03]  /*3fc10*/  ISETP.GT.AND P2, PT, R2, 0x2, PT ;  /* 0x000000020200780c */ /* 0x000fc60003f44270 */
[----:B------:R-:W-:Y:S04]  /*3fc20*/  STL [R1+0x3740], R41 ;  /* 0x0037402901007387 */ /* 0x000fe80000100800 */
[----:B------:R-:W-:Y:S04]  /*3fc30*/  STL.64 [R1+0x2bb0], R38 ;  /* 0x002bb02601007387 */ /* 0x000fe80000100a00 */
        /* <DEDUP_REMOVED lines=16> */
[----:B------:R-:W-:Y:S04]  /*3fd40*/  STL.64 [R1+0x2b78], R24 ;  /* 0x002b781801007387 */ /* 0x000fe80000100a00 */
[----:B------:R-:W-:Y:S04]  /*3fd50*/  STL [R1+0x376c], R25 ;  /* 0x00376c1901007387 */ /* 0x000fe80000100800 */
[----:B-----5:R-:W-:Y:S04]  /*3fd60*/  STL [R1+0x2b3c], R7 ;  /* 0x002b3c0701007387 */ /* 0x020fe80000100800 */
[----:B------:R-:W-:Y:S04]  /*3fd70*/  STL [R1+0x2b38], R6 ;  /* 0x002b380601007387 */ /* 0x000fe80000100800 */
[----:B------:R-:W-:Y:S04]  /*3fd80*/  STL [R1+0x2b34], R0 ;  /* 0x002b340001007387 */ /* 0x000fe80000100800 */
[----:B------:R-:W-:Y:S04]  /*3fd90*/  STL [R1+0x3770], R148 ;  /* 0x0037709401007387 */ /* 0x000fe80000100800 */
[----:B------:R-:W-:Y:S04]  /*3fda0*/  STL [R1+0x3774], R147 ;  /* 0x0037749301007387 */ /* 0x000fe80000100800 */
[----:B------:R-:W-:Y:S04]  /*3fdb0*/  STL [R1+0x3778], R146 ;  /* 0x0037789201007387 */ /* 0x000fe80000100800 */
[----:B------:R0:W3:Y:S04]  /*3fdc0*/  @P0 LDG.E.U8 R92, desc[UR10][R8.64] ;  /* 0x0000000a085c0981 */ /* 0x0000e8000c1e1100 */
[----:B------:R-:W-:Y:S04]  /*3fdd0*/  STL [R1+0x377c], R145 ;  /* 0x00377c9101007387 */ /* 0x000fe80000100800 */
[----:B------:R-:W-:Y:S01]  /*3fde0*/  STL [R1+0x3780], R151 ;  /* 0x0037809701007387 */ /* 0x000fe20000100800 */
[----:B0-----:R-:W-:-:S02]  /*3fdf0*/  @P0 IMAD.MOV.U32 R8, RZ, RZ, R12 ;  /* 0x000000ffff080224 */ /* 0x001fc400078e000c */
[----:B------:R-:W-:Y:S01]  /*3fe00*/  @P0 IMAD.MOV.U32 R9, RZ, RZ, R5 ;  /* 0x000000ffff090224 */ /* 0x000fe200078e0005 */
[----:B------:R-:W-:Y:S04]  /*3fe10*/  STL [R1+0x2b70], R4 ;  /* 0x002b700401007387 */ /* 0x000fe80000100800 */
[----:B------:R-:W-:Y:S04]  /*3fe20*/  STL [R1+0x3784], R4 ;  /* 0x0037840401007387 */ /* 0x000fe80000100800 */
[----:B------:R0:W-:Y:S04]  /*3fe30*/  STL [R1+0x2b68], R3 ;  /* 0x002b680301007387 */ /* 0x0001e80000100800 */
[----:B------:R2:W3:Y:S04]  /*3fe40*/  @P0 LDG.E.U8 R99, desc[UR10][R8.64] ;  /* 0x0000000a08630981 */ /* 0x0004e8000c1e1100 */
[----:B0-----:R-:W3:Y:S04]  /*3fe50*/  LDL.LU R3, [R1+0x1848] ;  /* 0x0018480001037983 */ /* 0x001ee80000300800 */
[----:B------:R-:W-:Y:S01]  /*3fe60*/  STL [R1+0x3408], R12 ;  /* 0x0034080c01007387 */ /* 0x000fe20000100800 */
[----:B--2---:R-:W-:-:S03]  /*3fe70*/  @P1 IMAD.MOV.U32 R8, RZ, RZ, R150 ;  /* 0x000000ffff081224 */ /* 0x004fc600078e0096 */
[----:B------:R-:W-:Y:S04]  /*3fe80*/  STL [R1+0x3788], R12 ;  /* 0x0037880c01007387 */ /* 0x000fe80000100800 */
[----:B------:R-:W-:Y:S04]  /*3fe90*/  STL [R1+0x2b64], R5 ;  /* 0x002b640501007387 */ /* 0x000fe80000100800 */
[----:B------:R-:W-:Y:S04]  /*3fea0*/  STL [R1+0x378c], R5 ;  /* 0x00378c0501007387 */ /* 0x000fe80000100800 */
[----:B------:R-:W-:Y:S01]  /*3feb0*/  STL [R1+0x3790], R150 ;  /* 0x0037909601007387 */ /* 0x000fe20000100800 */
[----:B----4-:R-:W-:-:S03]  /*3fec0*/  @P1 IMAD.MOV.U32 R9, RZ, RZ, R46 ;  /* 0x000000ffff091224 */ /* 0x010fc600078e002e */
[----:B------:R-:W2:Y:S04]  /*3fed0*/  LDL.LU R46, [R1+0x1838] ;  /* 0x00183800012e7983 */ /* 0x000ea80000300800 */
[----:B------:R0:W4:Y:S04]  /*3fee0*/  @P1 LDG.E.U8 R93, desc[UR10][R8.64] ;  /* 0x0000000a085d1981 */ /* 0x000128000c1e1100 */
[----:B------:R-:W0:Y:S04]  /*3fef0*/  LDL R8, [R1+0x1854] ;  /* 0x0018540001087983 */ /* 0x000e280000100800 */
[----:B------:R-:W0:Y:S02]  /*3ff00*/  LDL R9, [R1+0x1858] ;  /* 0x0018580001097983 */ /* 0x000e240000100800 */
[----:B0-----:R-:W-:-:S04]  /*3ff10*/  @P1 LOP3.LUT R9, R9, R8, RZ, 0x3c, !PT ;  /* 0x0000000809091212 */ /* 0x001fc800078e3cff */
[----:B------:R-:W-:-:S04]  /*3ff20*/  @P1 LOP3.LUT R8, R9, R8, RZ, 0x3c, !PT ;  /* 0x0000000809081212 */ /* 0x000fc800078e3cff */
[----:B------:R-:W-:-:S05]  /*3ff30*/  @P1 LOP3.LUT R9, R9, R8, RZ, 0x3c, !PT ;  /* 0x0000000809091212 */ /* 0x000fca00078e3cff */
[----:B------:R0:W4:Y:S04]  /*3ff40*/  @P1 LDG.E.U8 R98, desc[UR10][R8.64] ;  /* 0x0000000a08621981 */ /* 0x000128000c1e1100 */
[----:B------:R-:W0:Y:S04]  /*3ff50*/  LDL R8, [R1+0x184c] ;  /* 0x00184c0001087983 */ /* 0x000e280000100800 */
[----:B------:R-:W0:Y:S01]  /*3ff60*/  LDL R9, [R1+0x1850] ;  /* 0x0018500001097983 */ /* 0x000e220000100800 */
[----:B------:R-:W-:Y:S02]  /*3ff70*/  PRMT R87, RZ, 0x7610, R87 ;  /* 0x00007610ff577816 */ /* 0x000fe40000000057 */
[----:B0-----:R-:W-:-:S04]  /*3ff80*/  @P2 LOP3.LUT R9, R9, R8, RZ, 0x3c, !PT ;  /* 0x0000000809092212 */ /* 0x001fc800078e3cff */
[----:B------:R-:W-:-:S04]  /*3ff90*/  @P2 LOP3.LUT R8, R9, R8, RZ, 0x3c, !PT ;  /* 0x0000000809082212 */ /* 0x000fc800078e3cff */
[----:B------:R-:W-:-:S05]  /*3ffa0*/  @P2 LOP3.LUT R9, R9, R8, RZ, 0x3c, !PT ;  /* 0x0000000809092212 */ /* 0x000fca00078e3cff */
[----:B------:R3:W4:Y:S04]  /*3ffb0*/  @P2 LDG.E.U8 R87, desc[UR10][R8.64] ;  /* 0x0000000a08572981 */ /* 0x000728000c1e1100 */
[----:B------:R-:W2:Y:S01]  /*3ffc0*/  LDL R9, [R1+0x1844] ;  /* 0x0018440001097983 */ /* 0x000ea20000100800 */
[----:B------:R-:W-:Y:S01]  /*3ffd0*/  PRMT R111, RZ, 0x7610, R111 ;  /* 0x00007610ff6f7816 */ /* 0x000fe2000000006f */
[----:B---3--:R-:W-:Y:S02]  /*3ffe0*/  @P2 IMAD.MOV.U32 R8, RZ, RZ, R3 ;  /* 0x000000ffff082224 */ /* 0x008fe400078e0003 */
[----:B------:R-:W-:Y:S04]  /*3fff0*/  STL [R1+0x2b6c], R3 ;  /* 0x002b6c0301007387 */ /* 0x000fe80000100800 */
[----:B------:R-:W-:Y:S01]  /*40000*/  STL [R1+0x3794], R3 ;  /* 0x0037940301007387 */ /* 0x000fe20000100800 */
[----:B------:R-:W-:-:S03]  /*40010*/  ISETP.GT.AND P0, PT, R2, 0x3, PT ;  /* 0x000000030200780c */ /* 0x000fc60003f04270 */
[----:B--2---:R0:W2:Y:S04]  /*40020*/  @P2 LDG.E.U8 R111, desc[UR10][R8.64] ;  /* 0x0000000a086f2981 */ /* 0x0040a8000c1e1100 */
[----:B------:R-:W3:Y:S01]  /*40030*/  LDL R9, [R1+0x183c] ;  /* 0x00183c0001097983 */ /* 0x000ee20000100800 */
[----:B------:R-:W-:-:S05]  /*40040*/  PRMT R86, RZ, 0x7610, R86 ;  /* 0x00007610ff567816 */ /* 0x000fca0000000056 */
[----:B0-----:R-:W-:Y:S01]  /*40050*/  @P0 IMAD.MOV.U32 R8, RZ, RZ, R149 ;  /* 0x000000ffff080224 */ /* 0x001fe200078e0095 */
[----:B------:R-:W-:Y:S01]  /*40060*/  STL [R1+0x3798], R149 ;  /* 0x0037989501007387 */ /* 0x000fe20000100800 */
[----:B------:R-:W-:-:S03]  /*40070*/  PRMT R108, RZ, 0x7610, R108 ;  /* 0x00007610ff6c7816 */ /* 0x000fc6000000006c */
[----:B---3--:R0:W3:Y:S04]  /*40080*/  @P0 LDG.E.U8 R86, desc[UR10][R8.64] ;  /* 0x0000000a08560981 */ /* 0x0080e8000c1e1100 */
[----:B------:R-:W4:Y:S01]  /*40090*/  LDL R9, [R1+0x1834] ;  /* 0x0018340001097983 */ /* 0x000f220000100800 */
[----:B0-----:R-:W-:-:S03]  /*400a0*/  @P0 IMAD.MOV.U32 R8, RZ, RZ, R46 ;  /* 0x000000ffff080224 */ /* 0x001fc600078e002e */
[----:B------:R-:W-:Y:S01]  /*400b0*/  STL [R1+0x379c], R46 ;  /* 0x00379c2e01007387 */ /* 0x000fe20000100800 */
[----:B------:R-:W-:-:S03]  /*400c0*/  ISETP.GT.AND P1, PT, R2, 0x4, PT ;  /* 0x000000040200780c */ /* 0x000fc60003f24270 */
[----:B----4-:R0:W4:Y:S04]  /*400d0*/  @P0 LDG.E.U8 R108, desc[UR10][R8.64] ;  /* 0x0000000a086c0981 */ /* 0x010128000c1e1100 */
[----:B------:R-:W0:Y:S04]  /*400e0*/  LDL R8, [R1+0x182c] ;  /* 0x00182c0001087983 */ /* 0x000e280000100800 */
[----:B------:R-:W0:Y:S01]  /*400f0*/  LDL R9, [R1+0x1830] ;  /* 0x0018300001097983 */ /* 0x000e220000100800 */
[----:B------:R-:W-:Y:S02]  /*40100*/  PRMT R94, RZ, 0x7610, R94 ;  /* 0x00007610ff5e7816 */ /* 0x000fe4000000005e */
[----:B0-----:R-:W-:-:S04]  /*40110*/  @P1 LOP3.LUT R9, R9, R8, RZ, 0x3c, !PT ;  /* 0x0000000809091212 */ /* 0x001fc800078e3cff */
[----:B------:R-:W-:-:S04]  /*40120*/  @P1 LOP3.LUT R8, R9, R8, RZ, 0x3c, !PT ;  /* 0x0000000809081212 */ /* 0x000fc800078e3cff */
[----:B------:R-:W-:-:S05]  /*40130*/  @P1 LOP3.LUT R9, R9, R8, RZ, 0x3c, !PT ;  /* 0x0000000809091212 */ /* 0x000fca00078e3cff */
[----:B------:R0:W2:Y:S04]  /*40140*/  @P1 LDG.E.U8 R94, desc[UR10][R8.64] ;  /* 0x0000000a085e1981 */ /* 0x0000a8000c1e1100 */
[----:B------:R-:W0:Y:S04]  /*40150*/  LDL R8, [R1+0x1824] ;  /* 0x0018240001087983 */ /* 0x000e280000100800 */
[----:B------:R-:W0:Y:S01]  /*40160*/  LDL R9, [R1+0x1828] ;  /* 0x0018280001097983 */ /* 0x000e220000100800 */
[----:B------:R-:W-:Y:S02]  /*40170*/  PRMT R101, RZ, 0x7610, R101 ;  /* 0x00007610ff657816 */ /* 0x000fe40000000065 */
[----:B0-----:R-:W-:-:S04]  /*40180*/  @P1 LOP3.LUT R9, R9, R8, RZ, 0x3c, !PT ;  /* 0x0000000809091212 */ /* 0x001fc800078e3cff */
[----:B------:R-:W-:-:S04]  /*40190*/  @P1 LOP3.LUT R8, R9, R8, RZ, 0x3c, !PT ;  /* 0x0000000809081212 */ /* 0x000fc800078e3cff */
[----:B------:R-:W-:-:S05]  /*401a0*/  @P1 LOP3.LUT R9, R9, R8, RZ, 0x3c, !PT ;  /* 0x0000000809091212 */ /* 0x000fca00078e3cff */
[----:B------:R0:W4:Y:S04]  /*401b0*/  @P1 LDG.E.U8 R101, desc[UR10][R8.64] ;  /* 0x0000000a08651981 */ /* 0x000128000c1e1100 */
[----:B------:R-:W0:Y:S04]  /*401c0*/  LDL R8, [R1+0x181c] ;  /* 0x00181c0001087983 */ /* 0x000e280000100800 */
[----:B------:R-:W0:Y:S01]  /*401d0*/  LDL R9, [R1+0x1820] ;  /* 0x0018200001097983 */ /* 0x000e220000100800 */
[----:B------:R-:W-:Y:S02]  /*401e0*/  ISETP.GT.AND P2, PT, R2, 0x5, PT ;  /* 0x000000050200780c */ /* 0x000fe40003f44270 */
[----:B------:R-:W-:-:S11]  /*401f0*/  PRMT R95, RZ, 0x7610, R95 ;  /* 0x00007610ff5f7816 */ /* 0x000fd6000000005f */
[----:B0-----:R-:W-:-:S04]  /*40200*/  @P2 LOP3.LUT R9, R9, R8, RZ, 0x3c, !PT ;  /* 0x0000000809092212 */ /* 0x001fc800078e3cff */
[----:B------:R-:W-:-:S04]  /*40210*/  @P2 LOP3.LUT R8, R9, R8, RZ, 0x3c, !PT ;  /* 0x0000000809082212 */ /* 0x000fc800078e3cff */
[----:B------:R-:W-:-:S05]  /*40220*/  @P2 LOP3.LUT R9, R9, R8, RZ, 0x3c, !PT ;  /* 0x0000000809092212 */ /* 0x000fca00078e3cff */
[----:B------:R0:W3:Y:S04]  /*40230*/  @P2 LDG.E.U8 R95, desc[UR10][R8.64] ;  /* 0x0000000a085f2981 */ /* 0x0000e8000c1e1100 */
        /* <DEDUP_REMOVED lines=1131> */
[----:B------:R-:W2:Y:S01]  /*448f0*/  @P0 LDG.E.U8 R246, desc[UR10][R8.64] ;  /* 0x0000000a08f60981 */ /* 0x000ea2000c1e1100 */
[----:B------:R-:W-:-:S03]  /*44900*/  ISETP.GT.AND P1, PT, R2, 0x51, PT ;  /* 0x000000510200780c */ /* 0x000fc60003f24270 */
[----:B--2---:R0:W-:Y:S04]  /*44910*/  STL [R1+0xfb0], R246 ;  /* 0x000fb0f601007387 */ /* 0x0041e80000100800 */
[----:B0-----:R-:W2:Y:S04]  /*44920*/  LDL.LU R246, [R1+0x38f0] ;  /* 0x0038f00001f67983 */ /* 0x001ea80000300800 */
[----:B------:R-:W3:Y:S04]  /*44930*/  LDL R8, [R1+0x277c] ;  /* 0x00277c0001087983 */ /* 0x000ee80000100800 */
[----:B------:R-:W3:Y:S01]  /*44940*/  LDL R9, [R1+0x2780] ;  /* 0x0027800001097983 */ /* 0x000ee20000100800 */
[----:B------:R-:W-:-:S02]  /*44950*/  PRMT R238, RZ, 0x7610, R238 ;  /* 0x00007610ffee7816 */ /* 0x000fc400000000ee */
[----:B---3--:R-:W-:-:S04]  /*44960*/  @P1 LOP3.LUT R9, R9, R8, RZ, 0x3c, !PT ;  /* 0x0000000809091212 */ /* 0x008fc800078e3cff */
[----:B------:R-:W-:-:S04]  /*44970*/  @P1 LOP3.LUT R8, R9, R8, RZ, 0x3c, !PT ;  /* 0x0000000809081212 */ /* 0x000fc800078e3cff */
[----:B------:R-:W-:-:S05]  /*44980*/  @P1 LOP3.LUT R9, R9, R8, RZ, 0x3c, !PT ;  /* 0x0000000809091212 */ /* 0x000fca00078e3cff */
[----:B------:R0:W3:Y:S04]  /*44990*/  @P1 LDG.E.U8 R238, desc[UR10][R8.64] ;  /* 0x0000000a08ee1981 */ /* 0x0000e8000c1e1100 */
[----:B------:R-:W0:Y:S04]  /*449a0*/  LDL R8, [R1+0x2774] ;  /* 0x0027740001087983 */ /* 0x000e280000100800 */
[----:B------:R-:W0:Y:S01]  /*449b0*/  LDL R9, [R1+0x2778] ;  /* 0x0027780001097983 */ /* 0x000e220000100800 */
[----:B--2---:R-:W-:Y:S02]  /*449c0*/  PRMT R246, RZ, 0x7610, R246 ;  /* 0x00007610fff67816 */ /* 0x004fe400000000f6 */
[----:B0-----:R-:W-:-:S04]  /*449d0*/  @P1 LOP3.LUT R9, R9, R8, RZ, 0x3c, !PT ;  /* 0x0000000809091212 */ /* 0x001fc800078e3cff */
[----:B------:R-:W-:-:S04]  /*449e0*/  @P1 LOP3.LUT R8, R9, R8, RZ, 0x3c, !PT ;  /* 0x0000000809081212 */ /* 0x000fc800078e3cff */
[----:B------:R-:W-:-:S05]  /*449f0*/  @P1 LOP3.LUT R9, R9, R8, RZ, 0x3c, !PT ;  /* 0x0000000809091212 */ /* 0x000fca00078e3cff */
[----:B------:R-:W2:Y:S01]  /*44a00*/  @P1 LDG.E.U8 R246, desc[UR10][R8.64] ;  /* 0x0000000a08f61981 */ /* 0x000ea2000c1e1100 */
[----:B------:R-:W-:-:S03]  /*44a10*/  ISETP.GT.AND P0, PT, R2, 0x52, PT ;  /* 0x000000520200780c */ /* 0x000fc60003f04270 */
[----:B--2---:R0:W-:Y:S04]  /*44a20*/  STL [R1+0xfa8], R246 ;  /* 0x000fa8f601007387 */ /* 0x0041e80000100800 */
[----:B0-----:R-:W2:Y:S04]  /*44a30*/  LDL.LU R246, [R1+0x38ec] ;  /* 0x0038ec0001f67983 */ /* 0x001ea80000300800 */
[----:B------:R-:W4:Y:S04]  /*44a40*/  LDL R8, [R1+0x276c] ;  /* 0x00276c0001087983 */ /* 0x000f280000100800 */
[----:B------:R-:W4:Y:S01]  /*44a50*/  LDL R9, [R1+0x2770] ;  /* 0x0027700001097983 */ /* 0x000f220000100800 */
[----:B--2---:R-:W-:-:S02]  /*44a60*/  PRMT R246, RZ, 0x7610, R246 ;  /* 0x00007610fff67816 */ /* 0x004fc400000000f6 */
[----:B----4-:R-:W-:-:S04]  /*44a70*/  @P0 LOP3.LUT R9, R9, R8, RZ, 0x3c, !PT ;  /* 0x0000000809090212 */ /* 0x010fc800078e3cff */
        /* <DEDUP_REMOVED lines=9> */
[----:B------:R-:W4:Y:S01]  /*44b10*/  @P0 LDG.E.U8 R231, desc[UR10][R8.64] ;  /* 0x0000000a08e70981 */ /* 0x000f22000c1e1100 */
[----:B------:R-:W-:-:S03]  /*44b20*/  ISETP.GT.AND P1, PT, R2, 0x53, PT ;  /* 0x000000530200780c */ /* 0x000fc60003f24270 */
[----:B----4-:R0:W-:Y:S04]  /*44b30*/  STL [R1+0xfa0], R231 ;  /* 0x000fa0e701007387 */ /* 0x0101e80000100800 */
[----:B0-----:R-:W4:Y:S04]  /*44b40*/  LDL.LU R231, [R1+0x38e8] ;  /* 0x0038e80001e77983 */ /* 0x001f280000300800 */
[----:B------:R-:W3:Y:S04]  /*44b50*/  LDL R8, [R1+0x275c] ;  /* 0x00275c0001087983 */ /* 0x000ee80000100800 */
[----:B------:R-:W3:Y:S01]  /*44b60*/  LDL R9, [R1+0x2760] ;  /* 0x0027600001097983 */ /* 0x000ee20000100800 */
[----:B----4-:R-:W-:-:S02]  /*44b70*/  PRMT R231, RZ, 0x7610, R231 ;  /* 0x00007610ffe77816 */ /* 0x010fc400000000e7 */
[----:B---3--:R-:W-:-:S04]  /*44b80*/  @P1 LOP3.LUT R9, R9, R8, RZ, 0x3c, !PT ;  /* 0x0000000809091212 */ /* 0x008fc800078e3cff */
        /* <DEDUP_REMOVED lines=13> */
[----:B------:R-:W2:Y:S04]  /*44c60*/  LDL R8, [R1+0x274c] ;  /* 0x00274c0001087983 */ /* 0x000ea80000100800 */
[----:B------:R-:W2:Y:S01]  /*44c70*/  LDL R9, [R1+0x2750] ;  /* 0x0027500001097983 */ /* 0x000ea20000100800 */
[----:B----4-:R-:W-:-:S02]  /*44c80*/  PRMT R223, RZ, 0x7610, R223 ;  /* 0x00007610ffdf7816 */ /* 0x010fc400000000df */
[----:B--2---:R-:W-:-:S04]  /*44c90*/  @P0 LOP3.LUT R9, R9, R8, RZ, 0x3c, !PT ;  /* 0x0000000809090212 */ /* 0x004fc800078e3cff */
        /* <DEDUP_REMOVED lines=206> */
[----:B------:R-:W2:Y:S04]  /*45980*/  @P0 LDG.E.U8 R84, desc[UR10][R8.64] ;  /* 0x0000000a08540981 */ /* 0x000ea8000c1e1100 */
[----:B--2---:R0:W-:Y:S04]  /*45990*/  STL [R1+0xfb8], R84 ;  /* 0x000fb85401007387 */ /* 0x0041e80000100800 */
[----:B0-----:R-:W2:Y:S04]  /*459a0*/  LDL.LU R84, [R1+0x38b0] ;  /* 0x0038b00001547983 */ /* 0x001ea80000300800 */
[----:B------:R-:W4:Y:S04]  /*459b0*/  LDL R8, [R1+0x2684] ;  /* 0x0026840001087983 */ /* 0x000f280000100800 */
[----:B------:R-:W4:Y:S01]  /*459c0*/  LDL R9, [R1+0x2688] ;  /* 0x0026880001097983 */ /* 0x000f220000100800 */
[----:B------:R-:W-:-:S02]  /*459d0*/  PRMT R146, RZ, 0x7610, R146 ;  /* 0x00007610ff927816 */ /* 0x000fc40000000092 */
[----:B----4-:R-:W-:-:S04]  /*459e0*/  @P0 LOP3.LUT R9, R9, R8, RZ, 0x3c, !PT ;  /* 0x0000000809090212 */ /* 0x010fc800078e3cff */
[----:B------:R-:W-:-:S04]  /*459f0*/  @P0 LOP3.LUT R8, R9, R8, RZ, 0x3c, !PT ;  /* 0x0000000809080212 */ /* 0x000fc800078e3cff */
[----:B------:R-:W-:-:S05]  /*45a00*/  @P0 LOP3.LUT R9, R9, R8, RZ, 0x3c, !PT ;  /* 0x0000000809090212 */ /* 0x000fca00078e3cff */
[----:B------:R-:W4:Y:S04]  /*45a10*/  @P0 LDG.E.U8 R146, desc[UR10][R8.64] ;  /* 0x0000000a08920981 */ /* 0x000f28000c1e1100 */
[----:B------:R-:W3:Y:S04]  /*45a20*/  LDL R8, [R1+0x267c] ;  /* 0x00267c0001087983 */ /* 0x000ee80000100800 */
[----:B------:R-:W3:Y:S01]  /*45a30*/  LDL R9, [R1+0x2680] ;  /* 0x0026800001097983 */ /* 0x000ee20000100800 */
[----:B------:R-:W-:-:S03]  /*45a40*/  ISETP.GT.AND P1, PT, R2, 0x61, PT ;  /* 0x000000610200780c */ /* 0x000fc60003f24270 */
[----:B----4-:R0:W-:Y:S10]  /*45a50*/  STL [R1+0x37a0], R146 ;  /* 0x0037a09201007387 */ /* 0x0101f40000100800 */
[----:B---3--:R-:W-:-:S04]  /*45a60*/  @P1 LOP3.LUT R9, R9, R8, RZ, 0x3c, !PT ;  /* 0x0000000809091212 */ /* 0x008fc800078e3cff */
[C---:B------:R-:W-:Y:S02]  /*45a70*/  @P1 LOP3.LUT R8, R9.reuse, R8, RZ, 0x3c, !PT ;  /* 0x0000000809081212 */ /* 0x040fe400078e3cff */
[----:B0-----:R-:W-:Y:S02]  /*45a80*/  PRMT R146, RZ, 0x7610, R146 ;  /* 0x00007610ff927816 */ /* 0x001fe40000000092 */
[----:B------:R-:W-:-:S05]  /*45a90*/  @P1 LOP3.LUT R9, R9, R8, RZ, 0x3c, !PT ;  /* 0x0000000809091212 */ /* 0x000fca00078e3cff */
[----:B------:R-:W3:Y:S04]  /*45aa0*/  @P1 LDG.E.U8 R146, desc[UR10][R8.64] ;  /* 0x0000000a08921981 */ /* 0x000ee8000c1e1100 */
[----:B------:R-:W4:Y:S04]  /*45ab0*/  LDL R8, [R1+0x2674] ;  /* 0x0026740001087983 */ /* 0x000f280000100800 */
[----:B------:R-:W4:Y:S01]  /*45ac0*/  LDL R9, [R1+0x2678] ;  /* 0x0026780001097983 */ /* 0x000f220000100800 */
[----:B------:R-:W-:-:S03]  /*45ad0*/  PRMT R147, RZ, 0x7610, R147 ;  /* 0x00007610ff937816 */ /* 0x000fc60000000093 */
[----:B---3--:R0:W-:Y:S01]  /*45ae0*/  STL [R1+0x37a4], R146 ;  /* 0x0037a49201007387 */ /* 0x0081e20000100800 */
[----:B------:R-:W-:Y:S02]  /*45af0*/  ISETP.GT.AND P0, PT, R2, 0x62, PT ;  /* 0x000000620200780c */ /* 0x000fe40003f04270 */
[----:B------:R-:W-:Y:S02]  /*45b00*/  PRMT R46, RZ, 0x7610, R46 ;  /* 0x00007610ff2e7816 */ /* 0x000fe4000000002e */
[----:B------:R-:W-:Y:S02]  /*45b10*/  PRMT R36, RZ, 0x7610, R36 ;  /* 0x00007610ff247816 */ /* 0x000fe40000000024 */
[----:B------:R-:W-:Y:S01]  /*45b20*/  PRMT R149, RZ, 0x7610, R149 ;  /* 0x00007610ff957816 */ /* 0x000fe20000000095 */
[----:B0-----:R-:W3:Y:S01]  /*45b30*/  LDL R146, [R1+0x2658] ;  /* 0x0026580001927983 */ /* 0x001ee20000100800 */
[----:B----4-:R-:W-:-:S04]  /*45b40*/  @P1 LOP3.LUT R9, R9, R8, RZ, 0x3c, !PT ;  /* 0x0000000809091212 */ /* 0x010fc800078e3cff */
[----:B------:R-:W-:-:S04]  /*45b50*/  @P1 LOP3.LUT R8, R9, R8, RZ, 0x3c, !PT ;  /* 0x0000000809081212 */ /* 0x000fc800078e3cff */
[----:B------:R-:W-:-:S05]  /*45b60*/  @P1 LOP3.LUT R9, R9, R8, RZ, 0x3c, !PT ;  /* 0x0000000809091212 */ /* 0x000fca00078e3cff */
        /* <DEDUP_REMOVED lines=15> */
[----:B------:R-:W-:-:S13]  /*45c60*/  ISETP.GT.AND P1, PT, R2, 0x63, PT ;  /* 0x000000630200780c */ /* 0x000fda0003f24270 */
[----:B0-----:R-:W-:-:S04]  /*45c70*/  @P1 LOP3.LUT R9, R9, R8, RZ, 0x3c, !PT ;  /* 0x0000000809091212 */ /* 0x001fc800078e3cff */
[----:B------:R-:W-:-:S04]  /*45c80*/  @P1 LOP3.LUT R8, R9, R8, RZ, 0x3c, !PT ;  /* 0x0000000809081212 */ /* 0x000fc800078e3cff */
[----:B------:R-:W-:-:S05]  /*45c90*/  @P1 LOP3.LUT R9, R9, R8, RZ, 0x3c, !PT ;  /* 0x0000000809091212 */ /* 0x000fca00078e3cff */
[----:B------:R3:W4:Y:S04]  /*45ca0*/  @P1 LDG.E.U8 R149, desc[UR10][R8.64] ;  /* 0x0000000a08951981 */ /* 0x000728000c1e1100 */
[----:B------:R-:W2:Y:S01]  /*45cb0*/  LDL R9, [R1+0x2654] ;  /* 0x0026540001097983 */ /* 0x000ea20000100800 */
[----:B------:R-:W-:Y:S01]  /*45cc0*/  PRMT R35, RZ, 0x7610, R35 ;  /* 0x00007610ff237816 */ /* 0x000fe20000000023 */
[----:B---3--:R-:W-:Y:S01]  /*45cd0*/  @P1 IMAD.MOV.U32 R8, RZ, RZ, R146 ;  /* 0x000000ffff081224 */ /* 0x008fe200078e0092 */
[----:B------:R-:W-:Y:S01]  /*45ce0*/  ISETP.GT.AND P0, PT, R2, 0x64, PT ;  /* 0x000000640200780c */ /* 0x000fe20003f04270 */
[----:B------:R-:W3:Y:S04]  /*45cf0*/  LDL R146, [R1+0x2630] ;  /* 0x0026300001927983 */ /* 0x000ee80000100800 */
[----:B--2---:R0:W2:Y:S04]  /*45d00*/  @P1 LDG.E.U8 R35, desc[UR10][R8.64] ;  /* 0x0000000a08231981 */ /* 0x0040a8000c1e1100 */
[----:B------:R-:W0:Y:S04]  /*45d10*/  LDL R8, [R1+0x264c] ;  /* 0x00264c0001087983 */ /* 0x000e280000100800 */
[----:B------:R-:W0:Y:S01]  /*45d20*/  LDL R9, [R1+0x2650] ;  /* 0x0026500001097983 */ /* 0x000e220000100800 */
[----:B------:R-:W-:-:S02]  /*45d30*/  PRMT R3, RZ, 0x7610, R3 ;  /* 0x00007610ff037816 */ /* 0x000fc40000000003 */
        /* <DEDUP_REMOVED lines=13> */
[----:B------:R-:W-:Y:S02]  /*45e10*/  ISETP.GT.AND P1, PT, R2, 0x65, PT ;  /* 0x000000650200780c */ /* 0x000fe40003f24270 */
[----:B------:R-:W-:-:S11]  /*45e20*/  PRMT R150, RZ, 0x7610, R150 ;  /* 0x00007610ff967816 */ /* 0x000fd60000000096 */
[----:B0-----:R-:W-:-:S04]  /*45e30*/  @P1 LOP3.LUT R9, R9, R8, RZ, 0x3c, !PT ;  /* 0x0000000809091212 */ /* 0x001fc800078e3cff */
[----:B------:R-:W-:-:S04]  /*45e40*/  @P1 LOP3.LUT R8, R9, R8, RZ, 0x3c, !PT ;  /* 0x0000000809081212 */ /* 0x000fc800078e3cff */
[----:B------:R-:W-:-:S05]  /*45e50*/  @P1 LOP3.LUT R9, R9, R8, RZ, 0x3c, !PT ;  /* 0x0000000809091212 */ /* 0x000fca00078e3cff */
[----:B------:R0:W2:Y:S04]  /*45e60*/  @P1 LDG.E.U8 R150, desc[UR10][R8.64] ;  /* 0x0000000a08961981 */ /* 0x0000a8000c1e1100 */
[----:B------:R-:W0:Y:S04]  /*45e70*/  LDL R8, [R1+0x2634] ;  /* 0x0026340001087983 */ /* 0x000e280000100800 */
[----:B------:R-:W0:Y:S01]  /*45e80*/  LDL R9, [R1+0x2638] ;  /* 0x0026380001097983 */ /* 0x000e220000100800 */
[----:B------:R-:W-:Y:S02]  /*45e90*/  PRMT R25, RZ, 0x7610, R25 ;  /* 0x00007610ff197816 */ /* 0x000fe40000000019 */
[----:B------:R-:W-:-:S02]  /*45ea0*/  ISETP.GT.AND P0, PT, R2, 0x66, PT ;  /* 0x000000660200780c */ /* 0x000fc40003f04270 */
[----:B0-----:R-:W-:-:S04]  /*45eb0*/  @P1 LOP3.LUT R9, R9, R8, RZ, 0x3c, !PT ;  /* 0x0000000809091212 */ /* 0x001fc800078e3cff */
[----:B------:R-:W-:-:S04]  /*45ec0*/  @P1 LOP3.LUT R8, R9, R8, RZ, 0x3c, !PT ;  /* 0x0000000809081212 */ /* 0x000fc800078e3cff */
[----:B------:R-:W-:-:S05]  /*45ed0*/  @P1 LOP3.LUT R9, R9, R8, RZ, 0x3c, !PT ;  /* 0x0000000809091212 */ /* 0x000fca00078e3cff */
[----:B------:R3:W2:Y:S04]  /*45ee0*/  @P1 LDG.E.U8 R25, desc[UR10][R8.64] ;  /* 0x0000000a08191981 */ /* 0x0006a8000c1e1100 */
[----:B------:R-:W4:Y:S01]  /*45ef0*/  LDL R9, [R1+0x262c] ;  /* 0x00262c0001097983 */ /* 0x000f220000100800 */
[----:B------:R-:W-:Y:S01]  /*45f00*/  PRMT R5, RZ, 0x7610, R5 ;  /* 0x00007610ff057816 */ /* 0x000fe20000000005 */
[----:B---3--:R-:W-:Y:S01]  /*45f10*/  @P0 IMAD.MOV.U32 R8, RZ, RZ, R146 ;  /* 0x000000ffff080224 */ /* 0x008fe200078e0092 */
[----:B------:R-:W-:Y:S01]  /*45f20*/  PRMT R39, RZ, 0x7610, R39 ;  /* 0x00007610ff277816 */ /* 0x000fe20000000027 */
[----:B------:R-:W3:Y:S04]  /*45f30*/  LDL R146, [R1+0x2608] ;  /* 0x0026080001927983 */ /* 0x000ee80000100800 */
[----:B----4-:R0:W4:Y:S04]  /*45f40*/  @P0 LDG.E.U8 R5, desc[UR10][R8.64] ;  /* 0x0000000a08050981 */ /* 0x010128000c1e1100 */
        /* <DEDUP_REMOVED lines=100> */
[----:B------:R-:W4:Y:S01]  /*46590*/  LDL R9, [R1+0x25b4] ;  /* 0x0025b40001097983 */ /* 0x000f220000100800 */
[----:B------:R-:W-:Y:S01]  /*465a0*/  PRMT R32, RZ, 0x7610, R32 ;  /* 0x00007610ff207816 */ /* 0x000fe20000000020 */
[----:B---3--:R-:W-:Y:S01]  /*465b0*/  @P1 IMAD.MOV.U32 R8, RZ, RZ, R146 ;  /* 0x000000ffff081224 */ /* 0x008fe200078e0092 */
[----:B------:R-:W-:Y:S01]  /*465c0*/  ISETP.GT.AND P0, PT, R2, 0x6e, PT ;  /* 0x0000006e0200780c */ /* 0x000fe20003f04270 */
[----:B------:R-:W3:Y:S04]  /*465d0*/  LDL R146, [R1+0x2590] ;  /* 0x0025900001927983 */ /* 0x000ee80000100800 */
[----:B----4-:R0:W4:Y:S04]  /*465e0*/  @P1 LDG.E.U8 R32, desc[UR10][R8.64] ;  /* 0x0000000a08201981 */ /* 0x010128000c1e1100 */
[----:B------:R-:W0:Y:S04]  /*465f0*/  LDL R8, [R1+0x25ac] ;  /* 0x0025ac0001087983 */ /* 0x000e280000100800 */
[----:B------:R-:W0:Y:S01]  /*46600*/  LDL R9, [R1+0x25b0] ;  /* 0x0025b00001097983 */ /* 0x000e220000100800 */
[----:B------:R-:W-:-:S02]  /*46610*/  PRMT R50, RZ, 0x7610, R50 ;  /* 0x00007610ff327816 */ /* 0x000fc40000000032 */
        /* <DEDUP_REMOVED lines=22> */
[----:B------:R-:W-:-:S02]  /*46780*/  ISETP.GT.AND P0, PT, R2, 0x70, PT ;  /* 0x000000700200780c */ /* 0x000fc40003f04270 */
[----:B0-----:R-:W-:-:S04]  /*46790*/  @P1 LOP3.LUT R9, R9, R8, RZ, 0x3c, !PT ;  /* 0x0000000809091212 */ /* 0x001fc800078e3cff */
[----:B------:R-:W-:-:S04]  /*467a0*/  @P1 LOP3.LUT R8, R9, R8, RZ, 0x3c, !PT ;  /* 0x0000000809081212 */ /* 0x000fc800078e3cff */
[----:B------:R-:W-:-:S05]  /*467b0*/  @P1 LOP3.LUT R9, R9, R8, RZ, 0x3c, !PT ;  /* 0x0000000809091212 */ /* 0x000fca00078e3cff */
[----:B------:R3:W4:Y:S04]  /*467c0*/  @P1 LDG.E.U8 R34, desc[UR10][R8.64] ;  /* 0x0000000a08221981 */ /* 0x000728000c1e1100 */
[----:B------:R-:W2:Y:S01]  /*467d0*/  LDL R9, [R1+0x258c] ;  /* 0x00258c0001097983 */ /* 0x000ea20000100800 */
[----:B------:R-:W-:Y:S01]  /*467e0*/  PRMT R47, RZ, 0x7610, R47 ;  /* 0x00007610ff2f7816 */ /* 0x000fe2000000002f */
[----:B---3--:R-:W-:Y:S01]  /*467f0*/  @P0 IMAD.MOV.U32 R8, RZ, RZ, R146 ;  /* 0x000000ffff080224 */ /* 0x008fe200078e0092 */
[----:B------:R-:W-:Y:S01]  /*46800*/  PRMT R63, RZ, 0x7610, R63 ;  /* 0x00007610ff3f7816 */ /* 0x000fe2000000003f */
[----:B------:R-:W3:Y:S04]  /*46810*/  LDL R146, [R1+0x2568] ;  /* 0x0025680001927983 */ /* 0x000ee80000100800 */
[----:B--2---:R0:W2:Y:S04]  /*46820*/  @P0 LDG.E.U8 R47, desc[UR10][R8.64] ;  /* 0x0000000a082f0981 */ /* 0x0040a8000c1e1100 */
        /* <DEDUP_REMOVED lines=210> */
[----:B------:R-:W-:Y:S02]  /*47550*/  LOP3.LUT R92, R92, 0xffff, RZ, 0xc0, !PT ;  /* 0x0000ffff5c5c7812 */ /* 0x000fe400078ec0ff */
[----:B------:R-:W-:Y:S02]  /*47560*/  LOP3.LUT R93, R93, 0xffff, RZ, 0xc0, !PT ;  /* 0x0000ffff5d5d7812 */ /* 0x000fe400078ec0ff */
[----:B------:R-:W-:-:S02]  /*47570*/  LOP3.LUT R94, R94, 0xffff, RZ, 0xc0, !PT ;  /* 0x0000ffff5e5e7812 */ /* 0x000fc400078ec0ff */
[----:B------:R-:W-:Y:S02]  /*47580*/  PRMT R92, R92, 0x3340, R93 ;  /* 0x000033405c5c7816 */ /* 0x000fe4000000005d */
[----:B------:R-:W-:Y:S02]  /*47590*/  LOP3.LUT R95, R95, 0xffff, RZ, 0xc0, !PT ;  /* 0x0000ffff5f5f7812 */ /* 0x000fe400078ec0ff */
[----:B------:R-:W-:Y:S02]  /*475a0*/  LOP3.LUT R96, R96, 0xffff, RZ, 0xc0, !PT ;  /* 0x0000ffff60607812 */ /* 0x000fe400078ec0ff */
[----:B------:R-:W-:Y:S02]  /*475b0*/  PRMT R94, R94, 0x3340, R95 ;  /* 0x000033405e5e7816 */ /* 0x000fe4000000005f */
[----:B------:R-:W-:Y:S02]  /*475c0*/  LOP3.LUT R97, R97, 0xffff, RZ, 0xc0, !PT ;  /* 0x0000ffff61617812 */ /* 0x000fe400078ec0ff */
[----:B------:R-:W-:-:S02]  /*475d0*/  LOP3.LUT R15, R15, 0xffff, RZ, 0xc0, !PT ;  /* 0x0000ffff0f0f7812 */ /* 0x000fc400078ec0ff */
[----:B------:R-:W-:Y:S02]  /*475e0*/  LOP3.LUT R14, R14, 0xffff, RZ, 0xc0, !PT ;  /* 0x0000ffff0e0e7812 */ /* 0x000fe400078ec0ff */
[----:B------:R-:W-:Y:S02]  /*475f0*/  PRMT R96, R96, 0x3340, R97 ;  /* 0x0000334060607816 */ /* 0x000fe40000000061 */
[----:B------:R-:W-:Y:S02]  /*47600*/  LOP3.LUT R11, R11, 0xffff, RZ, 0xc0, !PT ;  /* 0x0000ffff0b0b7812 */ /* 0x000fe400078ec0ff */
[----:B------:R-:W-:Y:S02]  /*47610*/  LOP3.LUT R10, R10, 0xffff, RZ, 0xc0, !PT ;  /* 0x0000ffff0a0a7812 */ /* 0x000fe400078ec0ff */
[----:B------:R-:W-:Y:S02]  /*47620*/  PRMT R14, R15, 0x3340, R14 ;  /* 0x000033400f0e7816 */ /* 0x000fe4000000000e */
[----:B------:R-:W-:-:S04]  /*47630*/  PRMT R11, R11, 0x3340, R10 ;  /* 0x000033400b0b7816 */ /* 0x000fc8000000000a */
[----:B------:R-:W-:Y:S01]  /*47640*/  PRMT R11, R14, 0x5410, R11 ;  /* 0x000054100e0b7816 */ /* 0x000fe2000000000b */
[----:B--2---:R0:W2:Y:S02]  /*47650*/  @P1 LDG.E.U8 R56, desc[UR10][R8.64] ;  /* 0x0000000a08381981 */ /* 0x0040a4000c1e1100 */
[----:B0-----:R-:W-:Y:S02]  /*47660*/  LOP3.LUT R9, R87, 0xffff, RZ, 0xc0, !PT ;  /* 0x0000ffff57097812 */ /* 0x001fe400078ec0ff */
[----:B------:R-:W-:Y:S01]  /*47670*/  LOP3.LUT R8, R86, 0xffff, RZ, 0xc0, !PT ;  /* 0x0000ffff56087812 */ /* 0x000fe200078ec0ff */
[----:B------:R-:W3:Y:S03]  /*47680*/  LDL.LU R87, [R1+0x38ac] ;  /* 0x0038ac0001577983 */ /* 0x000ee60000300800 */
[----:B------:R-:W-:Y:S01]  /*47690*/  PRMT R93, R9, 0x3340, R8 ;  /* 0x00003340095d7816 */ /* 0x000fe20000000008 */
[----:B------:R-:W4:Y:S01]  /*476a0*/  LDL.LU R86, [R1+0x38a8] ;  /* 0x0038a80001567983 */ /* 0x000f220000300800 */
[----:B------:R-:W-:-:S02]  /*476b0*/  LOP3.LUT R9, R89, 0xffff, RZ, 0xc0, !PT ;  /* 0x0000ffff59097812 */ /* 0x000fc400078ec0ff */
[----:B------:R-:W-:Y:S01]  /*476c0*/  LOP3.LUT R8, R88, 0xffff, RZ, 0xc0, !PT ;  /* 0x0000ffff58087812 */ /* 0x000fe200078ec0ff */
[----:B------:R-:W2:Y:S03]  /*476d0*/  LDL.LU R89, [R1+0x38a4] ;  /* 0x0038a40001597983 */ /* 0x000ea60000300800 */
[----:B------:R-:W-:Y:S01]  /*476e0*/  PRMT R95, R9, 0x3340, R8 ;  /* 0x00003340095f7816 */ /* 0x000fe20000000008 */
[----:B------:R-:W2:Y:S01]  /*476f0*/  LDL.LU R88, [R1+0x38a0] ;  /* 0x0038a00001587983 */ /* 0x000ea20000300800 */
[----:B------:R-:W-:Y:S02]  /*47700*/  LOP3.LUT R9, R91, 0xffff, RZ, 0xc0, !PT ;  /* 0x0000ffff5b097812 */ /* 0x000fe400078ec0ff */
[----:B------:R-:W-:Y:S01]  /*47710*/  LOP3.LUT R8, R90, 0xffff, RZ, 0xc0, !PT ;  /* 0x0000ffff5a087812 */ /* 0x000fe200078ec0ff */
[----:B------:R-:W2:Y:S03]  /*47720*/  LDL.LU R91, [R1+0x389c] ;  /* 0x00389c00015b7983 */ /* 0x000ea60000300800 */
[----:B------:R-:W-:Y:S01]  /*47730*/  PRMT R97, R9, 0x3340, R8 ;  /* 0x0000334009617816 */ /* 0x000fe20000000008 */
[----:B------:R-:W2:Y:S01]  /*47740*/  LDL.LU R90, [R1+0x3898] ;  /* 0x00389800015a7983 */ /* 0x000ea20000300800 */
[----:B------:R-:W-:-:S03]  /*47750*/  PRMT R8, R92, 0x5410, R93 ;  /* 0x000054105c087816 */ /* 0x000fc6000000005d */
[----:B------:R-:W3:Y:S01]  /*47760*/  LDL R146, [R1+0x296c] ;  /* 0x00296c0001927983 */ /* 0x000ee20000100800 */
[----:B------:R-:W-:-:S03]  /*47770*/  PRMT R9, R94, 0x5410, R95 ;  /* 0x000054105e097816 */ /* 0x000fc6000000005f */
[----:B------:R-:W4:Y:S01]  /*47780*/  LDL R15, [R1+0x2498] ;  /* 0x00249800010f7983 */ /* 0x000f220000100800 */
[----:B------:R-:W-:-:S03]  /*47790*/  PRMT R10, R96, 0x5410, R97 ;  /* 0x00005410600a7816 */ /* 0x000fc60000000061 */
[----:B------:R-:W2:Y:S04]  /*477a0*/  LDL.LU R93, [R1+0x3894] ;  /* 0x00389400015d7983 */ /* 0x000ea80000300800 */
[----:B------:R-:W2:Y:S04]  /*477b0*/  LDL.LU R92, [R1+0x3890] ;  /* 0x00389000015c7983 */ /* 0x000ea80000300800 */
[----:B------:R-:W2:Y:S04]  /*477c0*/  LDL.LU R95, [R1+0x388c] ;  /* 0x00388c00015f7983 */ /* 0x000ea80000300800 */
[----:B------:R-:W2:Y:S04]  /*477d0*/  LDL.LU R94, [R1+0x3888] ;  /* 0x00388800015e7983 */ /* 0x000ea80000300800 */
[----:B------:R-:W2:Y:S04]  /*477e0*/  LDL.LU R97, [R1+0x3884] ;  /* 0x0038840001617983 */ /* 0x000ea80000300800 */
[----:B------:R-:W2:Y:S04]  /*477f0*/  LDL.LU R96, [R1+0x3880] ;  /* 0x0038800001607983 */ /* 0x000ea80000300800 */
[----:B------:R-:W4:Y:S01]  /*47800*/  LDL R14, [R1+0x2494] ;  /* 0x00249400010e7983 */ /* 0x000f220000100800 */
[----:B------:R-:W-:-:S02]  /*47810*/  PRMT R71, RZ, 0x7610, R71 ;  /* 0x00007610ff477816 */ /* 0x000fc40000000047 */
[----:B----4-:R-:W-:-:S04]  /*47820*/  @P1 LOP3.LUT R15, R15, R14, RZ, 0x3c, !PT ;  /* 0x0000000e0f0f1212 */ /* 0x010fc800078e3cff */
[----:B------:R-:W-:-:S04]  /*47830*/  @P1 LOP3.LUT R14, R15, R14, RZ, 0x3c, !PT ;  /* 0x0000000e0f0e1212 */ /* 0x000fc800078e3cff */
[----:B------:R-:W-:-:S05]  /*47840*/  @P1 LOP3.LUT R15, R15, R14, RZ, 0x3c, !PT ;  /* 0x0000000e0f0f1212 */ /* 0x000fca00078e3cff */
[----:B------:R0:W4:Y:S01]  /*47850*/  @P1 LDG.E.U8 R71, desc[UR10][R14.64] ;  /* 0x0000000a0e471981 */ /* 0x000122000c1e1100 */
[----:B------:R-:W-:Y:S06]  /*47860*/  BAR.SYNC.DEFER_BLOCKING 0x0 ;  /* 0x0000000000007b1d */ /* 0x000fec0000010000 */
[----:B---3--:R1:W-:Y:S02]  /*47870*/  STS.128 [R146+UR4+0x10000], R8 ;  /* 0x0100000892007988 */ /* 0x0083e40008000c04 */
[----:B-1----:R-:W-:Y:S02]  /*47880*/  LOP3.LUT R11, R99, 0xffff, RZ, 0xc0, !PT ;  /* 0x0000ffff630b7812 */ /* 0x002fe400078ec0ff */
[----:B------:R-:W-:Y:S01]  /*47890*/  LOP3.LUT R10, R98, 0xffff, RZ, 0xc0, !PT ;  /* 0x0000ffff620a7812 */ /* 0x000fe200078ec0ff */
[----:B------:R-:W3:Y:S01]  /*478a0*/  LDL.LU R99, [R1+0x387c] ;  /* 0x00387c0001637983 */ /* 0x000ee20000300800 */
[----:B------:R-:W-:-:S02]  /*478b0*/  LOP3.LUT R9, R111, 0xffff, RZ, 0xc0, !PT ;  /* 0x0000ffff6f097812 */ /* 0x000fc400078ec0ff */
[----:B------:R-:W-:Y:S01]  /*478c0*/  LOP3.LUT R8, R108, 0xffff, RZ, 0xc0, !PT ;  /* 0x0000ffff6c087812 */ /* 0x000fe200078ec0ff */
[----:B------:R-:W4:Y:S01]  /*478d0*/  LDL.LU R98, [R1+0x3878] ;  /* 0x0038780001627983 */ /* 0x000f220000300800 */
[----:B------:R-:W-:Y:S02]  /*478e0*/  PRMT R111, R11, 0x3340, R10 ;  /* 0x000033400b6f7816 */ /* 0x000fe4000000000a */
[----:B------:R-:W-:Y:S02]  /*478f0*/  PRMT R108, R9, 0x3340, R8 ;  /* 0x00003340096c7816 */ /* 0x000fe40000000008 */
[----:B------:R-:W-:Y:S02]  /*47900*/  LOP3.LUT R11, R101, 0xffff, RZ, 0xc0, !PT ;  /* 0x0000ffff650b7812 */ /* 0x000fe400078ec0ff */
[----:B------:R-:W-:Y:S01]  /*47910*/  LOP3.LUT R10, R100, 0xffff, RZ, 0xc0, !PT ;  /* 0x0000ffff640a7812 */ /* 0x000fe200078ec0ff */
[----:B------:R-:W3:Y:S01]  /*47920*/  LDL.LU R101, [R1+0x3874] ;  /* 0x0038740001657983 */ /* 0x000ee20000300800 */
[----:B------:R-:W-:-:S02]  /*47930*/  LOP3.LUT R9, R113, 0xffff, RZ, 0xc0, !PT ;  /* 0x0000ffff71097812 */ /* 0x000fc400078ec0ff */
[----:B------:R-:W-:Y:S01]  /*47940*/  LOP3.LUT R8, R110, 0xffff, RZ, 0xc0, !PT ;  /* 0x0000ffff6e087812 */ /* 0x000fe200078ec0ff */
[----:B------:R-:W3:Y:S01]  /*47950*/  LDL.LU R100, [R1+0x3870] ;  /* 0x0038700001647983 */ /* 0x000ee20000300800 */
        /* <DEDUP_REMOVED lines=9> */
[----:B0-----:R-:W-:Y:S01]  /*479f0*/  PRMT R15, R9, 0x3340, R8 ;  /* 0x00003340090f7816 */ /* 0x001fe20000000008 */
[----:B------:R-:W3:Y:S01]  /*47a00*/  LDL.LU R105, [R1+0x3864] ;  /* 0x0038640001697983 */ /* 0x000ee20000300800 */
[----:B------:R-:W-:Y:S02]  /*47a10*/  LOP3.LUT R11, R104, 0xffff, RZ, 0xc0, !PT ;  /* 0x0000ffff680b7812 */ /* 0x000fe400078ec0ff */
[----:B------:R-:W-:Y:S01]  /*47a20*/  LOP3.LUT R10, R107, 0xffff, RZ, 0xc0, !PT ;  /* 0x0000ffff6b0a7812 */ /* 0x000fe200078ec0ff */
[----:B------:R-:W3:Y:S01]  /*47a30*/  LDL.LU R104, [R1+0x3860] ;  /* 0x0038600001687983 */ /* 0x000ee20000300800 */
[----:B------:R-:W-:-:S02]  /*47a40*/  LOP3.LUT R9, R106, 0xffff, RZ, 0xc0, !PT ;  /* 0x0000ffff6a097812 */ /* 0x000fc400078ec0ff */
[----:B------:R-:W-:Y:S01]  /*47a50*/  LOP3.LUT R8, R109, 0xffff, RZ, 0xc0, !PT ;  /* 0x0000ffff6d087812 */ /* 0x000fe200078ec0ff */
[----:B------:R-:W3:Y:S01]  /*47a60*/  LDL.LU R107, [R1+0x385c] ;  /* 0x00385c00016b7983 */ /* 0x000ee20000300800 */
[----:B------:R-:W-:Y:S02]  /*47a70*/  PRMT R14, R11, 0x3340, R10 ;  /* 0x000033400b0e7816 */ /* 0x000fe4000000000a */
[----:B------:R-:W-:Y:S01]  /*47a80*/  PRMT R11, R9, 0x3340, R8 ;  /* 0x00003340090b7816 */ /* 0x000fe20000000008 */
[----:B------:R-:W3:Y:S01]  /*47a90*/  LDL.LU R106, [R1+0x3858] ;  /* 0x00385800016a7983 */ /* 0x000ee20000300800 */
[----:B------:R-:W-:Y:S02]  /*47aa0*/  PRMT R8, R111, 0x5410, R108 ;  /* 0x000054106f087816 */ /* 0x000fe4000000006c */
[----:B------:R-:W-:Y:S01]  /*47ab0*/  PRMT R9, R113, 0x5410, R110 ;  /* 0x0000541071097816 */ /* 0x000fe2000000006e */
[----:B------:R-:W3:Y:S01]  /*47ac0*/  LDL.LU R109, [R1+0x3854] ;  /* 0x00385400016d7983 */ /* 0x000ee20000300800 */
[----:B------:R-:W-:-:S02]  /*47ad0*/  PRMT R10, R112, 0x5410, R15 ;  /* 0x00005410700a7816 */ /* 0x000fc4000000000f */
[----:B------:R-:W-:Y:S01]  /*47ae0*/  PRMT R11, R14, 0x5410, R11 ;  /* 0x000054100e0b7816 */ /* 0x000fe2000000000b */
[----:B------:R-:W3:Y:S04]  /*47af0*/  LDL.LU R108, [R1+0x3850] ;  /* 0x00385000016c7983 */ /* 0x000ee80000300800 */
[----:B------:R0:W-:Y:S04]  /*47b00*/  STS.128 [R146+UR4+0x14000], R8 ;  /* 0x0140000892007988 */ /* 0x0001e80008000c04 */
[----:B------:R-:W3:Y:S04]  /*47b10*/  LDL.LU R111, [R1+0x384c] ;  /* 0x00384c00016f7983 */ /* 0x000ee80000300800 */
[----:B------:R-:W3:Y:S04]  /*47b20*/  LDL.LU R110, [R1+0x3848] ;  /* 0x00384800016e7983 */ /* 0x000ee80000300800 */
[----:B------:R-:W3:Y:S01]  /*47b30*/  LDL.LU R113, [R1+0x3844] ;  /* 0x0038440001717983 */ /* 0x000ee20000300800 */
[----:B0-----:R-:W-:-:S03]  /*47b40*/  LOP3.LUT R11, R115, 0xffff, RZ, 0xc0, !PT ;  /* 0x0000ffff730b7812 */ /* 0x001fc600078ec0ff */
[----:B------:R-:W3:Y:S01]  /*47b50*/  LDL.LU R112, [R1+0x3840] ;  /* 0x0038400001707983 */ /* 0x000ee20000300800 */
[----:B------:R-:W-:Y:S02]  /*47b60*/  LOP3.LUT R10, R114, 0xffff, RZ, 0xc0, !PT ;  /* 0x0000ffff720a7812 */ /* 0x000fe400078ec0ff */
[----:B------:R-:W-:Y:S01]  /*47b70*/  LOP3.LUT R9, R127, 0xffff, RZ, 0xc0, !PT ;  /* 0x0000ffff7f097812 */ /* 0x000fe200078ec0ff */
[----:B------:R-:W3:Y:S01]  /*47b80*/  LDL.LU R115, [R1+0x383c] ;  /* 0x00383c0001737983 */ /* 0x000ee20000300800 */
[----:B------:R-:W-:Y:S02]  /*47b90*/  LOP3.LUT R8, R124, 0xffff, RZ, 0xc0, !PT ;  /* 0x0000ffff7c087812 */ /* 0x000fe400078ec0ff */
[----:B------:R-:W-:Y:S01]  /*47ba0*/  PRMT R127, R11, 0x3340, R10 ;  /* 0x000033400b7f7816 */ /* 0x000fe2000000000a */
[----:B------:R-:W3:Y:S01]  /*47bb0*/  LDL.LU R114, [R1+0x3838] ;  /* 0x0038380001727983 */ /* 0x000ee20000300800 */
[----:B------:R-:W-:Y:S02]  /*47bc0*/  LOP3.LUT R11, R117, 0xffff, RZ, 0xc0, !PT ;  /* 0x0000ffff750b7812 */ /* 0x000fe400078ec0ff */
[----:B------:R-:W-:Y:S01]  /*47bd0*/  LOP3.LUT R10, R116, 0xffff, RZ, 0xc0, !PT ;  /* 0x0000ffff740a7812 */ /* 0x000fe200078ec0ff */
[----:B------:R-:W3:Y:S01]  /*47be0*/  LDL.LU R117, [R1+0x3834] ;  /* 0x0038340001757983 */ /* 0x000ee20000300800 */
[----:B------:R-:W-:-:S02]  /*47bf0*/  PRMT R124, R9, 0x3340, R8 ;  /* 0x00003340097c7816 */ /* 0x000fc40000000008 */
[----:B------:R-:W-:Y:S01]  /*47c00*/  LOP3.LUT R9, R129, 0xffff, RZ, 0xc0, !PT ;  /* 0x0000ffff81097812 */ /* 0x000fe200078ec0ff */
[----:B------:R-:W3:Y:S01]  /*47c10*/  LDL.LU R116, [R1+0x3830] ;  /* 0x0038300001747983 */ /* 0x000ee20000300800 */
[----:B------:R-:W-:Y:S02]  /*47c20*/  PRMT R129, R11, 0x3340, R10 ;  /* 0x000033400b817816 */ /* 0x000fe4000000000a */
[----:B------:R-:W-:Y:S02]  /*47c30*/  LOP3.LUT R11, R119, 0xffff, RZ, 0xc0, !PT ;  /* 0x0000ffff770b7812 */ /* 0x000fe400078ec0ff */
[----:B------:R-:W3:Y:S04]  /*47c40*/  LDL.LU R119, [R1+0x382c] ;  /* 0x00382c0001777983 */ /* 0x000ee80000300800 */
[----:B------:R-:W2:Y:S01]  /*47c50*/  LDL R146, [R1+0x2988] ;  /* 0x0029880001927983 */ /* 0x000ea20000100800 */
[----:B------:R-:W-:-:S02]  /*47c60*/  LOP3.LUT R8, R126, 0xffff, RZ, 0xc0, !PT ;  /* 0x0000ffff7e087812 */ /* 0x000fc400078ec0ff */
[----:B------:R-:W-:Y:S02]  /*47c70*/  LOP3.LUT R10, R118, 0xffff, RZ, 0xc0, !PT ;  /* 0x0000ffff760a7812 */ /* 0x000fe400078ec0ff */
[----:B------:R-:W-:Y:S01]  /*47c80*/  PRMT R126, R9, 0x3340, R8 ;  /* 0x00003340097e7816 */ /* 0x000fe20000000008 */
[----:B------:R-:W3:Y:S01]  /*47c90*/  LDL.LU R118, [R1+0x3828] ;  /* 0x0038280001767983 */ /* 0x000ee20000300800 */
[----:B------:R-:W-:Y:S02]  /*47ca0*/  LOP3.LUT R9, R121, 0xffff, RZ, 0xc0, !PT ;  /* 0x0000ffff79097812 */ /* 0x000fe400078ec0ff */
[----:B------:R-:W-:Y:S01]  /*47cb0*/  LOP3.LUT R8, R128, 0xffff, RZ, 0xc0, !PT ;  /* 0x0000ffff80087812 */ /* 0x000fe200078ec0ff */
[----:B------:R-:W3:Y:S01]  /*47cc0*/  LDL.LU R121, [R1+0x3824] ;  /* 0x0038240001797983 */ /* 0x000ee20000300800 */
[----:B------:R-:W-:Y:S02]  /*47cd0*/  PRMT R128, R11, 0x3340, R10 ;  /* 0x000033400b807816 */ /* 0x000fe4000000000a */
[----:B------:R-:W-:-:S02]  /*47ce0*/  PRMT R15, R9, 0x3340, R8 ;  /* 0x00003340090f7816 */ /* 0x000fc40000000008 */
[----:B------:R-:W-:Y:S02]  /*47cf0*/  LOP3.LUT R11, R120, 0xffff, RZ, 0xc0, !PT ;  /* 0x0000ffff780b7812 */ /* 0x000fe400078ec0ff */
[----:B------:R-:W-:Y:S01]  /*47d00*/  LOP3.LUT R10, R123, 0xffff, RZ, 0xc0, !PT ;  /* 0x0000ffff7b0a7812 */ /* 0x000fe200078ec0ff */
[----:B------:R-:W3:Y:S01]  /*47d10*/  LDL.LU R120, [R1+0x3820] ;  /* 0x0038200001787983 */ /* 0x000ee20000300800 */
[----:B------:R-:W-:Y:S02]  /*47d20*/  LOP3.LUT R9, R122, 0xffff, RZ, 0xc0, !PT ;  /* 0x0000ffff7a097812 */ /* 0x000fe400078ec0ff */
[----:B------:R-:W-:Y:S01]  /*47d30*/  LOP3.LUT R8, R125, 0xffff, RZ, 0xc0, !PT ;  /* 0x0000ffff7d087812 */ /* 0x000fe200078ec0ff */
[----:B------:R-:W3:Y:S01]  /*47d40*/  LDL.LU R123, [R1+0x381c] ;  /* 0x00381c00017b7983 */ /* 0x000ee20000300800 */
[----:B------:R-:W-:Y:S02]  /*47d50*/  PRMT R14, R11, 0x3340, R10 ;  /* 0x000033400b0e7816 */ /* 0x000fe4000000000a */
[----:B------:R-:W-:Y:S01]  /*47d60*/  PRMT R11, R9, 0x3340, R8 ;  /* 0x00003340090b7816 */ /* 0x000fe20000000008 */
[----:B------:R-:W3:Y:S01]  /*47d70*/  LDL.LU R122, [R1+0x3818] ;  /* 0x00381800017a7983 */ /* 0x000ee20000300800 */
[----:B------:R-:W-:-:S02]  /*47d80*/  PRMT R8, R127, 0x5410, R124 ;  /* 0x000054107f087816 */ /* 0x000fc4000000007c */
[----:B------:R-:W-:Y:S01]  /*47d90*/  PRMT R9, R129, 0x5410, R126 ;  /* 0x0000541081097816 */ /* 0x000fe2000000007e */
[----:B------:R-:W3:Y:S01]  /*47da0*/  LDL.LU R125, [R1+0x3814] ;  /* 0x00381400017d7983 */ /* 0x000ee20000300800 */
[----:B------:R-:W-:Y:S02]  /*47db0*/  PRMT R10, R128, 0x5410, R15 ;  /* 0x00005410800a7816 */ /* 0x000fe4000000000f */
[----:B------:R-:W-:Y:S01]  /*47dc0*/  PRMT R11, R14, 0x5410, R11 ;  /* 0x000054100e0b7816 */ /* 0x000fe2000000000b */
[----:B------:R-:W3:Y:S04]  /*47dd0*/  LDL.LU R124, [R1+0x3810] ;  /* 0x00381000017c7983 */ /* 0x000ee80000300800 */
[----:B------:R-:W3:Y:S04]  /*47de0*/  LDL.LU R127, [R1+0x380c] ;  /* 0x00380c00017f7983 */ /* 0x000ee80000300800 */
[----:B------:R-:W3:Y:S04]  /*47df0*/  LDL.LU R126, [R1+0x3808] ;  /* 0x00380800017e7983 */ /* 0x000ee80000300800 */
[----:B------:R-:W3:Y:S04]  /*47e00*/  LDL.LU R129, [R1+0x3804] ;  /* 0x0038040001817983 */ /* 0x000ee80000300800 */
[----:B------:R-:W3:Y:S04]  /*47e10*/  LDL.LU R128, [R1+0x3800] ;  /* 0x0038000001807983 */ /* 0x000ee80000300800 */
[----:B--2---:R0:W-:Y:S02]  /*47e20*/  STS.128 [R146+UR4+0x10000], R8 ;  /* 0x0100000892007988 */ /* 0x0041e40008000c04 */
[----:B0-----:R-:W-:-:S02]  /*47e30*/  LOP3.LUT R11, R131, 0xffff, RZ, 0xc0, !PT ;  /* 0x0000ffff830b7812 */ /* 0x001fc400078ec0ff */
[----:B------:R-:W-:Y:S01]  /*47e40*/  LOP3.LUT R10, R130, 0xffff, RZ, 0xc0, !PT ;  /* 0x0000ffff820a7812 */ /* 0x000fe200078ec0ff */
[----:B------:R-:W2:Y:S01]  /*47e50*/  LDL.LU R131, [R1+0x37fc] ;  /* 0x0037fc0001837983 */ /* 0x000ea20000300800 */
[----:B------:R-:W-:Y:S02]  /*47e60*/  LOP3.LUT R9, R143, 0xffff, RZ, 0xc0, !PT ;  /* 0x0000ffff8f097812 */ /* 0x000fe400078ec0ff */
[----:B------:R-:W-:Y:S01]  /*47e70*/  LOP3.LUT R8, R140, 0xffff, RZ, 0xc0, !PT ;  /* 0x0000ffff8c087812 */ /* 0x000fe200078ec0ff */
[----:B------:R-:W2:Y:S01]  /*47e80*/  LDL.LU R130, [R1+0x37f8] ;  /* 0x0037f80001827983 */ /* 0x000ea20000300800 */
[----:B------:R-:W-:Y:S02]  /*47e90*/  PRMT R143, R11, 0x3340, R10 ;  /* 0x000033400b8f7816 */ /* 0x000fe4000000000a */
[----:B------:R-:W-:Y:S02]  /*47ea0*/  PRMT R140, R9, 0x3340, R8 ;  /* 0x00003340098c7816 */ /* 0x000fe40000000008 */
[----:B------:R-:W-:-:S02]  /*47eb0*/  LOP3.LUT R11, R133, 0xffff, RZ, 0xc0, !PT ;  /* 0x0000ffff850b7812 */ /* 0x000fc400078ec0ff */
        /* <DEDUP_REMOVED lines=14> */
[----:B------:R-:W-:Y:S01]  /*47fa0*/  PRMT R15, R9, 0x3340, R8 ;  /* 0x00003340090f7816 */ /* 0x000fe20000000008 */
[----:B------:R-:W2:Y:S01]  /*47fb0*/  LDL.LU R137, [R1+0x37e4] ;  /* 0x0037e40001897983 */ /* 0x000ea20000300800 */
        /* <DEDUP_REMOVED lines=9> */
[----:B------:R-:W-:-:S02]  /*48050*/  PRMT R8, R143, 0x5410, R140 ;  /* 0x000054108f087816 */ /* 0x000fc4000000008c */
[----:B------:R-:W-:Y:S01]  /*48060*/  PRMT R9, R144, 0x5410, R142 ;  /* 0x0000541090097816 */ /* 0x000fe2000000008e */
[----:B------:R-:W2:Y:S01]  /*48070*/  LDL.LU R141, [R1+0x37d4] ;  /* 0x0037d400018d7983 */ /* 0x000ea20000300800 */
[----:B------:R-:W-:Y:S02]  /*48080*/  PRMT R10, R235, 0x5410, R15 ;  /* 0x00005410eb0a7816 */ /* 0x000fe4000000000f */
[----:B------:R-:W-:Y:S01]  /*48090*/  PRMT R11, R14, 0x5410, R11 ;  /* 0x000054100e0b7816 */ /* 0x000fe2000000000b */
[----:B------:R-:W2:Y:S04]  /*480a0*/  LDL.LU R140, [R1+0x37d0] ;  /* 0x0037d000018c7983 */ /* 0x000ea80000300800 */
[----:B------:R-:W2:Y:S04]  /*480b0*/  LDL.LU R143, [R1+0x37cc] ;  /* 0x0037cc00018f7983 */ /* 0x000ea80000300800 */
[----:B------:R-:W2:Y:S04]  /*480c0*/  LDL.LU R142, [R1+0x37c8] ;  /* 0x0037c800018e7983 */ /* 0x000ea80000300800 */
[----:B------:R-:W2:Y:S04]  /*480d0*/  LDL.LU R144, [R1+0x37c4] ;  /* 0x0037c40001907983 */ /* 0x000ea80000300800 */
[----:B------:R0:W-:Y:S04]  /*480e0*/  STS.128 [R146+UR4+0x14000], R8 ;  /* 0x0140000892007988 */ /* 0x0001e80008000c04 */
[----:B------:R-:W2:Y:S01]  /*480f0*/  LDL.LU R235, [R1+0x37c0] ;  /* 0x0037c00001eb7983 */ /* 0x000ea20000300800 */
[----:B0-----:R-:W-:-:S03]  /*48100*/  LOP3.LUT R8, R234, 0xffff, RZ, 0xc0, !PT ;  /* 0x0000ffffea087812 */ /* 0x001fc600078ec0ff */
[----:B------:R-:W4:Y:S01]  /*48110*/  LDL R234, [R1+0x2984] ;  /* 0x0029840001ea7983 */ /* 0x000f220000100800 */
[----:B------:R-:W0:Y:S01]  /*48120*/  S2R R146, SR_TID.X ;  /* 0x0000000000927919 */ /* 0x000e220000002100 */
[----:B------:R-:W-:Y:S02]  /*48130*/  LOP3.LUT R252, R252, 0xffff, RZ, 0xc0, !PT ;  /* 0x0000fffffcfc7812 */ /* 0x000fe400078ec0ff */
[----:B------:R-:W-:Y:S02]  /*48140*/  LOP3.LUT R249, R249, 0xffff, RZ, 0xc0, !PT ;  /* 0x0000fffff9f97812 */ /* 0x000fe400078ec0ff */
[----:B------:R-:W-:Y:S02]  /*48150*/  LOP3.LUT R245, R245, 0xffff, RZ, 0xc0, !PT ;  /* 0x0000fffff5f57812 */ /* 0x000fe400078ec0ff */
[----:B------:R-:W-:Y:S02]  /*48160*/  LOP3.LUT R242, R242, 0xffff, RZ, 0xc0, !PT ;  /* 0x0000fffff2f27812 */ /* 0x000fe400078ec0ff */
[----:B------:R-:W-:-:S02]  /*48170*/  LOP3.LUT R230, R230, 0xffff, RZ, 0xc0, !PT ;  /* 0x0000ffffe6e67812 */ /* 0x000fc400078ec0ff */
[----:B------:R-:W-:Y:S02]  /*48180*/  LOP3.LUT R227, R227, 0xffff, RZ, 0xc0, !PT ;  /* 0x0000ffffe3e37812 */ /* 0x000fe400078ec0ff */
        /* <DEDUP_REMOVED lines=9> */
[----:B------:R-:W-:Y:S02]  /*48220*/  PRMT R252, R8, 0x3340, R252 ;  /* 0x0000334008fc7816 */ /* 0x000fe400000000fc */
[----:B------:R-:W-:-:S02]  /*48230*/  PRMT R8, R249, 0x3340, R245 ;  /* 0x00003340f9087816 */ /* 0x000fc400000000f5 */
[----:B------:R-:W-:Y:S02]  /*48240*/  PRMT R230, R242, 0x3340, R230 ;  /* 0x00003340f2e67816 */ /* 0x000fe400000000e6 */
[----:B------:R-:W-:Y:S02]  /*48250*/  PRMT R9, R227, 0x3340, R222 ;  /* 0x00003340e3097816 */ /* 0x000fe400000000de */
[----:B------:R-:W-:Y:S02]  /*48260*/  PRMT R214, R219, 0x3340, R214 ;  /* 0x00003340dbd67816 */ /* 0x000fe400000000d6 */
[----:B------:R-:W-:Y:S02]  /*48270*/  PRMT R10, R210, 0x3340, R204 ;  /* 0x00003340d20a7816 */ /* 0x000fe400000000cc */
[----:B------:R-:W-:Y:S02]  /*48280*/  PRMT R192, R198, 0x3340, R192 ;  /* 0x00003340c6c07816 */ /* 0x000fe400000000c0 */
[----:B------:R-:W-:-:S02]  /*48290*/  PRMT R11, R185, 0x3340, R179 ;  /* 0x00003340b90b7816 */ /* 0x000fc400000000b3 */
[----:B------:R-:W-:Y:S02]  /*482a0*/  PRMT R8, R252, 0x5410, R8 ;  /* 0x00005410fc087816 */ /* 0x000fe40000000008 */
[----:B------:R-:W-:Y:S02]  /*482b0*/  PRMT R9, R230, 0x5410, R9 ;  /* 0x00005410e6097816 */ /* 0x000fe40000000009 */
[----:B------:R-:W-:Y:S02]  /*482c0*/  PRMT R10, R214, 0x5410, R10 ;  /* 0x00005410d60a7816 */ /* 0x000fe4000000000a */
[----:B------:R-:W-:Y:S02]  /*482d0*/  PRMT R11, R192, 0x5410, R11 ;  /* 0x00005410c00b7816 */ /* 0x000fe4000000000b */
[----:B0-----:R-:W-:Y:S02]  /*482e0*/  LOP3.LUT R14, R146, 0x7f, RZ, 0xc0, !PT ;  /* 0x0000007f920e7812 */ /* 0x001fe400078ec0ff */
[----:B------:R-:W-:-:S02]  /*482f0*/  LOP3.LUT R250, R250, 0xffff, RZ, 0xc0, !PT ;  /* 0x0000fffffafa7812 */ /* 0x000fc400078ec0ff */
[----:B------:R-:W-:Y:S02]  /*48300*/  ISETP.GE.AND P0, PT, R14, R2, PT ;  /* 0x000000020e00720c */ /* 0x000fe40003f06270 */
        /* <DEDUP_REMOVED lines=14> */
[----:B------:R-:W-:Y:S02]  /*483f0*/  PRMT R240, R243, 0x3340, R240 ;  /* 0x00003340f3f07816 */ /* 0x000fe400000000f0 */
[----:B------:R-:W-:Y:S02]  /*48400*/  PRMT R217, R220, 0x3340, R217 ;  /* 0x00003340dcd97816 */ /* 0x000fe400000000d9 */
[----:B------:R-:W-:Y:S01]  /*48410*/  PRMT R195, R201, 0x3340, R195 ;  /* 0x00003340c9c37816 */ /* 0x000fe200000000c3 */
[----:B----4-:R0:W-:Y:S02]  /*48420*/  STS.128 [R234+UR4+0x10000], R8 ;  /* 0x01000008ea007988 */ /* 0x0101e40008000c04 */
[----:B0-----:R-:W-:-:S02]  /*48430*/  LOP3.LUT R8, R236, 0xffff, RZ, 0xc0, !PT ;  /* 0x0000ffffec087812 */ /* 0x001fc400078ec0ff */
[----:B------:R-:W-:Y:S01]  /*48440*/  PRMT R9, R228, 0x3340, R225 ;  /* 0x00003340e4097816 */ /* 0x000fe200000000e1 */
[----:B------:R-:W4:Y:S01]  /*48450*/  LDL.LU R236, [R1+0x37bc] ;  /* 0x0037bc0001ec7983 */ /* 0x000f220000300800 */
[----:B------:R-:W-:Y:S02]  /*48460*/  PRMT R2, R8, 0x3340, R2 ;  /* 0x0000334008027816 */ /* 0x000fe40000000002 */
[----:B------:R-:W-:Y:S01]  /*48470*/  PRMT R8, R250, 0x3340, R248 ;  /* 0x00003340fa087816 */ /* 0x000fe200000000f8 */
[----:B------:R-:W4:Y:S01]  /*48480*/  LDL.LU R233, [R1+0x37b8] ;  /* 0x0037b80001e97983 */ /* 0x000f220000300800 */
[----:B------:R-:W-:Y:S02]  /*48490*/  PRMT R10, R212, 0x3340, R206 ;  /* 0x00003340d40a7816 */ /* 0x000fe400000000ce */
[----:B------:R-:W-:Y:S01]  /*484a0*/  PRMT R11, R189, 0x3340, R183 ;  /* 0x00003340bd0b7816 */ /* 0x000fe200000000b7 */
[----:B------:R-:W3:Y:S01]  /*484b0*/  LDL R146, [R1+0x23e4] ;  /* 0x0023e40001927983 */ /* 0x000ee20000100800 */
[----:B------:R-:W-:-:S02]  /*484c0*/  PRMT R8, R2, 0x5410, R8 ;  /* 0x0000541002087816 */ /* 0x000fc40000000008 */
[----:B------:R-:W-:Y:S01]  /*484d0*/  PRMT R9, R240, 0x5410, R9 ;  /* 0x00005410f0097816 */ /* 0x000fe20000000009 */
[----:B------:R-:W2:Y:S01]  /*484e0*/  LDL R15, [R1+0x23a0] ;  /* 0x0023a000010f7983 */ /* 0x000ea20000100800 */
[----:B------:R-:W-:Y:S02]  /*484f0*/  PRMT R10, R217, 0x5410, R10 ;  /* 0x00005410d90a7816 */ /* 0x000fe4000000000a */
[----:B------:R-:W-:Y:S01]  /*48500*/  PRMT R11, R195, 0x5410, R11 ;  /* 0x00005410c30b7816 */ /* 0x000fe2000000000b */
[----:B------:R-:W4:Y:S04]  /*48510*/  LDL R14, [R1+0x23a4] ;  /* 0x0023a400010e7983 */ /* 0x000f280000100800 */
[----:B------:R-:W2:Y:S04]  /*48520*/  LDL R2, [R1+0x23e0] ;  /* 0x0023e00001027983 */ /* 0x000ea80000100800 */
[----:B------:R0:W-:Y:S04]  /*48530*/  STS.128 [R234+UR4+0x14000], R8 ;  /* 0x01400008ea007988 */ /* 0x0001e80008000c04 */
[----:B0-----:R-:W4:Y:S04]  /*48540*/  LDL.LU R234, [R1+0x37b4] ;  /* 0x0037b40001ea7983 */ /* 0x001f280000300800 */
[----:B------:R-:W3:Y:S04]  /*48550*/  LDL R8, [R1+0x248c] ;  /* 0x00248c0001087983 */ /* 0x000ee80000100800 */
[----:B------:R-:W3:Y:S01]  /*48560*/  LDL R9, [R1+0x2490] ;  /* 0x0024900001097983 */ /* 0x000ee20000100800 */
[----:B------:R-:W-:-:S03]  /*48570*/  PRMT R79, RZ, 0x7610, R79 ;  /* 0x00007610ff4f7816 */ /* 0x000fc6000000004f */
[----:B------:R-:W2:Y:S04]  /*48580*/  LDL R10, [R1+0x2420] ;  /* 0x00242000010a7983 */ /* 0x000ea80000100800 */
[----:B------:R-:W4:Y:S01]  /*48590*/  LDL R11, [R1+0x2424] ;  /* 0x00242400010b7983 */ /* 0x000f220000100800 */
[----:B---3--:R-:W-:-:S04]  /*485a0*/  @!P0 LOP3.LUT R9, R9, R8, RZ, 0x3c, !PT ;  /* 0x0000000809098212 */ /* 0x008fc800078e3cff */
[----:B------:R-:W-:-:S04]  /*485b0*/  @!P0 LOP3.LUT R8, R9, R8, RZ, 0x3c, !PT ;  /* 0x0000000809088212 */ /* 0x000fc800078e3cff */
[----:B------:R-:W-:-:S05]  /*485c0*/  @!P0 LOP3.LUT R9, R9, R8, RZ, 0x3c, !PT ;  /* 0x0000000809098212 */ /* 0x000fca00078e3cff */
[----:B------:R0:W3:Y:S04]  /*485d0*/  @!P0 LDG.E.U8 R79, desc[UR10][R8.64] ;  /* 0x0000000a084f8981 */ /* 0x0000e8000c1e1100 */
[----:B------:R-:W0:Y:S04]  /*485e0*/  LDL R8, [R1+0x2460] ;  /* 0x0024600001087983 */ /* 0x000e280000100800 */
[----:B------:R-:W0:Y:S01]  /*485f0*/  LDL R9, [R1+0x2464] ;  /* 0x0024640001097983 */ /* 0x000e220000100800 */
[----:B------:R-:W-:Y:S02]  /*48600*/  PRMT R80, RZ, 0x7610, R80 ;  /* 0x00007610ff507816 */ /* 0x000fe40000000050 */
[----:B------:R-:W-:-:S02]  /*48610*/  PRMT R81, RZ, 0x7610, R81 ;  /* 0x00007610ff517816 */ /* 0x000fc40000000051 */
[----:B------:R-:W-:Y:S02]  /*48620*/  PRMT R82, RZ, 0x7610, R82 ;  /* 0x00007610ff527816 */ /* 0x000fe40000000052 */
[----:B0-----:R-:W-:-:S04]  /*48630*/  @!P0 LOP3.LUT R9, R9, R8, RZ, 0x3c, !PT ;  /* 0x0000000809098212 */ /* 0x001fc800078e3cff */
[----:B------:R-:W-:-:S04]  /*48640*/  @!P0 LOP3.LUT R8, R9, R8, RZ, 0x3c, !PT ;  /* 0x0000000809088212 */ /* 0x000fc800078e3cff */
[----:B------:R-:W-:-:S05]  /*48650*/  @!P0 LOP3.LUT R9, R9, R8, RZ, 0x3c, !PT ;  /* 0x0000000809098212 */ /* 0x000fca00078e3cff */
[----:B------:R4:W3:Y:S02]  /*48660*/  @!P0 LDG.E.U8 R80, desc[UR10][R8.64] ;  /* 0x0000000a08508981 */ /* 0x0008e4000c1e1100 */
[----:B----4-:R-:W-:Y:S02]  /*48670*/  @!P0 IMAD.MOV.U32 R8, RZ, RZ, R11 ;  /* 0x000000ffff088224 */ /* 0x010fe400078e000b */
[----:B--2---:R-:W-:-:S05]  /*48680*/  @!P0 IMAD.MOV.U32 R9, RZ, RZ, R10 ;  /* 0x000000ffff098224 */ /* 0x004fca00078e000a */
[----:B------:R0:W2:Y:S02]  /*48690*/  @!P0 LDG.E.U8 R81, desc[UR10][R8.64] ;  /* 0x0000000a08518981 */ /* 0x0000a4000c1e1100 */
[----:B0-----:R-:W-:Y:S02]  /*486a0*/  @!P0 IMAD.MOV.U32 R8, RZ, RZ, R146 ;  /* 0x000000ffff088224 */ /* 0x001fe400078e0092 */
[----:B------:R-:W-:Y:S01]  /*486b0*/  @!P0 IMAD.MOV.U32 R9, RZ, RZ, R2 ;  /* 0x000000ffff098224 */ /* 0x000fe200078e0002 */
[----:B------:R-:W-:Y:S01]  /*486c0*/  LOP3.LUT R20, R20, 0xffff, RZ, 0xc0, !PT ;  /* 0x0000ffff14147812 */ /* 0x000fe200078ec0ff */
[----:B------:R-:W4:Y:S04]  /*486d0*/  LDL R2, [R1+0x2364] ;  /* 0x0023640001027983 */ /* 0x000f280000100800 */
[----:B------:R0:W2:Y:S01]  /*486e0*/  @!P0 LDG.E.U8 R82, desc[UR10][R8.64] ;  /* 0x0000000a08528981 */ /* 0x0000a2000c1e1100 */
[----:B------:R-:W-:-:S02]  /*486f0*/  LOP3.LUT R18, R18, 0xffff, RZ, 0xc0, !PT ;  /* 0x0000ffff12127812 */ /* 0x000fc400078ec0ff */
[----:B------:R-:W-:Y:S01]  /*48700*/  LOP3.LUT R16, R16, 0xffff, RZ, 0xc0, !PT ;  /* 0x0000ffff10107812 */ /* 0x000fe200078ec0ff */
[----:B------:R-:W3:Y:S01]  /*48710*/  LDL R146, [R1+0x2980] ;  /* 0x0029800001927983 */ /* 0x000ee20000100800 */
[----:B0-----:R-:W-:-:S03]  /*48720*/  @!P0 IMAD.MOV.U32 R8, RZ, RZ, R14 ;  /* 0x000000ffff088224 */ /* 0x001fc600078e000e */
[----:B------:R-:W4:Y:S01]  /*48730*/  LDL R14, [R1+0x2360] ;  /* 0x00236000010e7983 */ /* 0x000f220000100800 */
[----:B------:R-:W-:Y:S01]  /*48740*/  LOP3.LUT R13, R13, 0xffff, RZ, 0xc0, !PT ;  /* 0x0000ffff0d0d7812 */ /* 0x000fe200078ec0ff */
[----:B------:R-:W-:Y:S01]  /*48750*/  @!P0 IMAD.MOV.U32 R9, RZ, RZ, R15 ;  /* 0x000000ffff098224 */ /* 0x000fe200078e000f */
[----:B------:R-:W-:Y:S02]  /*48760*/  PRMT R84, RZ, 0x7610, R84 ;  /* 0x00007610ff547816 */ /* 0x000fe40000000054 */
[----:B------:R-:W-:Y:S02]  /*48770*/  PRMT R18, R20, 0x3340, R18 ;  /* 0x0000334014127816 */ /* 0x000fe40000000012 */
[----:B------:R-:W-:Y:S02]  /*48780*/  PRMT R11, R16, 0x3340, R13 ;  /* 0x00003340100b7816 */ /* 0x000fe4000000000d */
[----:B------:R-:W2:Y:S02]  /*48790*/  LDL R16, [R1+0x22e0] ;  /* 0x0022e00001107983 */ /* 0x000ea40000100800 */
[----:B------:R-:W-:-:S02]  /*487a0*/  PRMT R11, R18, 0x5410, R11 ;  /* 0x00005410120b7816 */ /* 0x000fc4000000000b */
[----:B------:R-:W2:Y:S04]  /*487b0*/  LDL R18, [R1+0x2324] ;  /* 0x0023240001127983 */ /* 0x000ea80000100800 */
[----:B------:R-:W2:Y:S01]  /*487c0*/  LDL R13, [R1+0x22e4] ;  /* 0x0022e400010d7983 */ /* 0x000ea20000100800 */
[----:B----4-:R-:W-:Y:S02]  /*487d0*/  @!P0 IMAD.MOV.U32 R15, RZ, RZ, R14 ;  /* 0x000000ffff0f8224 */ /* 0x010fe400078e000e */
[----:B------:R-:W-:Y:S01]  /*487e0*/  @!P0 IMAD.MOV.U32 R14, RZ, RZ, R2 ;  /* 0x000000ffff0e8224 */ /* 0x000fe200078e0002 */
[----:B------:R-:W-:Y:S01]  /*487f0*/  PRMT R83, RZ, 0x7610, R83 ;  /* 0x00007610ff537816 */ /* 0x000fe20000000053 */
[----:B------:R-:W4:Y:S04]  /*48800*/  LDL R2, [R1+0x2264] ;  /* 0x0022640001027983 */ /* 0x000f280000100800 */
[----:B------:R-:W4:Y:S01]  /*48810*/  @!P0 LDG.E.U8 R84, desc[UR10][R14.64] ;  /* 0x0000000a0e548981 */ /* 0x000f22000c1e1100 */
[----:B------:R-:W-:-:S02]  /*48820*/  LOP3.LUT R200, R200, 0xffff, RZ, 0xc0, !PT ;  /* 0x0000ffffc8c87812 */ /* 0x000fc400078ec0ff */
[----:B------:R-:W-:Y:S01]  /*48830*/  LOP3.LUT R194, R194, 0xffff, RZ, 0xc0, !PT ;  /* 0x0000ffffc2c27812 */ /* 0x000fe200078ec0ff */
[----:B------:R0:W4:Y:S04]  /*48840*/  @!P0 LDG.E.U8 R83, desc[UR10][R8.64] ;  /* 0x0000000a08538981 */ /* 0x000128000c1e1100 */
[----:B------:R-:W4:Y:S01]  /*48850*/  LDL R15, [R1+0x2320] ;  /* 0x00232000010f7983 */ /* 0x000f220000100800 */
[----:B------:R-:W-:Y:S02]  /*48860*/  LOP3.LUT R188, R188, 0xffff, RZ, 0xc0, !PT ;  /* 0x0000ffffbcbc7812 */ /* 0x000fe400078ec0ff */
[----:B------:R-:W-:Y:S01]  /*48870*/  LOP3.LUT R182, R182, 0xffff, RZ, 0xc0, !PT ;  /* 0x0000ffffb6b67812 */ /* 0x000fe200078ec0ff */
[----:B------:R-:W4:Y:S01]  /*48880*/  LDL R14, [R1+0x21a4] ;  /* 0x0021a400010e7983 */ /* 0x000f220000100800 */
        /* <DEDUP_REMOVED lines=8> */
[----:B------:R-:W-:Y:S02]  /*48910*/  PRMT R194, R200, 0x3340, R194 ;  /* 0x00003340c8c27816 */ /* 0x000fe400000000c2 */
[----:B0-----:R-:W-:Y:S02]  /*48920*/  PRMT R8, R188, 0x3340, R182 ;  /* 0x00003340bc087816 */ /* 0x001fe400000000b6 */
[----:B------:R-:W-:Y:S02]  /*48930*/  PRMT R172, R177, 0x3340, R172 ;  /* 0x00003340b1ac7816 */ /* 0x000fe400000000ac */
[----:B------:R-:W-:Y:S02]  /*48940*/  PRMT R9, R167, 0x3340, R163 ;  /* 0x00003340a7097816 */ /* 0x000fe400000000a3 */
[----:B------:R-:W-:-:S02]  /*48950*/  PRMT R157, R160, 0x3340, R157 ;  /* 0x00003340a09d7816 */ /* 0x000fc4000000009d */
[----:B------:R-:W-:Y:S02]  /*48960*/  PRMT R10, R154, 0x3340, R23 ;  /* 0x000033409a0a7816 */ /* 0x000fe40000000017 */
[----:B------:R-:W-:Y:S02]  /*48970*/  PRMT R8, R194, 0x5410, R8 ;  /* 0x00005410c2087816 */ /* 0x000fe40000000008 */
[----:B------:R-:W-:Y:S02]  /*48980*/  PRMT R9, R172, 0x5410, R9 ;  /* 0x00005410ac097816 */ /* 0x000fe40000000009 */
[----:B------:R-:W-:Y:S02]  /*48990*/  PRMT R10, R157, 0x5410, R10 ;  /* 0x000054109d0a7816 */ /* 0x000fe4000000000a */
[----:B------:R-:W-:-:S03]  /*489a0*/  PRMT R85, RZ, 0x7610, R85 ;  /* 0x00007610ff557816 */ /* 0x000fc60000000055 */
[----:B---3--:R2:W-:Y:S01]  /*489b0*/  STS.128 [R146+UR4+0x10000], R8 ;  /* 0x0100000892007988 */ /* 0x0085e20008000c04 */
[----:B------:R-:W-:Y:S01]  /*489c0*/  PRMT R86, RZ, 0x7610, R86 ;  /* 0x00007610ff567816 */ /* 0x000fe20000000056 */
[----:B--2---:R-:W-:Y:S02]  /*489d0*/  @!P0 IMAD.MOV.U32 R8, RZ, RZ, R18 ;  /* 0x000000ffff088224 */ /* 0x004fe400078e0012 */
[----:B------:R-:W2:Y:S01]  /*489e0*/  LDL R10, [R1+0x2260] ;  /* 0x00226000010a7983 */ /* 0x000ea20000100800 */
[----:B------:R-:W-:Y:S02]  /*489f0*/  PRMT R87, RZ, 0x7610, R87 ;  /* 0x00007610ff577816 */ /* 0x000fe40000000057 */
[----:B------:R-:W-:Y:S01]  /*48a00*/  PRMT R88, RZ, 0x7610, R88 ;  /* 0x00007610ff587816 */ /* 0x000fe20000000058 */
[----:B------:R-:W3:Y:S04]  /*48a10*/  LDL R18, [R1+0x21e0] ;  /* 0x0021e00001127983 */ /* 0x000ee80000100800 */
[----:B------:R-:W3:Y:S01]  /*48a20*/  LDL R11, [R1+0x2164] ;  /* 0x00216400010b7983 */ /* 0x000ee20000100800 */
[----:B----4-:R-:W-:-:S03]  /*48a30*/  @!P0 IMAD.MOV.U32 R9, RZ, RZ, R15 ;  /* 0x000000ffff098224 */ /* 0x010fc600078e000f */
[----:B------:R-:W4:Y:S04]  /*48a40*/  LDL R15, [R1+0x21a0] ;  /* 0x0021a000010f7983 */ /* 0x000f280000100800 */
[----:B------:R0:W4:Y:S02]  /*48a50*/  @!P0 LDG.E.U8 R85, desc[UR10][R8.64] ;  /* 0x0000000a08558981 */ /* 0x000124000c1e1100 */
[----:B0-----:R-:W-:Y:S02]  /*48a60*/  @!P0 IMAD.MOV.U32 R8, RZ, RZ, R13 ;  /* 0x000000ffff088224 */ /* 0x001fe400078e000d */
[----:B------:R-:W-:Y:S01]  /*48a70*/  @!P0 IMAD.MOV.U32 R9, RZ, RZ, R16 ;  /* 0x000000ffff098224 */ /* 0x000fe200078e0010 */
[----:B------:R-:W4:Y:S04]  /*48a80*/  LDL R13, [R1+0x2160] ;  /* 0x00216000010d7983 */ /* 0x000f280000100800 */
[----:B------:R0:W4:Y:S04]  /*48a90*/  @!P0 LDG.E.U8 R86, desc[UR10][R8.64] ;  /* 0x0000000a08568981 */ /* 0x000128000c1e1100 */
[----:B------:R-:W3:Y:S04]  /*48aa0*/  LDL R16, [R1+0x21e4] ;  /* 0x0021e40001107983 */ /* 0x000ee80000100800 */
[----:B------:R-:W0:Y:S04]  /*48ab0*/  LDL R8, [R1+0x22a0] ;  /* 0x0022a00001087983 */ /* 0x000e280000100800 */
[----:B------:R-:W0:Y:S02]  /*48ac0*/  LDL R9, [R1+0x22a4] ;  /* 0x0022a40001097983 */ /* 0x000e240000100800 */
[----:B0-----:R-:W-:-:S04]  /*48ad0*/  @!P0 LOP3.LUT R9, R9, R8, RZ, 0x3c, !PT ;  /* 0x0000000809098212 */ /* 0x001fc800078e3cff */
[----:B------:R-:W-:-:S04]  /*48ae0*/  @!P0 LOP3.LUT R8, R9, R8, RZ, 0x3c, !PT ;  /* 0x0000000809088212 */ /* 0x000fc800078e3cff */
[----:B------:R-:W-:-:S05]  /*48af0*/  @!P0 LOP3.LUT R9, R9, R8, RZ, 0x3c, !PT ;  /* 0x0000000809098212 */ /* 0x000fca00078e3cff */
[----:B------:R0:W4:Y:S02]  /*48b00*/  @!P0 LDG.E.U8 R87, desc[UR10][R8.64] ;  /* 0x0000000a08578981 */ /* 0x000124000c1e1100 */
[----:B0-----:R-:W-:Y:S02]  /*48b10*/  @!P0 IMAD.MOV.U32 R8, RZ, RZ, R2 ;  /* 0x000000ffff088224 */ /* 0x001fe400078e0002 */
[----:B--2---:R-:W-:Y:S01]  /*48b20*/  @!P0 IMAD.MOV.U32 R9, RZ, RZ, R10 ;  /* 0x000000ffff098224 */ /* 0x004fe200078e000a */
[----:B------:R-:W2:Y:S04]  /*48b30*/  LDL R2, [R1+0x2124] ;  /* 0x0021240001027983 */ /* 0x000ea80000100800 */
[----:B------:R0:W2:Y:S04]  /*48b40*/  @!P0 LDG.E.U8 R88, desc[UR10][R8.64] ;  /* 0x0000000a08588981 */ /* 0x0000a8000c1e1100 */
[----:B------:R-:W2:Y:S04]  /*48b50*/  LDL R10, [R1+0x2120] ;  /* 0x00212000010a7983 */ /* 0x000ea80000100800 */
[----:B------:R-:W0:Y:S04]  /*48b60*/  LDL R8, [R1+0x2220] ;  /* 0x0022200001087983 */ /* 0x000e280000100800 */
[----:B------:R-:W0:Y:S01]  /*48b70*/  LDL R9, [R1+0x2224] ;  /* 0x0022240001097983 */ /* 0x000e220000100800 */
[----:B------:R-:W-:-:S02]  /*48b80*/  PRMT R89, RZ, 0x7610, R89 ;  /* 0x00007610ff597816 */ /* 0x000fc40000000059 */
[----:B------:R-:W-:Y:S02]  /*48b90*/  PRMT R90, RZ, 0x7610, R90 ;  /* 0x00007610ff5a7816 */ /* 0x000fe4000000005a */
[----:B------:R-:W-:Y:S02]  /*48ba0*/  PRMT R91, RZ, 0x7610, R91 ;  /* 0x00007610ff5b7816 */ /* 0x000fe4000000005b */
[----:B------:R-:W-:Y:S02]  /*48bb0*/  PRMT R92, RZ, 0x7610, R92 ;  /* 0x00007610ff5c7816 */ /* 0x000fe4000000005c */
[----:B------:R-:W-:Y:S02]  /*48bc0*/  PRMT R93, RZ, 0x7610, R93 ;  /* 0x00007610ff5d7816 */ /* 0x000fe4000000005d */
[----:B0-----:R-:W-:-:S04]  /*48bd0*/  @!P0 LOP3.LUT R9, R9, R8, RZ, 0x3c, !PT ;  /* 0x0000000809098212 */ /* 0x001fc800078e3cff */
[----:B------:R-:W-:-:S04]  /*48be0*/  @!P0 LOP3.LUT R8, R9, R8, RZ, 0x3c, !PT ;  /* 0x0000000809088212 */ /* 0x000fc800078e3cff */
[----:B------:R-:W-:-:S05]  /*48bf0*/  @!P0 LOP3.LUT R9, R9, R8, RZ, 0x3c, !PT ;  /* 0x0000000809098212 */ /* 0x000fca00078e3cff */
[----:B------:R3:W2:Y:S02]  /*48c00*/  @!P0 LDG.E.U8 R89, desc[UR10][R8.64] ;  /* 0x0000000a08598981 */ /* 0x0006a4000c1e1100 */
[----:B---3--:R-:W-:Y:S02]  /*48c10*/  @!P0 IMAD.MOV.U32 R8, RZ, RZ, R16 ;  /* 0x000000ffff088224 */ /* 0x008fe400078e0010 */
[----:B------:R-:W-:Y:S01]  /*48c20*/  @!P0 IMAD.MOV.U32 R9, RZ, RZ, R18 ;  /* 0x000000ffff098224 */ /* 0x000fe200078e0012 */
[----:B------:R-:W-:Y:S01]  /*48c30*/  PRMT R94, RZ, 0x7610, R94 ;  /* 0x00007610ff5e7816 */ /* 0x000fe2000000005e */
[----:B------:R-:W3:Y:S04]  /*48c40*/  LDL R18, [R1+0x2060] ;  /* 0x0020600001127983 */ /* 0x000ee80000100800 */
[----:B------:R0:W3:Y:S04]  /*48c50*/  @!P0 LDG.E.U8 R90, desc[UR10][R8.64] ;  /* 0x0000000a085a8981 */ /* 0x0000e8000c1e1100 */
[----:B------:R-:W3:Y:S01]  /*48c60*/  LDL R16, [R1+0x2064] ;  /* 0x0020640001107983 */ /* 0x000ee20000100800 */
[----:B0-----:R-:W-:-:S02]  /*48c70*/  @!P0 IMAD.MOV.U32 R8, RZ, RZ, R14 ;  /* 0x000000ffff088224 */ /* 0x001fc400078e000e */
[----:B----4-:R-:W-:Y:S01]  /*48c80*/  @!P0 IMAD.MOV.U32 R9, RZ, RZ, R15 ;  /* 0x000000ffff098224 */ /* 0x010fe200078e000f */
[----:B------:R-:W4:Y:S04]  /*48c90*/  LDL R14, [R1+0x2024] ;  /* 0x00202400010e7983 */ /* 0x000f280000100800 */
[----:B------:R0:W4:Y:S04]  /*48ca0*/  @!P0 LDG.E.U8 R91, desc[UR10][R8.64] ;  /* 0x0000000a085b8981 */ /* 0x000128000c1e1100 */
[----:B------:R-:W4:Y:S01]  /*48cb0*/  LDL R15, [R1+0x2020] ;  /* 0x00202000010f7983 */ /* 0x000f220000100800 */
[----:B0-----:R-:W-:-:S02]  /*48cc0*/  @!P0 IMAD.MOV.U32 R8, RZ, RZ, R11 ;  /* 0x000000ffff088224 */ /* 0x001fc400078e000b */
[----:B------:R-:W-:Y:S01]  /*48cd0*/  @!P0 IMAD.MOV.U32 R9, RZ, RZ, R13 ;  /* 0x000000ffff098224 */ /* 0x000fe200078e000d */
[----:B------:R-:W4:Y:S04]  /*48ce0*/  LDL R11, [R1+0x1fe4] ;  /* 0x001fe400010b7983 */ /* 0x000f280000100800 */
[----:B------:R2:W4:Y:S04]  /*48cf0*/  @!P0 LDG.E.U8 R92, desc[UR10][R8.64] ;  /* 0x0000000a085c8981 */ /* 0x000528000c1e1100 */
[----:B------:R-:W4:Y:S01]  /*48d00*/  LDL R13, [R1+0x1fe0] ;  /* 0x001fe000010d7983 */ /* 0x000f220000100800 */
[----:B--2---:R-:W-:-:S02]  /*48d10*/  @!P0 IMAD.MOV.U32 R8, RZ, RZ, R2 ;  /* 0x000000ffff088224 */ /* 0x004fc400078e0002 */
[----:B------:R-:W-:Y:S01]  /*48d20*/  @!P0 IMAD.MOV.U32 R9, RZ, RZ, R10 ;  /* 0x000000ffff098224 */ /* 0x000fe200078e000a */
[----:B------:R-:W2:Y:S04]  /*48d30*/  LDL R2, [R1+0x1fa4] ;  /* 0x001fa40001027983 */ /* 0x000ea80000100800 */
[----:B------:R0:W2:Y:S01]  /*48d40*/  @!P0 LDG.E.U8 R93, desc[UR10][R8.64] ;  /* 0x0000000a085d8981 */ /* 0x0000a2000c1e1100 */
[----:B------:R-:W-:Y:S02]  /*48d50*/  PRMT R95, RZ, 0x7610, R95 ;  /* 0x00007610ff5f7816 */ /* 0x000fe4000000005f */
[----:B------:R-:W-:Y:S01]  /*48d60*/  PRMT R96, RZ, 0x7610, R96 ;  /* 0x00007610ff607816 */ /* 0x000fe20000000060 */
[----:B------:R-:W2:Y:S04]  /*48d70*/  LDL R10, [R1+0x1fa0] ;  /* 0x001fa000010a7983 */ /* 0x000ea80000100800 */
[----:B------:R-:W0:Y:S04]  /*48d80*/  LDL R8, [R1+0x20e0] ;  /* 0x0020e00001087983 */ /* 0x000e280000100800 */
[----:B------:R-:W0:Y:S02]  /*48d90*/  LDL R9, [R1+0x20e4] ;  /* 0x0020e40001097983 */ /* 0x000e240000100800 */
[----:B0-----:R-:W-:-:S04]  /*48da0*/  @!P0 LOP3.LUT R9, R9, R8, RZ, 0x3c, !PT ;  /* 0x0000000809098212 */ /* 0x001fc800078e3cff */
[----:B------:R-:W-:-:S04]  /*48db0*/  @!P0 LOP3.LUT R8, R9, R8, RZ, 0x3c, !PT ;  /* 0x0000000809088212 */ /* 0x000fc800078e3cff */
[----:B------:R-:W-:-:S05]  /*48dc0*/  @!P0 LOP3.LUT R9, R9, R8, RZ, 0x3c, !PT ;  /* 0x0000000809098212 */ /* 0x000fca00078e3cff */
[----:B------:R0:W2:Y:S04]  /*48dd0*/  @!P0 LDG.E.U8 R94, desc[UR10][R8.64] ;  /* 0x0000000a085e8981 */ /* 0x0000a8000c1e1100 */
[----:B------:R-:W0:Y:S04]  /*48de0*/  LDL R8, [R1+0x20a0] ;  /* 0x0020a00001087983 */ /* 0x000e280000100800 */
[----:B------:R-:W0:Y:S01]  /*48df0*/  LDL R9, [R1+0x20a4] ;  /* 0x0020a40001097983 */ /* 0x000e220000100800 */
[----:B------:R-:W-:Y:S02]  /*48e00*/  PRMT R97, RZ, 0x7610, R97 ;  /* 0x00007610ff617816 */ /* 0x000fe40000000061 */
[----:B------:R-:W-:-:S02]  /*48e10*/  PRMT R98, RZ, 0x7610, R98 ;  /* 0x00007610ff627816 */ /* 0x000fc40000000062 */
[----:B0-----:R-:W-:-:S04]  /*48e20*/  @!P0 LOP3.LUT R9, R9, R8, RZ, 0x3c, !PT ;  /* 0x0000000809098212 */ /* 0x001fc800078e3cff */
[----:B------:R-:W-:-:S04]  /*48e30*/  @!P0 LOP3.LUT R8, R9, R8, RZ, 0x3c, !PT ;  /* 0x0000000809088212 */ /* 0x000fc800078e3cff */
[----:B------:R-:W-:-:S05]  /*48e40*/  @!P0 LOP3.LUT R9, R9, R8, RZ, 0x3c, !PT ;  /* 0x0000000809098212 */ /* 0x000fca00078e3cff */
[----:B------:R3:W2:Y:S02]  /*48e50*/  @!P0 LDG.E.U8 R95, desc[UR10][R8.64] ;  /* 0x0000000a085f8981 */ /* 0x0006a4000c1e1100 */
[----:B---3--:R-:W-:Y:S02]  /*48e60*/  @!P0 IMAD.MOV.U32 R8, RZ, RZ, R16 ;  /* 0x000000ffff088224 */ /* 0x008fe400078e0010 */
[----:B------:R-:W-:Y:S01]  /*48e70*/  @!P0 IMAD.MOV.U32 R9, RZ, RZ, R18 ;  /* 0x000000ffff098224 */ /* 0x000fe200078e0012 */
[----:B------:R-:W3:Y:S04]  /*48e80*/  LDL R16, [R1+0x1ee0] ;  /* 0x001ee00001107983 */ /* 0x000ee80000100800 */
[----:B------:R4:W3:Y:S04]  /*48e90*/  @!P0 LDG.E.U8 R96, desc[UR10][R8.64] ;  /* 0x0000000a08608981 */ /* 0x0008e8000c1e1100 */
[----:B------:R-:W3:Y:S01]  /*48ea0*/  LDL R18, [R1+0x1f20] ;  /* 0x001f200001127983 */ /* 0x000ee20000100800 */
[----:B----4-:R-:W-:-:S02]  /*48eb0*/  @!P0 IMAD.MOV.U32 R8, RZ, RZ, R14 ;  /* 0x000000ffff088224 */ /* 0x010fc400078e000e */
[----:B------:R-:W-:Y:S01]  /*48ec0*/  @!P0 IMAD.MOV.U32 R9, RZ, RZ, R15 ;  /* 0x000000ffff098224 */ /* 0x000fe200078e000f */
[----:B------:R-:W-:Y:S01]  /*48ed0*/  PRMT R99, RZ, 0x7610, R99 ;  /* 0x00007610ff637816 */ /* 0x000fe20000000063 */
[----:B------:R-:W4:Y:S04]  /*48ee0*/  LDL R15, [R1+0x1f60] ;  /* 0x001f6000010f7983 */ /* 0x000f280000100800 */
[----:B------:R0:W4:Y:S01]  /*48ef0*/  @!P0 LDG.E.U8 R97, desc[UR10][R8.64] ;  /* 0x0000000a08618981 */ /* 0x000122000c1e1100 */
[----:B------:R-:W-:Y:S02]  /*48f00*/  LOP3.LUT R244, R244, 0xffff, RZ, 0xc0, !PT ;  /* 0x0000fffff4f47812 */ /* 0x000fe400078ec0ff */
[----:B------:R-:W-:Y:S01]  /*48f10*/  LOP3.LUT R241, R241, 0xffff, RZ, 0xc0, !PT ;  /* 0x0000fffff1f17812 */ /* 0x000fe200078ec0ff */
[----:B------:R-:W4:Y:S01]  /*48f20*/  LDL R14, [R1+0x1f64] ;  /* 0x001f6400010e7983 */ /* 0x000f220000100800 */
[----:B0-----:R-:W-:-:S02]  /*48f30*/  @!P0 IMAD.MOV.U32 R8, RZ, RZ, R11 ;  /* 0x000000ffff088224 */ /* 0x001fc400078e000b */
[----:B------:R-:W-:Y:S02]  /*48f40*/  @!P0 IMAD.MOV.U32 R9, RZ, RZ, R13 ;  /* 0x000000ffff098224 */ /* 0x000fe400078e000d */
[----:B------:R-:W4:Y:S04]  /*48f50*/  LDL R13, [R1+0x1ee4] ;  /* 0x001ee400010d7983 */ /* 0x000f280000100800 */
[----:B------:R2:W4:Y:S02]  /*48f60*/  @!P0 LDG.E.U8 R98, desc[UR10][R8.64] ;  /* 0x0000000a08628981 */ /* 0x000524000c1e1100 */
[----:B--2---:R-:W-:Y:S02]  /*48f70*/  @!P0 IMAD.MOV.U32 R8, RZ, RZ, R2 ;  /* 0x000000ffff088224 */ /* 0x004fe400078e0002 */
[----:B------:R-:W2:Y:S01]  /*48f80*/  LDL R2, [R1+0x1f24] ;  /* 0x001f240001027983 */ /* 0x000ea20000100800 */
[----:B------:R-:W-:Y:S01]  /*48f90*/  @!P0 IMAD.MOV.U32 R9, RZ, RZ, R10 ;  /* 0x000000ffff098224 */ /* 0x000fe200078e000a */
[----:B------:R-:W-:-:S02]  /*48fa0*/  LOP3.LUT R229, R229, 0xffff, RZ, 0xc0, !PT ;  /* 0x0000ffffe5e57812 */ /* 0x000fc400078ec0ff */
[----:B------:R-:W-:Y:S02]  /*48fb0*/  LOP3.LUT R226, R226, 0xffff, RZ, 0xc0, !PT ;  /* 0x0000ffffe2e27812 */ /* 0x000fe400078ec0ff */
[----:B------:R-:W-:Y:S01]  /*48fc0*/  LOP3.LUT R221, R221, 0xffff, RZ, 0xc0, !PT ;  /* 0x0000ffffdddd7812 */ /* 0x000fe200078ec0ff */
[----:B------:R0:W2:Y:S01]  /*48fd0*/  @!P0 LDG.E.U8 R99, desc[UR10][R8.64] ;  /* 0x0000000a08638981 */ /* 0x0000a2000c1e1100 */
        /* <DEDUP_REMOVED lines=23> */
[----:B------:R-:W-:-:S03]  /*49150*/  PRMT R101, RZ, 0x7610, R101 ;  /* 0x00007610ff657816 */ /* 0x000fc60000000065 */
[----:B------:R0:W-:Y:S01]  /*49160*/  STS.128 [R146+UR4+0x14000], R8 ;  /* 0x0140000892007988 */ /* 0x0001e20008000c04 */
[----:B------:R-:W-:Y:S02]  /*49170*/  PRMT R102, RZ, 0x7610, R102 ;  /* 0x00007610ff667816 */ /* 0x000fe40000000066 */
[----:B------:R-:W-:Y:S01]  /*49180*/  PRMT R103, RZ, 0x7610, R103 ;  /* 0x00007610ff677816 */ /* 0x000fe20000000067 */
[----:B0-----:R-:W2:Y:S04]  /*49190*/  LDL R146, [R1+0x1e64] ;  /* 0x001e640001927983 */ /* 0x001ea80000100800 */
[----:B------:R-:W2:Y:S01]  /*491a0*/  LDL R10, [R1+0x1e20] ;  /* 0x001e2000010a7983 */ /* 0x000ea20000100800 */
[----:B------:R-:W-:Y:S02]  /*491b0*/  PRMT R100, RZ, 0x7610, R100 ;  /* 0x00007610ff647816 */ /* 0x000fe40000000064 */
[----:B------:R-:W-:Y:S01]  /*491c0*/  PRMT R104, RZ, 0x7610, R104 ;  /* 0x00007610ff687816 */ /* 0x000fe20000000068 */
[----:B------:R-:W2:Y:S01]  /*491d0*/  LDL R11, [R1+0x1d64] ;  /* 0x001d6400010b7983 */ /* 0x000ea20000100800 */
[----:B---3--:R-:W-:-:S03]  /*491e0*/  @!P0 IMAD.MOV.U32 R9, RZ, RZ, R18 ;  /* 0x000000ffff098224 */ /* 0x008fc600078e0012 */
[----:B------:R-:W3:Y:S04]  /*491f0*/  LDL R18, [R1+0x1de0] ;  /* 0x001de00001127983 */ /* 0x000ee80000100800 */
[----:B----4-:R-:W4:Y:S04]  /*49200*/  @!P0 LDG.E.U8 R100, desc[UR10][R14.64] ;  /* 0x0000000a0e648981 */ /* 0x010f28000c1e1100 */
[----:B------:R-:W4:Y:S04]  /*49210*/  LDL R15, [R1+0x1da0] ;  /* 0x001da000010f7983 */ /* 0x000f280000100800 */
[----:B------:R-:W4:Y:S01]  /*49220*/  LDL R14, [R1+0x1da4] ;  /* 0x001da400010e7983 */ /* 0x000f220000100800 */
[----:B--2---:R-:W-:-:S03]  /*49230*/  @!P0 IMAD.MOV.U32 R8, RZ, RZ, R2 ;  /* 0x000000ffff088224 */ /* 0x004fc600078e0002 */
[----:B------:R-:W2:Y:S04]  /*49240*/  LDL R2, [R1+0x1e24] ;  /* 0x001e240001027983 */ /* 0x000ea80000100800 */
        /* <DEDUP_REMOVED lines=11> */
[----:B------:R0:W4:Y:S04]  /*49300*/  @!P0 LDG.E.U8 R103, desc[UR10][R8.64] ;  /* 0x0000000a08678981 */ /* 0x000128000c1e1100 */
[----:B------:R-:W2:Y:S01]  /*49310*/  LDL R9, [R1+0x1e60] ;  /* 0x001e600001097983 */ /* 0x000ea20000100800 */
[----:B0-----:R-:W-:Y:S01]  /*49320*/  @!P0 IMAD.MOV.U32 R8, RZ, RZ, R146 ;  /* 0x000000ffff088224 */ /* 0x001fe200078e0092 */
[----:B------:R-:W-:Y:S02]  /*49330*/  PRMT R105, RZ, 0x7610, R105 ;  /* 0x00007610ff697816 */ /* 0x000fe40000000069 */
[----:B------:R-:W-:Y:S01]  /*49340*/  PRMT R106, RZ, 0x7610, R106 ;  /* 0x00007610ff6a7816 */ /* 0x000fe2000000006a */
[----:B------:R-:W4:Y:S01]  /*49350*/  LDL R146, [R1+0x1ca4] ;  /* 0x001ca40001927983 */ /* 0x000f220000100800 */
[----:B------:R-:W-:-:S03]  /*49360*/  PRMT R107, RZ, 0x7610, R107 ;  /* 0x00007610ff6b7816 */ /* 0x000fc6000000006b */
[----:B--2---:R0:W2:Y:S02]  /*49370*/  @!P0 LDG.E.U8 R104, desc[UR10][R8.64] ;  /* 0x0000000a08688981 */ /* 0x0040a4000c1e1100 */
[----:B0-----:R-:W-:Y:S02]  /*49380*/  @!P0 IMAD.MOV.U32 R8, RZ, RZ, R2 ;  /* 0x000000ffff088224 */ /* 0x001fe400078e0002 */
[----:B------:R-:W-:Y:S01]  /*49390*/  @!P0 IMAD.MOV.U32 R9, RZ, RZ, R10 ;  /* 0x000000ffff098224 */ /* 0x000fe200078e000a */
[----:B------:R-:W2:Y:S04]  /*493a0*/  LDL R2, [R1+0x1d24] ;  /* 0x001d240001027983 */ /* 0x000ea80000100800 */
[----:B------:R-:W2:Y:S04]  /*493b0*/  LDL R10, [R1+0x1d20] ;  /* 0x001d2000010a7983 */ /* 0x000ea80000100800 */
[----:B------:R3:W2:Y:S02]  /*493c0*/  @!P0 LDG.E.U8 R105, desc[UR10][R8.64] ;  /* 0x0000000a08698981 */ /* 0x0006a4000c1e1100 */
[----:B---3--:R-:W-:-:S02]  /*493d0*/  @!P0 IMAD.MOV.U32 R8, RZ, RZ, R16 ;  /* 0x000000ffff088224 */ /* 0x008fc400078e0010 */
[----:B------:R-:W-:Y:S01]  /*493e0*/  @!P0 IMAD.MOV.U32 R9, RZ, RZ, R18 ;  /* 0x000000ffff098224 */ /* 0x000fe200078e0012 */
[----:B------:R-:W-:Y:S01]  /*493f0*/  PRMT R108, RZ, 0x7610, R108 ;  /* 0x00007610ff6c7816 */ /* 0x000fe2000000006c */
[----:B------:R-:W3:Y:S04]  /*49400*/  LDL R18, [R1+0x1c60] ;  /* 0x001c600001127983 */ /* 0x000ee80000100800 */
[----:B------:R4:W3:Y:S01]  /*49410*/  @!P0 LDG.E.U8 R106, desc[UR10][R8.64] ;  /* 0x0000000a086a8981 */ /* 0x0008e2000c1e1100 */
[----:B------:R-:W-:Y:S02]  /*49420*/  PRMT R109, RZ, 0x7610, R109 ;  /* 0x00007610ff6d7816 */ /* 0x000fe4000000006d */
[----:B------:R-:W-:Y:S01]  /*49430*/  PRMT R110, RZ, 0x7610, R110 ;  /* 0x00007610ff6e7816 */ /* 0x000fe2000000006e */
[----:B------:R-:W3:Y:S01]  /*49440*/  LDL R16, [R1+0x1c64] ;  /* 0x001c640001107983 */ /* 0x000ee20000100800 */
[----:B----4-:R-:W-:-:S02]  /*49450*/  @!P0 IMAD.MOV.U32 R8, RZ, RZ, R14 ;  /* 0x000000ffff088224 */ /* 0x010fc400078e000e */
[----:B------:R-:W-:Y:S01]  /*49460*/  @!P0 IMAD.MOV.U32 R9, RZ, RZ, R15 ;  /* 0x000000ffff098224 */ /* 0x000fe200078e000f */
        /* <DEDUP_REMOVED lines=8> */
[----:B--2---:R-:W-:-:S03]  /*494f0*/  @!P0 IMAD.MOV.U32 R8, RZ, RZ, R2 ;  /* 0x000000ffff088224 */ /* 0x004fc600078e0002 */
[----:B------:R-:W2:Y:S01]  /*49500*/  LDL R2, [R1+0x1ba4] ;  /* 0x001ba40001027983 */ /* 0x000ea20000100800 */
[----:B------:R-:W-:Y:S01]  /*49510*/  @!P0 IMAD.MOV.U32 R9, RZ, RZ, R10 ;  /* 0x000000ffff098224 */ /* 0x000fe200078e000a */
[----:B------:R-:W-:Y:S02]  /*49520*/  PRMT R111, RZ, 0x7610, R111 ;  /* 0x00007610ff6f7816 */ /* 0x000fe4000000006f */
[----:B------:R-:W2:Y:S04]  /*49530*/  LDL R10, [R1+0x1ba0] ;  /* 0x001ba000010a7983 */ /* 0x000ea80000100800 */
[----:B------:R0:W2:Y:S04]  /*49540*/  @!P0 LDG.E.U8 R109, desc[UR10][R8.64] ;  /* 0x0000000a086d8981 */ /* 0x0000a8000c1e1100 */
[----:B------:R-:W0:Y:S04]  /*49550*/  LDL R8, [R1+0x1ce0] ;  /* 0x001ce00001087983 */ /* 0x000e280000100800 */
[----:B------:R-:W0:Y:S02]  /*49560*/  LDL R9, [R1+0x1ce4] ;  /* 0x001ce40001097983 */ /* 0x000e240000100800 */
[----:B0-----:R-:W-:-:S04]  /*49570*/  @!P0 LOP3.LUT R9, R9, R8, RZ, 0x3c, !PT ;  /* 0x0000000809098212 */ /* 0x001fc800078e3cff */
[----:B------:R-:W-:-:S04]  /*49580*/  @!P0 LOP3.LUT R8, R9, R8, RZ, 0x3c, !PT ;  /* 0x0000000809088212 */ /* 0x000fc800078e3cff */
[----:B------:R-:W-:-:S05]  /*49590*/  @!P0 LOP3.LUT R9, R9, R8, RZ, 0x3c, !PT ;  /* 0x0000000809098212 */ /* 0x000fca00078e3cff */
[----:B------:R0:W2:Y:S04]  /*495a0*/  @!P0 LDG.E.U8 R110, desc[UR10][R8.64] ;  /* 0x0000000a086e8981 */ /* 0x0000a8000c1e1100 */
[----:B------:R-:W3:Y:S01]  /*495b0*/  LDL R9, [R1+0x1ca0] ;  /* 0x001ca00001097983 */ /* 0x000ee20000100800 */
[----:B0-----:R-:W-:Y:S01]  /*495c0*/  @!P0 IMAD.MOV.U32 R8, RZ, RZ, R146 ;  /* 0x000000ffff088224 */ /* 0x001fe200078e0092 */
[----:B------:R-:W-:Y:S02]  /*495d0*/  PRMT R112, RZ, 0x7610, R112 ;  /* 0x00007610ff707816 */ /* 0x000fe40000000070 */
[----:B------:R-:W-:Y:S01]  /*495e0*/  PRMT R113, RZ, 0x7610, R113 ;  /* 0x00007610ff717816 */ /* 0x000fe20000000071 */
[----:B------:R-:W2:Y:S01]  /*495f0*/  LDL R146, [R1+0x1b20] ;  /* 0x001b200001927983 */ /* 0x000ea20000100800 */
[----:B------:R-:W-:-:S03]  /*49600*/  PRMT R114, RZ, 0x7610, R114 ;  /* 0x00007610ff727816 */ /* 0x000fc60000000072 */
[----:B---3--:R0:W3:Y:S02]  /*49610*/  @!P0 LDG.E.U8 R111, desc[UR10][R8.64] ;  /* 0x0000000a086f8981 */ /* 0x0080e4000c1e1100 */
[----:B0-----:R-:W-:Y:S02]  /*49620*/  @!P0 IMAD.MOV.U32 R8, RZ, RZ, R16 ;  /* 0x000000ffff088224 */ /* 0x001fe400078e0010 */
        /* <DEDUP_REMOVED lines=42> */
[----:B------:R-:W-:Y:S01]  /*498d0*/  PRMT R8, R205, 0x5410, R8 ;  /* 0x00005410cd087816 */ /* 0x000fe20000000008 */
[----:B------:R-:W2:Y:S01]  /*498e0*/  LDL R17, [R1+0x19e0] ;  /* 0x0019e00001117983 */ /* 0x000ea20000100800 */
[----:B------:R-:W-:Y:S02]  /*498f0*/  PRMT R9, R181, 0x5410, R9 ;  /* 0x00005410b5097816 */ /* 0x000fe40000000009 */
[----:B------:R-:W-:-:S02]  /*49900*/  PRMT R10, R162, 0x5410, R10 ;  /* 0x00005410a20a7816 */ /* 0x000fc4000000000a */
[----:B------:R-:W-:Y:S02]  /*49910*/  PRMT R11, R22, 0x5410, R11 ;  /* 0x00005410160b7816 */ /* 0x000fe4000000000b */
[----:B------:R-:W-:Y:S02]  /*49920*/  PRMT R117, RZ, 0x7610, R117 ;  /* 0x00007610ff757816 */ /* 0x000fe40000000075 */
[----:B------:R-:W-:Y:S01]  /*49930*/  PRMT R118, RZ, 0x7610, R118 ;  /* 0x00007610ff767816 */ /* 0x000fe20000000076 */
[----:B---3--:R0:W-:Y:S02]  /*49940*/  STS.128 [R18+UR4+0x10000], R8 ;  /* 0x0100000812007988 */ /* 0x0081e40008000c04 */
[----:B0-----:R-:W-:Y:S01]  /*49950*/  @!P0 IMAD.MOV.U32 R9, RZ, RZ, R146 ;  /* 0x000000ffff098224 */ /* 0x001fe200078e0092 */
[----:B------:R-:W-:Y:S01]  /*49960*/  PRMT R119, RZ, 0x7610, R119 ;  /* 0x00007610ff777816 */ /* 0x000fe20000000077 */
[----:B------:R-:W3:Y:S04]  /*49970*/  LDL R146, [R1+0x1a64] ;  /* 0x001a640001927983 */ /* 0x000ee80000100800 */
[----:B------:R-:W3:Y:S01]  /*49980*/  LDL R10, [R1+0x1a20] ;  /* 0x001a2000010a7983 */ /* 0x000ee20000100800 */
[----:B------:R-:W-:-:S02]  /*49990*/  PRMT R116, RZ, 0x7610, R116 ;  /* 0x00007610ff747816 */ /* 0x000fc40000000074 */
[----:B------:R-:W-:Y:S01]  /*499a0*/  PRMT R120, RZ, 0x7610, R120 ;  /* 0x00007610ff787816 */ /* 0x000fe20000000078 */
[----:B------:R-:W3:Y:S04]  /*499b0*/  LDL R11, [R1+0x1964] ;  /* 0x00196400010b7983 */ /* 0x000ee80000100800 */
[----:B----4-:R-:W4:Y:S04]  /*499c0*/  @!P0 LDG.E.U8 R116, desc[UR10][R14.64] ;  /* 0x0000000a0e748981 */ /* 0x010f28000c1e1100 */
[----:B------:R-:W4:Y:S01]  /*499d0*/  LDL R15, [R1+0x19a0] ;  /* 0x0019a000010f7983 */ /* 0x000f220000100800 */
[----:B--2---:R-:W-:-:S03]  /*499e0*/  @!P0 IMAD.MOV.U32 R8, RZ, RZ, R2 ;  /* 0x000000ffff088224 */ /* 0x004fc600078e0002 */
[----:B------:R-:W2:Y:S04]  /*499f0*/  LDL R14, [R1+0x19a4] ;  /* 0x0019a400010e7983 */ /* 0x000ea80000100800 */
[----:B------:R0:W4:Y:S04]  /*49a00*/  @!P0 LDG.E.U8 R117, desc[UR10][R8.64] ;  /* 0x0000000a08758981 */ /* 0x000128000c1e1100 */
[----:B------:R-:W2:Y:S01]  /*49a10*/  LDL R2, [R1+0x1a24] ;  /* 0x001a240001027983 */ /* 0x000ea20000100800 */
[----:B0-----:R-:W-:Y:S02]  /*49a20*/  @!P0 IMAD.MOV.U32 R8, RZ, RZ, R13 ;  /* 0x000000ffff088224 */ /* 0x001fe400078e000d */
[----:B------:R-:W-:Y:S01]  /*49a30*/  @!P0 IMAD.MOV.U32 R9, RZ, RZ, R16 ;  /* 0x000000ffff098224 */ /* 0x000fe200078e0010 */
[----:B------:R-:W4:Y:S04]  /*49a40*/  LDL R13, [R1+0x1960] ;  /* 0x00196000010d7983 */ /* 0x000f280000100800 */
[----:B------:R0:W4:Y:S04]  /*49a50*/  @!P0 LDG.E.U8 R118, desc[UR10][R8.64] ;  /* 0x0000000a08768981 */ /* 0x000128000c1e1100 */
[----:B------:R-:W4:Y:S04]  /*49a60*/  LDL R16, [R1+0x19e4] ;  /* 0x0019e40001107983 */ /* 0x000f280000100800 */
[----:B------:R-:W0:Y:S04]  /*49a70*/  LDL R8, [R1+0x1aa0] ;  /* 0x001aa00001087983 */ /* 0x000e280000100800 */
[----:B------:R-:W0:Y:S02]  /*49a80*/  LDL R9, [R1+0x1aa4] ;  /* 0x001aa40001097983 */ /* 0x000e240000100800 */
[----:B0-----:R-:W-:-:S04]  /*49a90*/  @!P0 LOP3.LUT R9, R9, R8, RZ, 0x3c, !PT ;  /* 0x0000000809098212 */ /* 0x001fc800078e3cff */
[----:B------:R-:W-:-:S04]  /*49aa0*/  @!P0 LOP3.LUT R8, R9, R8, RZ, 0x3c, !PT ;  /* 0x0000000809088212 */ /* 0x000fc800078e3cff */
[----:B------:R-:W-:-:S05]  /*49ab0*/  @!P0 LOP3.LUT R9, R9, R8, RZ, 0x3c, !PT ;  /* 0x0000000809098212 */ /* 0x000fca00078e3cff */
[----:B------:R3:W4:Y:S04]  /*49ac0*/  @!P0 LDG.E.U8 R119, desc[UR10][R8.64] ;  /* 0x0000000a08778981 */ /* 0x000728000c1e1100 */
[----:B------:R-:W2:Y:S01]  /*49ad0*/  LDL R9, [R1+0x1a60] ;  /* 0x001a600001097983 */ /* 0x000ea20000100800 */
[----:B---3--:R-:W-:Y:S01]  /*49ae0*/  @!P0 IMAD.MOV.U32 R8, RZ, RZ, R146 ;  /* 0x000000ffff088224 */ /* 0x008fe200078e0092 */
[----:B------:R-:W-:Y:S02]  /*49af0*/  PRMT R121, RZ, 0x7610, R121 ;  /* 0x00007610ff797816 */ /* 0x000fe40000000079 */
[----:B------:R-:W-:Y:S01]  /*49b00*/  PRMT R122, RZ, 0x7610, R122 ;  /* 0x00007610ff7a7816 */ /* 0x000fe2000000007a */
[----:B------:R-:W3:Y:S01]  /*49b10*/  LDL R146, [R1+0x18a4] ;  /* 0x0018a40001927983 */ /* 0x000ee20000100800 */
[----:B------:R-:W-:-:S03]  /*49b20*/  PRMT R123, RZ, 0x7610, R123 ;  /* 0x00007610ff7b7816 */ /* 0x000fc6000000007b */
[----:B--2---:R0:W2:Y:S02]  /*49b30*/  @!P0 LDG.E.U8 R120, desc[UR10][R8.64] ;  /* 0x0000000a08788981 */ /* 0x0040a4000c1e1100 */
[----:B0-----:R-:W-:Y:S02]  /*49b40*/  @!P0 IMAD.MOV.U32 R8, RZ, RZ, R2 ;  /* 0x000000ffff088224 */ /* 0x001fe400078e0002 */
[----:B------:R-:W-:Y:S01]  /*49b50*/  @!P0 IMAD.MOV.U32 R9, RZ, RZ, R10 ;  /* 0x000000ffff098224 */ /* 0x000fe200078e000a */
[----:B------:R-:W3:Y:S04]  /*49b60*/  LDL R2, [R1+0x1924] ;  /* 0x0019240001027983 */ /* 0x000ee80000100800 */
[----:B------:R-:W2:Y:S04]  /*49b70*/  LDL R10, [R1+0x1920] ;  /* 0x00192000010a7983 */ /* 0x000ea80000100800 */
[----:B------:R4:W2:Y:S02]  /*49b80*/  @!P0 LDG.E.U8 R121, desc[UR10][R8.64] ;  /* 0x0000000a08798981 */ /* 0x0008a4000c1e1100 */
[----:B----4-:R-:W-:-:S02]  /*49b90*/  @!P0 IMAD.MOV.U32 R8, RZ, RZ, R16 ;  /* 0x000000ffff088224 */ /* 0x010fc400078e0010 */
[----:B------:R-:W-:Y:S01]  /*49ba0*/  @!P0 IMAD.MOV.U32 R9, RZ, RZ, R17 ;  /* 0x000000ffff098224 */ /* 0x000fe200078e0011 */
[----:B------:R-:W-:Y:S01]  /*49bb0*/  PRMT R124, RZ, 0x7610, R124 ;  /* 0x00007610ff7c7816 */ /* 0x000fe2000000007c */
[----:B------:R-:W4:Y:S04]  /*49bc0*/  LDL R17, [R1+0x1534] ;  /* 0x0015340001117983 */ /* 0x000f280000100800 */
[----:B------:R0:W4:Y:S01]  /*49bd0*/  @!P0 LDG.E.U8 R122, desc[UR10][R8.64] ;  /* 0x0000000a087a8981 */ /* 0x000122000c1e1100 */
[----:B------:R-:W-:Y:S02]  /*49be0*/  PRMT R125, RZ, 0x7610, R125 ;  /* 0x00007610ff7d7816 */ /* 0x000fe4000000007d */
[----:B------:R-:W-:Y:S01]  /*49bf0*/  PRMT R126, RZ, 0x7610, R126 ;  /* 0x00007610ff7e7816 */ /* 0x000fe2000000007e */
[----:B------:R-:W4:Y:S01]  /*49c00*/  LDL R16, [R1+0x1538] ;  /* 0x0015380001107983 */ /* 0x000f220000100800 */
[----:B0-----:R-:W-:-:S02]  /*49c10*/  @!P0 IMAD.MOV.U32 R8, RZ, RZ, R14 ;  /* 0x000000ffff088224 */ /* 0x001fc400078e000e */
        /* <DEDUP_REMOVED lines=9> */
[----:B---3--:R-:W-:Y:S01]  /*49cb0*/  @!P0 IMAD.MOV.U32 R8, RZ, RZ, R2 ;  /* 0x000000ffff088224 */ /* 0x008fe200078e0002 */
[----:B------:R-:W-:-:S02]  /*49cc0*/  PRMT R127, RZ, 0x7610, R127 ;  /* 0x00007610ff7f7816 */ /* 0x000fc4000000007f */
[----:B------:R-:W3:Y:S01]  /*49cd0*/  LDL R2, [R1+0x1478] ;  /* 0x0014780001027983 */ /* 0x000ee20000100800 */
[----:B--2---:R-:W-:-:S03]  /*49ce0*/  @!P0 IMAD.MOV.U32 R9, RZ, RZ, R10 ;  /* 0x000000ffff098224 */ /* 0x004fc600078e000a */
[----:B------:R-:W2:Y:S04]  /*49cf0*/  LDL R10, [R1+0x1474] ;  /* 0x00147400010a7983 */ /* 0x000ea80000100800 */
[----:B------:R0:W3:Y:S04]  /*49d00*/  @!P0 LDG.E.U8 R125, desc[UR10][R8.64] ;  /* 0x0000000a087d8981 */ /* 0x0000e8000c1e1100 */
[----:B------:R-:W0:Y:S04]  /*49d10*/  LDL R8, [R1+0x18e0] ;  /* 0x0018e00001087983 */ /* 0x000e280000100800 */
[----:B------:R-:W0:Y:S02]  /*49d20*/  LDL R9, [R1+0x18e4] ;  /* 0x0018e40001097983 */ /* 0x000e240000100800 */
[----:B0-----:R-:W-:-:S04]  /*49d30*/  @!P0 LOP3.LUT R9, R9, R8, RZ, 0x3c, !PT ;  /* 0x0000000809098212 */ /* 0x001fc800078e3cff */
[----:B------:R-:W-:-:S04]  /*49d40*/  @!P0 LOP3.LUT R8, R9, R8, RZ, 0x3c, !PT ;  /* 0x0000000809088212 */ /* 0x000fc800078e3cff */
[----:B------:R-:W-:-:S05]  /*49d50*/  @!P0 LOP3.LUT R9, R9, R8, RZ, 0x3c, !PT ;  /* 0x0000000809098212 */ /* 0x000fca00078e3cff */
[----:B------:R0:W3:Y:S04]  /*49d60*/  @!P0 LDG.E.U8 R126, desc[UR10][R8.64] ;  /* 0x0000000a087e8981 */ /* 0x0000e8000c1e1100 */
[----:B------:R-:W4:Y:S01]  /*49d70*/  LDL R9, [R1+0x18a0] ;  /* 0x0018a00001097983 */ /* 0x000f220000100800 */
[----:B0-----:R-:W-:Y:S01]  /*49d80*/  @!P0 IMAD.MOV.U32 R8, RZ, RZ, R146 ;  /* 0x000000ffff088224 */ /* 0x001fe200078e0092 */
[----:B------:R-:W-:Y:S02]  /*49d90*/  PRMT R128, RZ, 0x7610, R128 ;  /* 0x00007610ff807816 */ /* 0x000fe40000000080 */
[----:B------:R-:W-:Y:S02]  /*49da0*/  PRMT R129, RZ, 0x7610, R129 ;  /* 0x00007610ff817816 */ /* 0x000fe40000000081 */
[----:B------:R-:W-:Y:S01]  /*49db0*/  PRMT R130, RZ, 0x7610, R130 ;  /* 0x00007610ff827816 */ /* 0x000fe20000000082 */
[----:B----4-:R0:W4:Y:S02]  /*49dc0*/  @!P0 LDG.E.U8 R127, desc[UR10][R8.64] ;  /* 0x0000000a087f8981 */ /* 0x010124000c1e1100 */
[----:B0-----:R-:W-:-:S02]  /*49dd0*/  @!P0 IMAD.MOV.U32 R8, RZ, RZ, R16 ;  /* 0x000000ffff088224 */ /* 0x001fc400078e0010 */
[----:B------:R-:W-:-:S05]  /*49de0*/  @!P0 IMAD.MOV.U32 R9, RZ, RZ, R17 ;  /* 0x000000ffff098224 */ /* 0x000fca00078e0011 */
[----:B------:R0:W4:Y:S02]  /*49df0*/  @!P0 LDG.E.U8 R128, desc[UR10][R8.64] ;  /* 0x0000000a08808981 */ /* 0x000124000c1e1100 */
[----:B0-----:R-:W-:Y:S02]  /*49e00*/  @!P0 IMAD.MOV.U32 R8, RZ, RZ, R14 ;  /* 0x000000ffff088224 */ /* 0x001fe400078e000e */
[----:B------:R-:W-:-:S05]  /*49e10*/  @!P0 IMAD.MOV.U32 R9, RZ, RZ, R15 ;  /* 0x000000ffff098224 */ /* 0x000fca00078e000f */
[----:B------:R0:W4:Y:S02]  /*49e20*/  @!P0 LDG.E.U8 R129, desc[UR10][R8.64] ;  /* 0x0000000a08818981 */ /* 0x000124000c1e1100 */
[----:B0-----:R-:W-:Y:S02]  /*49e30*/  @!P0 IMAD.MOV.U32 R8, RZ, RZ, R11 ;  /* 0x000000ffff088224 */ /* 0x001fe400078e000b */
[----:B------:R-:W-:-:S05]  /*49e40*/  @!P0 IMAD.MOV.U32 R9, RZ, RZ, R13 ;  /* 0x000000ffff098224 */ /* 0x000fca00078e000d */
[----:B------:R2:W4:Y:S02]  /*49e50*/  @!P0 LDG.E.U8 R130, desc[UR10][R8.64] ;  /* 0x0000000a08828981 */ /* 0x000524000c1e1100 */
[----:B--2---:R-:W-:Y:S01]  /*49e60*/  @!P0 IMAD.MOV.U32 R9, RZ, RZ, R10 ;  /* 0x000000ffff098224 */ /* 0x004fe200078e000a */
[----:B------:R-:W-:Y:S02]  /*49e70*/  LOP3.LUT R10, R239, 0xffff, RZ, 0xc0, !PT ;  /* 0x0000ffffef0a7812 */ /* 0x000fe400078ec0ff */
[----:B------:R-:W2:Y:S04]  /*49e80*/  LDL.LU R239, [R1+0x37b0] ;  /* 0x0037b00001ef7983 */ /* 0x000ea80000300800 */
[----:B------:R-:W4:Y:S04]  /*49e90*/  LDL R17, [R1+0x13f4] ;  /* 0x0013f40001117983 */ /* 0x000f280000100800 */
[----:B------:R-:W2:Y:S04]  /*49ea0*/  LDL R16, [R1+0x13f8] ;  /* 0x0013f80001107983 */ /* 0x000ea80000100800 */
[----:B------:R-:W2:Y:S04]  /*49eb0*/  LDL R15, [R1+0x1434] ;  /* 0x00143400010f7983 */ /* 0x000ea80000100800 */
[----:B------:R-:W2:Y:S01]  /*49ec0*/  LDL R14, [R1+0x1438] ;  /* 0x00143800010e7983 */ /* 0x000ea20000100800 */
[----:B------:R-:W-:Y:S01]  /*49ed0*/  PRMT R131, RZ, 0x7610, R131 ;  /* 0x00007610ff837816 */ /* 0x000fe20000000083 */
[----:B---3--:R-:W-:Y:S01]  /*49ee0*/  @!P0 IMAD.MOV.U32 R8, RZ, RZ, R2 ;  /* 0x000000ffff088224 */ /* 0x008fe200078e0002 */
[----:B------:R-:W-:Y:S01]  /*49ef0*/  LOP3.LUT R2, R24, 0xffff, RZ, 0xc0, !PT ;  /* 0x0000ffff18027812 */ /* 0x000fe200078ec0ff */
[----:B------:R-:W3:Y:S01]  /*49f00*/  LDL R146, [R1+0x13b4] ;  /* 0x0013b40001927983 */ /* 0x000ee20000100800 */
[----:B------:R-:W-:-:S03]  /*49f10*/  LOP3.LUT R251, R251, 0xffff, RZ, 0xc0, !PT ;  /* 0x0000fffffbfb7812 */ /* 0x000fc600078ec0ff */
[----:B------:R0:W3:Y:S01]  /*49f20*/  @!P0 LDG.E.U8 R131, desc[UR10][R8.64] ;  /* 0x0000000a08838981 */ /* 0x0000e2000c1e1100 */
[----:B------:R-:W-:Y:S02]  /*49f30*/  LOP3.LUT R247, R247, 0xffff, RZ, 0xc0, !PT ;  /* 0x0000fffff7f77812 */ /* 0x000fe400078ec0ff */
[----:B------:R-:W-:Y:S01]  /*49f40*/  LOP3.LUT R232, R232, 0xffff, RZ, 0xc0, !PT ;  /* 0x0000ffffe8e87812 */ /* 0x000fe200078ec0ff */
[----:B------:R-:W3:Y:S01]  /*49f50*/  LDL R24, [R1+0x1374] ;  /* 0x0013740001187983 */ /* 0x000ee20000100800 */
[----:B------:R-:W-:Y:S02]  /*49f60*/  LOP3.LUT R224, R224, 0xffff, RZ, 0xc0, !PT ;  /* 0x0000ffffe0e07812 */ /* 0x000fe400078ec0ff */
[----:B------:R-:W-:Y:S02]  /*49f70*/  LOP3.LUT R216, R216, 0xffff, RZ, 0xc0, !PT ;  /* 0x0000ffffd8d87812 */ /* 0x000fe400078ec0ff */
[----:B------:R-:W-:Y:S02]  /*49f80*/  LOP3.LUT R208, R208, 0xffff, RZ, 0xc0, !PT ;  /* 0x0000ffffd0d07812 */ /* 0x000fe400078ec0ff */
[----:B0-----:R-:W-:-:S02]  /*49f90*/  LOP3.LUT R9, R40, 0xffff, RZ, 0xc0, !PT ;  /* 0x0000ffff28097812 */ /* 0x001fc400078ec0ff */
[----:B------:R-:W-:Y:S01]  /*49fa0*/  LOP3.LUT R8, R29, 0xffff, RZ, 0xc0, !PT ;  /* 0x0000ffff1d087812 */ /* 0x000fe200078ec0ff */
[----:B------:R-:W3:Y:S01]  /*49fb0*/  LDL R40, [R1+0x13b8] ;  /* 0x0013b80001287983 */ /* 0x000ee20000100800 */
[----:B------:R-:W-:Y:S02]  /*49fc0*/  LOP3.LUT R202, R202, 0xffff, RZ, 0xc0, !PT ;  /* 0x0000ffffcaca7812 */ /* 0x000fe400078ec0ff */
[----:B------:R-:W-:Y:S01]  /*49fd0*/  LOP3.LUT R196, R196, 0xffff, RZ, 0xc0, !PT ;  /* 0x0000ffffc4c47812 */ /* 0x000fe200078ec0ff */
[----:B------:R-:W3:Y:S01]  /*49fe0*/  LDL R29, [R1+0x1334] ;  /* 0x00133400011d7983 */ /* 0x000ee20000100800 */
[----:B------:R-:W-:Y:S02]  /*49ff0*/  LOP3.LUT R190, R190, 0xffff, RZ, 0xc0, !PT ;  /* 0x0000ffffbebe7812 */ /* 0x000fe400078ec0ff */
[----:B------:R-:W-:Y:S02]  /*4a000*/  LOP3.LUT R180, R180, 0xffff, RZ, 0xc0, !PT ;  /* 0x0000ffffb4b47812 */ /* 0x000fe400078ec0ff */
[----:B------:R-:W-:-:S02]  /*4a010*/  LOP3.LUT R175, R175, 0xffff, RZ, 0xc0, !PT ;  /* 0x0000ffffafaf7812 */ /* 0x000fc400078ec0ff */
[----:B------:R-:W-:Y:S02]  /*4a020*/  LOP3.LUT R170, R170, 0xffff, RZ, 0xc0, !PT ;  /* 0x0000ffffaaaa7812 */ /* 0x000fe400078ec0ff */
[----:B------:R-:W-:Y:S02]  /*4a030*/  PRMT R13, R10, 0x3340, R9 ;  /* 0x000033400a0d7816 */ /* 0x000fe40000000009 */
[----:B------:R-:W-:Y:S02]  /*4a040*/  PRMT R8, R8, 0x3340, R2 ;  /* 0x0000334008087816 */ /* 0x000fe40000000002 */
[----:B------:R-:W-:Y:S01]  /*4a050*/  PRMT R247, R251, 0x3340, R247 ;  /* 0x00003340fbf77816 */ /* 0x000fe200000000f7 */
[----:B------:R-:W3:Y:S01]  /*4a060*/  LDL R2, [R1+0x1378] ;  /* 0x0013780001027983 */ /* 0x000ee20000100800 */
[----:B------:R-:W-:Y:S02]  /*4a070*/  PRMT R9, R232, 0x3340, R224 ;  /* 0x00003340e8097816 */ /* 0x000fe400000000e0 */
[----:B------:R-:W-:-:S02]  /*4a080*/  PRMT R208, R216, 0x3340, R208 ;  /* 0x00003340d8d07816 */ /* 0x000fc400000000d0 */
[----:B------:R-:W-:Y:S02]  /*4a090*/  PRMT R10, R202, 0x3340, R196 ;  /* 0x00003340ca0a7816 */ /* 0x000fe400000000c4 */
[----:B------:R-:W-:Y:S02]  /*4a0a0*/  PRMT R180, R190, 0x3340, R180 ;  /* 0x00003340beb47816 */ /* 0x000fe400000000b4 */
[----:B------:R-:W-:Y:S02]  /*4a0b0*/  PRMT R11, R175, 0x3340, R170 ;  /* 0x00003340af0b7816 */ /* 0x000fe400000000aa */
[----:B------:R-:W-:Y:S02]  /*4a0c0*/  PRMT R8, R13, 0x5410, R8 ;  /* 0x000054100d087816 */ /* 0x000fe40000000008 */
[----:B------:R-:W-:Y:S01]  /*4a0d0*/  PRMT R9, R247, 0x5410, R9 ;  /* 0x00005410f7097816 */ /* 0x000fe20000000009 */
[----:B------:R-:W3:Y:S01]  /*4a0e0*/  LDL R13, [R1+0x1274] ;  /* 0x00127400010d7983 */ /* 0x000ee20000100800 */
[----:B------:R-:W-:-:S02]  /*4a0f0*/  PRMT R10, R208, 0x5410, R10 ;  /* 0x00005410d00a7816 */ /* 0x000fc4000000000a */
[----:B------:R-:W-:-:S05]  /*4a100*/  PRMT R11, R180, 0x5410, R11 ;  /* 0x00005410b40b7816 */ /* 0x000fca000000000b */
[----:B------:R0:W-:Y:S01]  /*4a110*/  STS.128 [R18+UR4+0x14000], R8 ;  /* 0x0140000812007988 */ /* 0x0001e20008000c04 */
[----:B------:R-:W-:-:S03]  /*4a120*/  PRMT R132, RZ, 0x7610, R132 ;  /* 0x00007610ff847816 */ /* 0x000fc60000000084 */
[----:B0-----:R-:W3:Y:S04]  /*4a130*/  LDL R18, [R1+0x1338] ;  /* 0x0013380001127983 */ /* 0x001ee80000100800 */
[----:B------:R-:W3:Y:S01]  /*4a140*/  LDL R10, [R1+0x1278] ;  /* 0x00127800010a7983 */ /* 0x000ee20000100800 */
[----:B------:R-:W-:Y:S02]  /*4a150*/  PRMT R133, RZ, 0x7610, R133 ;  /* 0x00007610ff857816 */ /* 0x000fe40000000085 */
[----:B------:R-:W-:Y:S01]  /*4a160*/  PRMT R134, RZ, 0x7610, R134 ;  /* 0x00007610ff867816 */ /* 0x000fe20000000086 */
[----:B------:R-:W3:Y:S01]  /*4a170*/  LDL R11, [R1+0x1234] ;  /* 0x00123400010b7983 */ /* 0x000ee20000100800 */
[----:B----4-:R-:W-:-:S03]  /*4a180*/  @!P0 IMAD.MOV.U32 R9, RZ, RZ, R17 ;  /* 0x000000ffff098224 */ /* 0x010fc600078e0011 */
[----:B------:R-:W4:Y:S01]  /*4a190*/  LDL R17, [R1+0x12f4] ;  /* 0x0012f40001117983 */ /* 0x000f220000100800 */
[----:B--2---:R-:W-:-:S03]  /*4a1a0*/  @!P0 IMAD.MOV.U32 R8, RZ, RZ, R16 ;  /* 0x000000ffff088224 */ /* 0x004fc600078e0010 */
[----:B------:R-:W2:Y:S04]  /*4a1b0*/  LDL R16, [R1+0x12f8] ;  /* 0x0012f80001107983 */ /* 0x000ea80000100800 */
[----:B------:R3:W2:Y:S04]  /*4a1c0*/  @!P0 LDG.E.U8 R133, desc[UR10][R8.64] ;  /* 0x0000000a08858981 */ /* 0x0006a8000c1e1100 */
[----:B------:R-:W2:Y:S04]  /*4a1d0*/  @!P0 LDG.E.U8 R132, desc[UR10][R14.64] ;  /* 0x0000000a0e848981 */ /* 0x000ea8000c1e1100 */
[----:B------:R-:W2:Y:S04]  /*4a1e0*/  LDL R15, [R1+0x12b4] ;  /* 0x0012b400010f7983 */ /* 0x000ea80000100800 */
[----:B------:R-:W2:Y:S01]  /*4a1f0*/  LDL R14, [R1+0x12b8] ;  /* 0x0012b800010e7983 */ /* 0x000ea20000100800 */
[----:B---3--:R-:W-:-:S02]  /*4a200*/  @!P0 IMAD.MOV.U32 R9, RZ, RZ, R146 ;  /* 0x000000ffff098224 */ /* 0x008fc400078e0092 */
[----:B------:R-:W-:Y:S01]  /*4a210*/  @!P0 IMAD.MOV.U32 R8, RZ, RZ, R40 ;  /* 0x000000ffff088224 */ /* 0x000fe200078e0028 */
[----:B------:R-:W-:-:S04]  /*4a220*/  PRMT R135, RZ, 0x7610, R135 ;  /* 0x00007610ff877816 */ /* 0x000fc80000000087 */
[----:B------:R0:W3:Y:S01]  /*4a230*/  @!P0 LDG.E.U8 R134, desc[UR10][R8.64] ;  /* 0x0000000a08868981 */ /* 0x0000e2000c1e1100 */
[----:B------:R-:W-:Y:S01]  /*4a240*/  PRMT R136, RZ, 0x7610, R136 ;  /* 0x00007610ff887816 */ /* 0x000fe20000000088 */
[----:B0-----:R-:W-:Y:S02]  /*4a250*/  @!P0 IMAD.MOV.U32 R9, RZ, RZ, R24 ;  /* 0x000000ffff098224 */ /* 0x001fe400078e0018 */
[----:B------:R-:W-:Y:S01]  /*4a260*/  @!P0 IMAD.MOV.U32 R8, RZ, RZ, R2 ;  /* 0x000000ffff088224 */ /* 0x000fe200078e0002 */
[----:B------:R-:W-:Y:S01]  /*4a270*/  PRMT R239, RZ, 0x7610, R239 ;  /* 0x00007610ffef7816 */ /* 0x000fe200000000ef */
[----:B------:R-:W3:Y:S04]  /*4a280*/  LDL R2, [R1+0x1238] ;  /* 0x0012380001027983 */ /* 0x000ee80000100800 */
[----:B------:R0:W3:Y:S01]  /*4a290*/  @!P0 LDG.E.U8 R135, desc[UR10][R8.64] ;  /* 0x0000000a08878981 */ /* 0x0000e2000c1e1100 */
[----:B------:R-:W-:-:S03]  /*4a2a0*/  PRMT R137, RZ, 0x7610, R137 ;  /* 0x00007610ff897816 */ /* 0x000fc60000000089 */
[----:B------:R-:W3:Y:S04]  /*4a2b0*/  LDL.LU R24, [R1+0x11f4] ;  /* 0x0011f40001187983 */ /* 0x000ee80000300800 */
[----:B------:R-:W3:Y:S01]  /*4a2c0*/  LDL R146, [R1+0x1548] ;  /* 0x0015480001927983 */ /* 0x000ee20000100800 */
[----:B0-----:R-:W-:Y:S02]  /*4a2d0*/  @!P0 IMAD.MOV.U32 R9, RZ, RZ, R29 ;  /* 0x000000ffff098224 */ /* 0x001fe400078e001d */
[----:B------:R-:W-:Y:S02]  /*4a2e0*/  @!P0 IMAD.MOV.U32 R8, RZ, RZ, R18 ;  /* 0x000000ffff088224 */ /* 0x000fe400078e0012 */
[----:B------:R-:W3:Y:S04]  /*4a2f0*/  LDL R18, [R1+0x186c] ;  /* 0x00186c0001127983 */ /* 0x000ee80000100800 */
[----:B------:R4:W3:Y:S02]  /*4a300*/  @!P0 LDG.E.U8 R136, desc[UR10][R8.64] ;  /* 0x0000000a08888981 */ /* 0x0008e4000c1e1100 */
[----:B----4-:R-:W-:-:S02]  /*4a310*/  @!P0 IMAD.MOV.U32 R9, RZ, RZ, R17 ;  /* 0x000000ffff098224 */ /* 0x010fc400078e0011 */
[----:B------:R-:W4:Y:S01]  /*4a320*/  LDL R17, [R1+0x2458] ;  /* 0x0024580001117983 */ /* 0x000f220000100800 */
[----:B--2---:R-:W-:-:S03]  /*4a330*/  @!P0 IMAD.MOV.U32 R8, RZ, RZ, R16 ;  /* 0x000000ffff088224 */ /* 0x004fc600078e0010 */
[----:B------:R-:W2:Y:S04]  /*4a340*/  LDL R16, [R1+0x245c] ;  /* 0x00245c0001107983 */ /* 0x000ea80000100800 */
[----:B------:R0:W4:Y:S02]  /*4a350*/  @!P0 LDG.E.U8 R239, desc[UR10][R8.64] ;  /* 0x0000000a08ef8981 */ /* 0x000124000c1e1100 */
[----:B0-----:R-:W-:Y:S01]  /*4a360*/  @!P0 IMAD.MOV.U32 R9, RZ, RZ, R15 ;  /* 0x000000ffff098224 */ /* 0x001fe200078e000f */
[----:B------:R-:W-:Y:S01]  /*4a370*/  PRMT R138, RZ, 0x7610, R138 ;  /* 0x00007610ff8a7816 */ /* 0x000fe2000000008a */
[----:B------:R-:W4:Y:S01]  /*4a380*/  LDL R15, [R1+0x2418] ;  /* 0x00241800010f7983 */ /* 0x000f220000100800 */
[----:B------:R-:W-:-:S03]  /*4a390*/  @!P0 IMAD.MOV.U32 R8, RZ, RZ, R14 ;  /* 0x000000ffff088224 */ /* 0x000fc600078e000e */
[----:B------:R-:W4:Y:S04]  /*4a3a0*/  LDL R14, [R1+0x241c] ;  /* 0x00241c00010e7983 */ /* 0x000f280000100800 */
[----:B------:R0:W4:Y:S02]  /*4a3b0*/  @!P0 LDG.E.U8 R137, desc[UR10][R8.64] ;  /* 0x0000000a08898981 */ /* 0x000124000c1e1100 */
[----:B0-----:R-:W-:Y:S02]  /*4a3c0*/  @!P0 IMAD.MOV.U32 R8, RZ, RZ, R10 ;  /* 0x000000ffff088224 */ /* 0x001fe400078e000a */
[----:B------:R-:W2:Y:S01]  /*4a3d0*/  LDL R10, [R1+0x11f8] ;  /* 0x0011f800010a7983 */ /* 0x000ea20000100800 */
[----:B------:R-:W-:-:S03]  /*4a3e0*/  @!P0 IMAD.MOV.U32 R9, RZ, RZ, R13 ;  /* 0x000000ffff098224 */ /* 0x000fc600078e000d */
[----:B------:R-:W4:Y:S04]  /*4a3f0*/  LDL R13, [R1+0x23d8] ;  /* 0x0023d800010d7983 */ /* 0x000f280000100800 */
[----:B------:R0:W4:Y:S01]  /*4a400*/  @!P0 LDG.E.U8 R138, desc[UR10][R8.64] ;  /* 0x0000000a088a8981 */ /* 0x000122000c1e1100 */
[----:B------:R-:W-:Y:S01]  /*4a410*/  PRMT R139, RZ, 0x7610, R139 ;  /* 0x00007610ff8b7816 */ /* 0x000fe2000000008b */
[----:B0-----:R-:W-:Y:S02]  /*4a420*/  @!P0 IMAD.MOV.U32 R9, RZ, RZ, R11 ;  /* 0x000000ffff098224 */ /* 0x001fe400078e000b */
[----:B------:R-:W4:Y:S01]  /*4a430*/  LDL R11, [R1+0x23dc] ;  /* 0x0023dc00010b7983 */ /* 0x000f220000100800 */
[----:B---3--:R-:W-:-:S03]  /*4a440*/  @!P0 IMAD.MOV.U32 R8, RZ, RZ, R2 ;  /* 0x000000ffff088224 */ /* 0x008fc600078e0002 */
[----:B------:R-:W3:Y:S04]  /*4a450*/  LDL R2, [R1+0x239c] ;  /* 0x00239c0001027983 */ /* 0x000ee80000100800 */
[----:B------:R-:W3:Y:S04]  /*4a460*/  LDL.LU R40, [R1+0x11b8] ;  /* 0x0011b80001287983 */ /* 0x000ee80000300800 */
[----:B------:R-:W3:Y:S04]  /*4a470*/  LDL.LU R29, [R1+0x11b4] ;  /* 0x0011b400011d7983 */ /* 0x000ee80000300800 */
[----:B------:R2:W3:Y:S02]  /*4a480*/  @!P0 LDG.E.U8 R139, desc[UR10][R8.64] ;  /* 0x0000000a088b8981 */ /* 0x0004e4000c1e1100 */
[----:B--2---:R-:W-:-:S02]  /*4a490*/  @!P0 IMAD.MOV.U32 R8, RZ, RZ, R10 ;  /* 0x000000ffff088224 */ /* 0x004fc400078e000a */
[----:B------:R-:W2:Y:S01]  /*4a4a0*/  LDL R10, [R1+0x2398] ;  /* 0x00239800010a7983 */ /* 0x000ea20000100800 */
[----:B------:R-:W-:Y:S01]  /*4a4b0*/  PRMT R140, RZ, 0x7610, R140 ;  /* 0x00007610ff8c7816 */ /* 0x000fe2000000008c */
[----:B------:R-:W-:Y:S01]  /*4a4c0*/  @!P0 IMAD.MOV.U32 R9, RZ, RZ, R24 ;  /* 0x000000ffff098224 */ /* 0x000fe200078e0018 */
[----:B------:R-:W-:-:S04]  /*4a4d0*/  PRMT R142, RZ, 0x7610, R142 ;  /* 0x00007610ff8e7816 */ /* 0x000fc8000000008e */
[----:B------:R0:W2:Y:S01]  /*4a4e0*/  @!P0 LDG.E.U8 R140, desc[UR10][R8.64] ;  /* 0x0000000a088c8981 */ /* 0x0000a2000c1e1100 */
[----:B------:R-:W-:Y:S01]  /*4a4f0*/  PRMT R143, RZ, 0x7610, R143 ;  /* 0x00007610ff8f7816 */ /* 0x000fe2000000008f */
[----:B0-----:R-:W-:Y:S02]  /*4a500*/  @!P0 IMAD.MOV.U32 R8, RZ, RZ, R18 ;  /* 0x000000ffff088224 */ /* 0x001fe400078e0012 */
[----:B------:R-:W-:-:S05]  /*4a510*/  @!P0 IMAD.MOV.U32 R9, RZ, RZ, R146 ;  /* 0x000000ffff098224 */ /* 0x000fca00078e0092 */
[----:B------:R0:W2:Y:S01]  /*4a520*/  @!P0 LDG.E.U8 R142, desc[UR10][R8.64] ;  /* 0x0000000a088e8981 */ /* 0x0000a2000c1e1100 */
[----:B------:R-:W-:Y:S01]  /*4a530*/  PRMT R144, RZ, 0x7610, R144 ;  /* 0x00007610ff907816 */ /* 0x000fe20000000090 */
[----:B0-----:R-:W-:Y:S02]  /*4a540*/  @!P0 IMAD.MOV.U32 R8, RZ, RZ, R16 ;  /* 0x000000ffff088224 */ /* 0x001fe400078e0010 */
[----:B----4-:R-:W-:-:S05]  /*4a550*/  @!P0 IMAD.MOV.U32 R9, RZ, RZ, R17 ;  /* 0x000000ffff098224 */ /* 0x010fca00078e0011 */
[----:B------:R0:W4:Y:S01]  /*4a560*/  @!P0 LDG.E.U8 R143, desc[UR10][R8.64] ;  /* 0x0000000a088f8981 */ /* 0x000122000c1e1100 */
[----:B------:R-:W-:Y:S01]  /*4a570*/  PRMT R235, RZ, 0x7610, R235 ;  /* 0x00007610ffeb7816 */ /* 0x000fe200000000eb */
[----:B0-----:R-:W-:Y:S02]  /*4a580*/  @!P0 IMAD.MOV.U32 R8, RZ, RZ, R14 ;  /* 0x000000ffff088224 */ /* 0x001fe400078e000e */
[----:B------:R-:W-:-:S05]  /*4a590*/  @!P0 IMAD.MOV.U32 R9, RZ, RZ, R15 ;  /* 0x000000ffff098224 */ /* 0x000fca00078e000f */
[----:B------:R0:W4:Y:S01]  /*4a5a0*/  @!P0 LDG.E.U8 R144, desc[UR10][R8.64] ;  /* 0x0000000a08908981 */ /* 0x000122000c1e1100 */
[----:B------:R-:W-:Y:S01]  /*4a5b0*/  PRMT R141, RZ, 0x7610, R141 ;  /* 0x00007610ff8d7816 */ /* 0x000fe2000000008d */
[----:B0-----:R-:W-:Y:S02]  /*4a5c0*/  @!P0 IMAD.MOV.U32 R8, RZ, RZ, R11 ;  /* 0x000000ffff088224 */ /* 0x001fe400078e000b */
[----:B------:R-:W-:-:S05]  /*4a5d0*/  @!P0 IMAD.MOV.U32 R9, RZ, RZ, R13 ;  /* 0x000000ffff098224 */ /* 0x000fca00078e000d */
[----:B------:R3:W4:Y:S01]  /*4a5e0*/  @!P0 LDG.E.U8 R235, desc[UR10][R8.64] ;  /* 0x0000000a08eb8981 */ /* 0x000722000c1e1100 */
[----:B------:R-:W-:Y:S01]  /*4a5f0*/  PRMT R236, RZ, 0x7610, R236 ;  /* 0x00007610ffec7816 */ /* 0x000fe200000000ec */
[----:B---3--:R-:W-:Y:S02]  /*4a600*/  @!P0 IMAD.MOV.U32 R8, RZ, RZ, R40 ;  /* 0x000000ffff088224 */ /* 0x008fe400078e0028 */
[----:B------:R-:W-:-:S05]  /*4a610*/  @!P0 IMAD.MOV.U32 R9, RZ, RZ, R29 ;  /* 0x000000ffff098224 */ /* 0x000fca00078e001d */
[----:B------:R0:W3:Y:S02]  /*4a620*/  @!P0 LDG.E.U8 R141, desc[UR10][R8.64] ;  /* 0x0000000a088d8981 */ /* 0x0000e4000c1e1100 */
[----:B0-----:R-:W-:Y:S01]  /*4a630*/  @!P0 IMAD.MOV.U32 R8, RZ, RZ, R2 ;  /* 0x000000ffff088224 */ /* 0x001fe200078e0002 */
[----:B------:R-:W-:Y:S01]  /*4a640*/  LOP3.LUT R2, R238, 0xffff, RZ, 0xc0, !PT ;  /* 0x0000ffffee027812 */ /* 0x000fe200078ec0ff */
[----:B--2---:R-:W-:-:S05]  /*4a650*/  @!P0 IMAD.MOV.U32 R9, RZ, RZ, R10 ;  /* 0x000000ffff098224 */ /* 0x004fca00078e000a */
[----:B------:R0:W2:Y:S02]  /*4a660*/  @!P0 LDG.E.U8 R236, desc[UR10][R8.64] ;  /* 0x0000000a08ec8981 */ /* 0x0000a4000c1e1100 */
[----:B0-----:R-:W-:Y:S02]  /*4a670*/  LOP3.LUT R8, R237, 0xffff, RZ, 0xc0, !PT ;  /* 0x0000ffffed087812 */ /* 0x001fe400078ec0ff */
[----:B------:R-:W4:Y:S04]  /*4a680*/  LDL.LU R237, [R1+0x37ac] ;  /* 0x0037ac0001ed7983 */ /* 0x000f280000300800 */
[----:B------:R-:W3:Y:S04]  /*4a690*/  LDL.LU R238, [R1+0x37a8] ;  /* 0x0037a80001ee7983 */ /* 0x000ee80000300800 */
[----:B------:R-:W2:Y:S04]  /*4a6a0*/  LDL R15, [R1+0x2358] ;  /* 0x00235800010f7983 */ /* 0x000ea80000100800 */
[----:B------:R-:W2:Y:S01]  /*4a6b0*/  LDL R14, [R1+0x235c] ;  /* 0x00235c00010e7983 */ /* 0x000ea20000100800 */
[----:B------:R-:W-:-:S03]  /*4a6c0*/  PRMT R233, RZ, 0x7610, R233 ;  /* 0x00007610ffe97816 */ /* 0x000fc600000000e9 */
[----:B------:R-:W4:Y:S01]  /*4a6d0*/  LDL R146, [R1+0x2978] ;  /* 0x0029780001927983 */ /* 0x000f220000100800 */
[----:B------:R-:W-:-:S03]  /*4a6e0*/  LOP3.LUT R246, R246, 0xffff, RZ, 0xc0, !PT ;  /* 0x0000fffff6f67812 */ /* 0x000fc600078ec0ff */
[----:B------:R-:W3:Y:S01]  /*4a6f0*/  LDL R18, [R1+0x2318] ;  /* 0x0023180001127983 */ /* 0x000ee20000100800 */
[----:B------:R-:W-:-:S03]  /*4a700*/  LOP3.LUT R231, R231, 0xffff, RZ, 0xc0, !PT ;  /* 0x0000ffffe7e77812 */ /* 0x000fc600078ec0ff */
[----:B------:R-:W3:Y:S01]  /*4a710*/  LDL R16, [R1+0x231c] ;  /* 0x00231c0001107983 */ /* 0x000ee20000100800 */
[----:B------:R-:W-:Y:S02]  /*4a720*/  PRMT R2, R8, 0x3340, R2 ;  /* 0x0000334008027816 */ /* 0x000fe40000000002 */
[----:B------:R-:W-:Y:S01]  /*4a730*/  PRMT R8, R246, 0x3340, R231 ;  /* 0x00003340f6087816 */ /* 0x000fe200000000e7 */
[----:B------:R-:W3:Y:S03]  /*4a740*/  LDL R13, [R1+0x22dc] ;  /* 0x0022dc00010d7983 */ /* 0x000ee60000100800 */
[----:B------:R-:W-:Y:S01]  /*4a750*/  PRMT R8, R2, 0x5410, R8 ;  /* 0x0000541002087816 */ /* 0x000fe20000000008 */
[----:B------:R-:W3:Y:S04]  /*4a760*/  LDL R17, [R1+0x229c] ;  /* 0x00229c0001117983 */ /* 0x000ee80000100800 */
[----:B------:R-:W3:Y:S04]  /*4a770*/  LDL R2, [R1+0x2298] ;  /* 0x0022980001027983 */ /* 0x000ee80000100800 */
[----:B--2---:R-:W2:Y:S04]  /*4a780*/  @!P0 LDG.E.U8 R233, desc[UR10][R14.64] ;  /* 0x0000000a0ee98981 */ /* 0x004ea8000c1e1100 */
[----:B------:R-:W2:Y:S01]  /*4a790*/  LDL R14, [R1+0x22d8] ;  /* 0x0022d800010e7983 */ /* 0x000ea20000100800 */
[----:B------:R-:W-:-:S02]  /*4a7a0*/  LOP3.LUT R223, R223, 0xffff, RZ, 0xc0, !PT ;  /* 0x0000ffffdfdf7812 */ /* 0x000fc400078ec0ff */
[----:B------:R-:W-:Y:S01]  /*4a7b0*/  LOP3.LUT R215, R215, 0xffff, RZ, 0xc0, !PT ;  /* 0x0000ffffd7d77812 */ /* 0x000fe200078ec0ff */
[----:B------:R-:W2:Y:S01]  /*4a7c0*/  LDL R15, [R1+0x221c] ;  /* 0x00221c00010f7983 */ /* 0x000ea20000100800 */
        /* <DEDUP_REMOVED lines=19> */
[----:B------:R-:W-:-:S03]  /*4a900*/  PRMT R234, RZ, 0x7610, R234 ;  /* 0x00007610ffea7816 */ /* 0x000fc600000000ea */
[----:B----4-:R0:W-:Y:S01]  /*4a910*/  STS.128 [R146+UR4+0x10000], R8 ;  /* 0x0100000892007988 */ /* 0x0101e20008000c04 */
[----:B------:R-:W-:Y:S02]  /*4a920*/  PRMT R237, RZ, 0x7610, R237 ;  /* 0x00007610ffed7816 */ /* 0x000fe400000000ed */
[----:B---3--:R-:W-:Y:S01]  /*4a930*/  PRMT R238, RZ, 0x7610, R238 ;  /* 0x00007610ffee7816 */ /* 0x008fe200000000ee */
[----:B0-----:R-:W-:Y:S01]  /*4a940*/  @!P0 IMAD.MOV.U32 R8, RZ, RZ, R16 ;  /* 0x000000ffff088224 */ /* 0x001fe200078e0010 */
[----:B------:R-:W3:Y:S01]  /*4a950*/  LDL R11, [R1+0x219c] ;  /* 0x00219c00010b7983 */ /* 0x000ee20000100800 */
[----:B------:R-:W-:-:S03]  /*4a960*/  @!P0 IMAD.MOV.U32 R9, RZ, RZ, R18 ;  /* 0x000000ffff098224 */ /* 0x000fc600078e0012 */
[----:B------:R-:W4:Y:S04]  /*4a970*/  LDL R18, [R1+0x225c] ;  /* 0x00225c0001127983 */ /* 0x000f280000100800 */
[----:B------:R0:W3:Y:S04]  /*4a980*/  @!P0 LDG.E.U8 R234, desc[UR10][R8.64] ;  /* 0x0000000a08ea8981 */ /* 0x0000e8000c1e1100 */
[----:B------:R-:W3:Y:S01]  /*4a990*/  LDL R16, [R1+0x2218] ;  /* 0x0022180001107983 */ /* 0x000ee20000100800 */
[----:B------:R-:W-:-:S03]  /*4a9a0*/  PRMT R27, RZ, 0x7610, R27 ;  /* 0x00007610ff1b7816 */ /* 0x000fc6000000001b */
[----:B------:R-:W3:Y:S01]  /*4a9b0*/  LDL R10, [R1+0x2158] ;  /* 0x00215800010a7983 */ /* 0x000ee20000100800 */
[----:B0-----:R-:W-:-:S03]  /*4a9c0*/  @!P0 IMAD.MOV.U32 R8, RZ, RZ, R13 ;  /* 0x000000ffff088224 */ /* 0x001fc600078e000d */
[----:B------:R-:W3:Y:S01]  /*4a9d0*/  LDL R13, [R1+0x21dc] ;  /* 0x0021dc00010d7983 */ /* 0x000ee20000100800 */
[----:B--2---:R-:W-:-:S03]  /*4a9e0*/  @!P0 IMAD.MOV.U32 R9, RZ, RZ, R14 ;  /* 0x000000ffff098224 */ /* 0x004fc600078e000e */
[----:B------:R-:W2:Y:S04]  /*4a9f0*/  LDL R14, [R1+0x21d8] ;  /* 0x0021d800010e7983 */ /* 0x000ea80000100800 */
[----:B------:R0:W2:Y:S02]  /*4aa00*/  @!P0 LDG.E.U8 R237, desc[UR10][R8.64] ;  /* 0x0000000a08ed8981 */ /* 0x0000a4000c1e1100 */
[----:B0-----:R-:W-:Y:S02]  /*4aa10*/  @!P0 IMAD.MOV.U32 R8, RZ, RZ, R17 ;  /* 0x000000ffff088224 */ /* 0x001fe400078e0011 */
[----:B------:R-:W-:Y:S01]  /*4aa20*/  @!P0 IMAD.MOV.U32 R9, RZ, RZ, R2 ;  /* 0x000000ffff098224 */ /* 0x000fe200078e0002 */
[----:B------:R-:W2:Y:S04]  /*4aa30*/  LDL R17, [R1+0x2198] ;  /* 0x0021980001117983 */ /* 0x000ea80000100800 */
[----:B------:R4:W2:Y:S04]  /*4aa40*/  @!P0 LDG.E.U8 R238, desc[UR10][R8.64] ;  /* 0x0000000a08ee8981 */ /* 0x0008a8000c1e1100 */
[----:B------:R-:W2:Y:S04]  /*4aa50*/  LDL R2, [R1+0x215c] ;  /* 0x00215c0001027983 */ /* 0x000ea80000100800 */
[----:B------:R-:W3:Y:S01]  /*4aa60*/  LDL R9, [R1+0x2258] ;  /* 0x0022580001097983 */ /* 0x000ee20000100800 */
[----:B------:R-:W-:Y:S01]  /*4aa70*/  PRMT R26, RZ, 0x7610, R26 ;  /* 0x00007610ff1a7816 */ /* 0x000fe2000000001a */
[----:B----4-:R-:W-:-:S05]  /*4aa80*/  @!P0 IMAD.MOV.U32 R8, RZ, RZ, R18 ;  /* 0x000000ffff088224 */ /* 0x010fca00078e0012 */
[----:B---3--:R0:W3:Y:S02]  /*4aa90*/  @!P0 LDG.E.U8 R27, desc[UR10][R8.64] ;  /* 0x0000000a081b8981 */ /* 0x0080e4000c1e1100 */
[----:B0-----:R-:W-:Y:S02]  /*4aaa0*/  @!P0 IMAD.MOV.U32 R8, RZ, RZ, R15 ;  /* 0x000000ffff088224 */ /* 0x001fe400078e000f */
[----:B------:R-:W-:Y:S01]  /*4aab0*/  @!P0 IMAD.MOV.U32 R9, RZ, RZ, R16 ;  /* 0x000000ffff098224 */ /* 0x000fe200078e0010 */
[----:B------:R-:W4:Y:S04]  /*4aac0*/  LDL R15, [R1+0x211c] ;  /* 0x00211c00010f7983 */ /* 0x000f280000100800 */
[----:B------:R-:W3:Y:S04]  /*4aad0*/  LDL R16, [R1+0x2118] ;  /* 0x0021180001107983 */ /* 0x000ee80000100800 */
[----:B------:R0:W3:Y:S02]  /*4aae0*/  @!P0 LDG.E.U8 R26, desc[UR10][R8.64] ;  /* 0x0000000a081a8981 */ /* 0x0000e4000c1e1100 */
[----:B0-----:R-:W-:-:S02]  /*4aaf0*/  @!P0 IMAD.MOV.U32 R8, RZ, RZ, R13 ;  /* 0x000000ffff088224 */ /* 0x001fc400078e000d */
[----:B--2---:R-:W-:Y:S01]  /*4ab00*/  @!P0 IMAD.MOV.U32 R9, RZ, RZ, R14 ;  /* 0x000000ffff098224 */ /* 0x004fe200078e000e */
[----:B------:R-:W2:Y:S04]  /*4ab10*/  LDL R13, [R1+0x20dc] ;  /* 0x0020dc00010d7983 */ /* 0x000ea80000100800 */
[----:B------:R-:W2:Y:S01]  /*4ab20*/  LDL R14, [R1+0x20d8] ;  /* 0x0020d800010e7983 */ /* 0x000ea20000100800 */
[----:B------:R-:W-:Y:S02]  /*4ab30*/  PRMT R6, RZ, 0x7610, R6 ;  /* 0x00007610ff067816 */ /* 0x000fe40000000006 */
[----:B------:R-:W-:-:S04]  /*4ab40*/  PRMT R0, RZ, 0x7610, R0 ;  /* 0x00007610ff007816 */ /* 0x000fc80000000000 */
[----:B------:R0:W2:Y:S01]  /*4ab50*/  @!P0 LDG.E.U8 R6, desc[UR10][R8.64] ;  /* 0x0000000a08068981 */ /* 0x0000a2000c1e1100 */
[----:B------:R-:W-:Y:S01]  /*4ab60*/  PRMT R252, RZ, 0x7610, R252 ;  /* 0x00007610fffc7816 */ /* 0x000fe200000000fc */
[----:B0-----:R-:W-:Y:S02]  /*4ab70*/  @!P0 IMAD.MOV.U32 R8, RZ, RZ, R11 ;  /* 0x000000ffff088224 */ /* 0x001fe400078e000b */
[----:B------:R-:W-:Y:S01]  /*4ab80*/  @!P0 IMAD.MOV.U32 R9, RZ, RZ, R17 ;  /* 0x000000ffff098224 */ /* 0x000fe200078e0011 */
[----:B------:R-:W-:Y:S01]  /*4ab90*/  PRMT R251, RZ, 0x7610, R251 ;  /* 0x00007610fffb7816 */ /* 0x000fe200000000fb */
[----:B------:R-:W2:Y:S04]  /*4aba0*/  LDL R11, [R1+0x205c] ;  /* 0x00205c00010b7983 */ /* 0x000ea80000100800 */
[----:B------:R0:W2:Y:S02]  /*4abb0*/  @!P0 LDG.E.U8 R0, desc[UR10][R8.64] ;  /* 0x0000000a08008981 */ /* 0x0000a4000c1e1100 */
[----:B0-----:R-:W-:-:S02]  /*4abc0*/  @!P0 IMAD.MOV.U32 R8, RZ, RZ, R2 ;  /* 0x000000ffff088224 */ /* 0x001fc400078e0002 */
[----:B------:R-:W-:Y:S01]  /*4abd0*/  @!P0 IMAD.MOV.U32 R9, RZ, RZ, R10 ;  /* 0x000000ffff098224 */ /* 0x000fe200078e000a */
[----:B------:R-:W-:Y:S01]  /*4abe0*/  PRMT R250, RZ, 0x7610, R250 ;  /* 0x00007610fffa7816 */ /* 0x000fe200000000fa */
[----:B------:R-:W2:Y:S04]  /*4abf0*/  LDL.LU R10, [R1+0xfb0] ;  /* 0x000fb000010a7983 */ /* 0x000ea80000300800 */
[----:B------:R4:W2:Y:S04]  /*4ac00*/  @!P0 LDG.E.U8 R252, desc[UR10][R8.64] ;  /* 0x0000000a08fc8981 */ /* 0x0008a8000c1e1100 */
[----:B------:R-:W2:Y:S04]  /*4ac10*/  LDL.LU R2, [R1+0xfa8] ;  /* 0x000fa80001027983 */ /* 0x000ea80000300800 */
[----:B------:R-:W2:Y:S04]  /*4ac20*/  LDL.LU R17, [R1+0xfa0] ;  /* 0x000fa00001117983 */ /* 0x000ea80000300800 */
[----:B------:R-:W2:Y:S01]  /*4ac30*/  LDL.LU R18, [R1+0xf98] ;  /* 0x000f980001127983 */ /* 0x000ea20000300800 */
[----:B----4-:R-:W-:-:S03]  /*4ac40*/  @!P0 IMAD.MOV.U32 R8, RZ, RZ, R15 ;  /* 0x000000ffff088224 */ /* 0x010fc600078e000f */
[----:B------:R-:W4:Y:S01]  /*4ac50*/  LDL.LU R15, [R1+0xf70] ;  /* 0x000f7000010f7983 */ /* 0x000f220000300800 */
[----:B---3--:R-:W-:-:S03]  /*4ac60*/  @!P0 IMAD.MOV.U32 R9, RZ, RZ, R16 ;  /* 0x000000ffff098224 */ /* 0x008fc600078e0010 */
[----:B------:R-:W3:Y:S04]  /*4ac70*/  LDL.LU R16, [R1+0xf64] ;  /* 0x000f640001107983 */ /* 0x000ee80000300800 */
[----:B------:R2:W4:Y:S02]  /*4ac80*/  @!P0 LDG.E.U8 R251, desc[UR10][R8.64] ;  /* 0x0000000a08fb8981 */ /* 0x000524000c1e1100 */
[----:B--2---:R-:W-:Y:S02]  /*4ac90*/  @!P0 IMAD.MOV.U32 R8, RZ, RZ, R13 ;  /* 0x000000ffff088224 */ /* 0x004fe400078e000d */
[----:B------:R-:W-:Y:S02]  /*4aca0*/  @!P0 IMAD.MOV.U32 R9, RZ, RZ, R14 ;  /* 0x000000ffff098224 */ /* 0x000fe400078e000e */
[----:B------:R-:W2:Y:S04]  /*4acb0*/  LDL.LU R14, [R1+0xf4c] ;  /* 0x000f4c00010e7983 */ /* 0x000ea80000300800 */
[----:B------:R-:W2:Y:S04]  /*4acc0*/  LDL.LU R13, [R1+0xf44] ;  /* 0x000f4400010d7983 */ /* 0x000ea80000300800 */
[----:B------:R0:W2:Y:S04]  /*4acd0*/  @!P0 LDG.E.U8 R250, desc[UR10][R8.64] ;  /* 0x0000000a08fa8981 */ /* 0x0000a8000c1e1100 */
[----:B------:R-:W0:Y:S04]  /*4ace0*/  LDL R8, [R1+0x2098] ;  /* 0x0020980001087983 */ /* 0x000e280000100800 */
[----:B------:R-:W0:Y:S01]  /*4acf0*/  LDL R9, [R1+0x209c] ;  /* 0x00209c0001097983 */ /* 0x000e220000100800 */
[----:B------:R-:W-:-:S02]  /*4ad00*/  PRMT R249, RZ, 0x7610, R249 ;  /* 0x00007610fff97816 */ /* 0x000fc400000000f9 */
[----:B0-----:R-:W-:-:S04]  /*4ad10*/  @!P0 LOP3.LUT R9, R9, R8, RZ, 0x3c, !PT ;  /* 0x0000000809098212 */ /* 0x001fc800078e3cff */
[----:B------:R-:W-:-:S04]  /*4ad20*/  @!P0 LOP3.LUT R8, R9, R8, RZ, 0x3c, !PT ;  /* 0x0000000809088212 */ /* 0x000fc800078e3cff */
[----:B------:R-:W-:-:S05]  /*4ad30*/  @!P0 LOP3.LUT R9, R9, R8, RZ, 0x3c, !PT ;  /* 0x0000000809098212 */ /* 0x000fca00078e3cff */
[----:B------:R0:W2:Y:S04]  /*4ad40*/  @!P0 LDG.E.U8 R249, desc[UR10][R8.64] ;  /* 0x0000000a08f98981 */ /* 0x0000a8000c1e1100 */
[----:B------:R-:W3:Y:S01]  /*4ad50*/  LDL R9, [R1+0x2058] ;  /* 0x0020580001097983 */ /* 0x000ee20000100800 */
[----:B------:R-:W-:Y:S01]  /*4ad60*/  PRMT R248, RZ, 0x7610, R248 ;  /* 0x00007610fff87816 */ /* 0x000fe200000000f8 */
[----:B0-----:R-:W-:Y:S02]  /*4ad70*/  @!P0 IMAD.MOV.U32 R8, RZ, RZ, R11 ;  /* 0x000000ffff088224 */ /* 0x001fe400078e000b */
[----:B------:R-:W2:Y:S04]  /*4ad80*/  LDL.LU R11, [R1+0xf28] ;  /* 0x000f2800010b7983 */ /* 0x000ea80000300800 */
[----:B---3--:R0:W3:Y:S04]  /*4ad90*/  @!P0 LDG.E.U8 R248, desc[UR10][R8.64] ;  /* 0x0000000a08f88981 */ /* 0x0080e8000c1e1100 */
[----:B------:R-:W0:Y:S04]  /*4ada0*/  LDL R8, [R1+0x2018] ;  /* 0x0020180001087983 */ /* 0x000e280000100800 */
[----:B------:R-:W0:Y:S01]  /*4adb0*/  LDL R9, [R1+0x201c] ;  /* 0x00201c0001097983 */ /* 0x000e220000100800 */
[----:B------:R-:W-:-:S02]  /*4adc0*/  PRMT R247, RZ, 0x7610, R247 ;  /* 0x00007610fff77816 */ /* 0x000fc400000000f7 */
[----:B0-----:R-:W-:-:S04]  /*4add0*/  @!P0 LOP3.LUT R9, R9, R8, RZ, 0x3c, !PT ;  /* 0x0000000809098212 */ /* 0x001fc800078e3cff */
[----:B------:R-:W-:-:S04]  /*4ade0*/  @!P0 LOP3.LUT R8, R9, R8, RZ, 0x3c, !PT ;  /* 0x0000000809088212 */ /* 0x000fc800078e3cff */
[----:B------:R-:W-:-:S05]  /*4adf0*/  @!P0 LOP3.LUT R9, R9, R8, RZ, 0x3c, !PT ;  /* 0x0000000809098212 */ /* 0x000fca00078e3cff */
[----:B------:R0:W3:Y:S04]  /*4ae00*/  @!P0 LDG.E.U8 R247, desc[UR10][R8.64] ;  /* 0x0000000a08f78981 */ /* 0x0000e8000c1e1100 */
[----:B------:R-:W0:Y:S04]  /*4ae10*/  LDL R8, [R1+0x1fd8] ;  /* 0x001fd80001087983 */ /* 0x000e280000100800 */
[----:B------:R-:W0:Y:S01]  /*4ae20*/  LDL R9, [R1+0x1fdc] ;  /* 0x001fdc0001097983 */ /* 0x000e220000100800 */
[----:B------:R-:W-:Y:S02]  /*4ae30*/  PRMT R246, RZ, 0x7610, R246 ;  /* 0x00007610fff67816 */ /* 0x000fe400000000f6 */
[----:B0-----:R-:W-:-:S04]  /*4ae40*/  @!P0 LOP3.LUT R9, R9, R8, RZ, 0x3c, !PT ;  /* 0x0000000809098212 */ /* 0x001fc800078e3cff */
[----:B------:R-:W-:-:S04]  /*4ae50*/  @!P0 LOP3.LUT R8, R9, R8, RZ, 0x3c, !PT ;  /* 0x0000000809088212 */ /* 0x000fc800078e3cff */
[----:B------:R-:W-:-:S05]  /*4ae60*/  @!P0 LOP3.LUT R9, R9, R8, RZ, 0x3c, !PT ;  /* 0x0000000809098212 */ /* 0x000fca00078e3cff */
[----:B------:R0:W3:Y:S04]  /*4ae70*/  @!P0 LDG.E.U8 R246, desc[UR10][R8.64] ;  /* 0x0000000a08f68981 */ /* 0x0000e8000c1e1100 */
[----:B------:R-:W0:Y:S04]  /*4ae80*/  LDL R8, [R1+0x1f98] ;  /* 0x001f980001087983 */ /* 0x000e280000100800 */
[----:B------:R-:W0:Y:S01]  /*4ae90*/  LDL R9, [R1+0x1f9c] ;  /* 0x001f9c0001097983 */ /* 0x000e220000100800 */
[----:B------:R-:W-:Y:S02]  /*4aea0*/  PRMT R245, RZ, 0x7610, R245 ;  /* 0x00007610fff57816 */ /* 0x000fe400000000f5 */
[----:B------:R-:W-:-:S02]  /*4aeb0*/  LOP3.LUT R10, R10, 0xffff, RZ, 0xc0, !PT ;  /* 0x0000ffff0a0a7812 */ /* 0x000fc400078ec0ff */
[----:B0-----:R-:W-:-:S04]  /*4aec0*/  @!P0 LOP3.LUT R9, R9, R8, RZ, 0x3c, !PT ;  /* 0x0000000809098212 */ /* 0x001fc800078e3cff */
[----:B------:R-:W-:-:S04]  /*4aed0*/  @!P0 LOP3.LUT R8, R9, R8, RZ, 0x3c, !PT ;  /* 0x0000000809088212 */ /* 0x000fc800078e3cff */
[----:B------:R-:W-:-:S05]  /*4aee0*/  @!P0 LOP3.LUT R9, R9, R8, RZ, 0x3c, !PT ;  /* 0x0000000809098212 */ /* 0x000fca00078e3cff */
[----:B------:R0:W3:Y:S02]  /*4aef0*/  @!P0 LDG.E.U8 R245, desc[UR10][R8.64] ;  /* 0x0000000a08f58981 */ /* 0x0000e4000c1e1100 */
[----:B0-----:R-:W-:Y:S02]  /*4af00*/  LOP3.LUT R9, R2, 0xffff, RZ, 0xc0, !PT ;  /* 0x0000ffff02097812 */ /* 0x001fe400078ec0ff */
[----:B------:R-:W-:Y:S02]  /*4af10*/  LOP3.LUT R2, R18, 0xffff, RZ, 0xc0, !PT ;  /* 0x0000ffff12027812 */ /* 0x000fe400078ec0ff */
[----:B------:R-:W-:Y:S02]  /*4af20*/  PRMT R18, R10, 0x3340, R9 ;  /* 0x000033400a127816 */ /* 0x000fe40000000009 */
[----:B------:R-:W4:Y:S04]  /*4af30*/  LDL.LU R10, [R1+0xf8c] ;  /* 0x000f8c00010a7983 */ /* 0x000f280000300800 */
[----:B------:R-:W2:Y:S01]  /*4af40*/  LDL.LU R9, [R1+0xf80] ;  /* 0x000f800001097983 */ /* 0x000ea20000300800 */
[----:B------:R-:W-:-:S04]  /*4af50*/  LOP3.LUT R8, R17, 0xffff, RZ, 0xc0, !PT ;  /* 0x0000ffff11087812 */ /* 0x000fc800078ec0ff */
[----:B------:R-:W-:Y:S02]  /*4af60*/  PRMT R17, R8, 0x3340, R2 ;  /* 0x0000334008117816 */ /* 0x000fe40000000002 */
[----:B------:R-:W-:Y:S02]  /*4af70*/  LOP3.LUT R2, R16, 0xffff, RZ, 0xc0, !PT ;  /* 0x0000ffff10027812 */ /* 0x000fe400078ec0ff */
[----:B----4-:R-:W-:Y:S02]  /*4af80*/  LOP3.LUT R10, R10, 0xffff, RZ, 0xc0, !PT ;  /* 0x0000ffff0a0a7812 */ /* 0x010fe400078ec0ff */
[----:B--2---:R-:W-:-:S04]  /*4af90*/  LOP3.LUT R9, R9, 0xffff, RZ, 0xc0, !PT ;  /* 0x0000ffff09097812 */ /* 0x004fc800078ec0ff */
[----:B------:R-:W-:Y:S02]  /*4afa0*/  PRMT R16, R10, 0x3340, R9 ;  /* 0x000033400a107816 */ /* 0x000fe40000000009 */
[----:B------:R-:W2:Y:S04]  /*4afb0*/  LDL.LU R10, [R1+0xf5c] ;  /* 0x000f5c00010a7983 */ /* 0x000ea80000300800 */
[----:B------:R-:W4:Y:S01]  /*4afc0*/  LDL.LU R9, [R1+0xf54] ;  /* 0x000f540001097983 */ /* 0x000f220000300800 */
[----:B------:R-:W-:-:S04]  /*4afd0*/  LOP3.LUT R8, R15, 0xffff, RZ, 0xc0, !PT ;  /* 0x0000ffff0f087812 */ /* 0x000fc800078ec0ff */
[----:B------:R-:W-:Y:S02]  /*4afe0*/  PRMT R15, R8, 0x3340, R2 ;  /* 0x00003340080f7816 */ /* 0x000fe40000000002 */
[----:B------:R-:W-:Y:S02]  /*4aff0*/  LOP3.LUT R2, R13, 0xffff, RZ, 0xc0, !PT ;  /* 0x0000ffff0d027812 */ /* 0x000fe400078ec0ff */
[----:B------:R-:W-:-:S04]  /*4b000*/  LOP3.LUT R8, R14, 0xffff, RZ, 0xc0, !PT ;  /* 0x0000ffff0e087812 */ /* 0x000fc800078ec0ff */
[----:B------:R-:W-:Y:S02]  /*4b010*/  PRMT R13, R8, 0x3340, R2 ;  /* 0x00003340080d7816 */ /* 0x000fe40000000002 */
[----:B--2---:R-:W-:Y:S02]  /*4b020*/  LOP3.LUT R10, R10, 0xffff, RZ, 0xc0, !PT ;  /* 0x0000ffff0a0a7812 */ /* 0x004fe400078ec0ff */
[----:B----4-:R-:W-:-:S04]  /*4b030*/  LOP3.LUT R9, R9, 0xffff, RZ, 0xc0, !PT ;  /* 0x0000ffff09097812 */ /* 0x010fc800078ec0ff */
[----:B------:R-:W-:Y:S02]  /*4b040*/  PRMT R14, R10, 0x3340, R9 ;  /* 0x000033400a0e7816 */ /* 0x000fe40000000009 */
[----:B------:R-:W2:Y:S04]  /*4b050*/  LDL.LU R10, [R1+0xf3c] ;  /* 0x000f3c00010a7983 */ /* 0x000ea80000300800 */
[----:B------:R-:W4:Y:S04]  /*4b060*/  LDL.LU R9, [R1+0xf34] ;  /* 0x000f340001097983 */ /* 0x000f280000300800 */
[----:B------:R-:W3:Y:S01]  /*4b070*/  LDL.LU R2, [R1+0xf2c] ;  /* 0x000f2c0001027983 */ /* 0x000ee20000300800 */
[----:B--2---:R-:W-:-:S02]  /*4b080*/  LOP3.LUT R10, R10, 0xffff, RZ, 0xc0, !PT ;  /* 0x0000ffff0a0a7812 */ /* 0x004fc400078ec0ff */
[----:B----4-:R-:W-:Y:S02]  /*4b090*/  LOP3.LUT R9, R9, 0xffff, RZ, 0xc0, !PT ;  /* 0x0000ffff09097812 */ /* 0x010fe400078ec0ff */
[----:B---3--:R-:W-:Y:S02]  /*4b0a0*/  LOP3.LUT R8, R2, 0xffff, RZ, 0xc0, !PT ;  /* 0x0000ffff02087812 */ /* 0x008fe400078ec0ff */
[----:B------:R-:W-:Y:S02]  /*4b0b0*/  LOP3.LUT R2, R11, 0xffff, RZ, 0xc0, !PT ;  /* 0x0000ffff0b027812 */ /* 0x000fe400078ec0ff */
[----:B------:R-:W-:Y:S02]  /*4b0c0*/  PRMT R11, R10, 0x3340, R9 ;  /* 0x000033400a0b7816 */ /* 0x000fe40000000009 */
[----:B------:R-:W-:Y:S02]  /*4b0d0*/  PRMT R9, R16, 0x5410, R15 ;  /* 0x0000541010097816 */ /* 0x000fe4000000000f */
[----:B------:R-:W-:Y:S01]  /*4b0e0*/  PRMT R10, R14, 0x5410, R13 ;  /* 0x000054100e0a7816 */ /* 0x000fe2000000000d */
[----:B------:R-:W2:Y:S04]  /*4b0f0*/  LDL R15, [R1+0x1f5c] ;  /* 0x001f5c00010f7983 */ /* 0x000ea80000100800 */
[----:B------:R-:W3:Y:S01]  /*4b100*/  LDL R13, [R1+0x1f58] ;  /* 0x001f5800010d7983 */ /* 0x000ee20000100800 */
[----:B------:R-:W-:-:S02]  /*4b110*/  PRMT R2, R8, 0x3340, R2 ;  /* 0x0000334008027816 */ /* 0x000fc40000000002 */
[----:B------:R-:W-:Y:S01]  /*4b120*/  PRMT R8, R18, 0x5410, R17 ;  /* 0x0000541012087816 */ /* 0x000fe20000000011 */
[----:B------:R-:W4:Y:S04]  /*4b130*/  LDL R16, [R1+0x1ed8] ;  /* 0x001ed80001107983 */ /* 0x000f280000100800 */
[----:B------:R-:W4:Y:S01]  /*4b140*/  LDL R17, [R1+0x1f1c] ;  /* 0x001f1c0001117983 */ /* 0x000f220000100800 */
[----:B------:R-:W-:-:S03]  /*4b150*/  PRMT R11, R11, 0x5410, R2 ;  /* 0x000054100b0b7816 */ /* 0x000fc60000000002 */
[----:B------:R-:W4:Y:S04]  /*4b160*/  LDL R2, [R1+0x1f18] ;  /* 0x001f180001027983 */ /* 0x000f280000100800 */
[----:B------:R-:W4:Y:S04]  /*4b170*/  LDL R18, [R1+0x1edc] ;  /* 0x001edc0001127983 */ /* 0x000f280000100800 */
[----:B------:R0:W-:Y:S01]  /*4b180*/  STS.128 [R146+UR4+0x14000], R8 ;  /* 0x0140000892007988 */ /* 0x0001e20008000c04 */
[----:B--2---:R-:W-:Y:S02]  /*4b190*/  @!P0 IMAD.MOV.U32 R14, RZ, RZ, R15 ;  /* 0x000000ffff0e8224 */ /* 0x004fe400078e000f */
[----:B---3--:R-:W-:-:S02]  /*4b1a0*/  @!P0 IMAD.MOV.U32 R15, RZ, RZ, R13 ;  /* 0x000000ffff0f8224 */ /* 0x008fc400078e000d */
[----:B------:R-:W2:Y:S04]  /*4b1b0*/  LDL R13, [R1+0x1e9c] ;  /* 0x001e9c00010d7983 */ /* 0x000ea80000100800 */
[----:B0-----:R-:W3:Y:S04]  /*4b1c0*/  LDL.LU R146, [R1+0x37a4] ;  /* 0x0037a40001927983 */ /* 0x001ee80000300800 */
[----:B------:R-:W3:Y:S01]  /*4b1d0*/  LDL R11, [R1+0x1e98] ;  /* 0x001e9800010b7983 */ /* 0x000ee20000100800 */
[----:B------:R-:W-:Y:S01]  /*4b1e0*/  PRMT R243, RZ, 0x7610, R243 ;  /* 0x00007610fff37816 */ /* 0x000fe200000000f3 */
[----:B----4-:R-:W-:-:S02]  /*4b1f0*/  @!P0 IMAD.MOV.U32 R8, RZ, RZ, R17 ;  /* 0x000000ffff088224 */ /* 0x010fc400078e0011 */
[----:B------:R-:W-:Y:S01]  /*4b200*/  @!P0 IMAD.MOV.U32 R9, RZ, RZ, R2 ;  /* 0x000000ffff098224 */ /* 0x000fe200078e0002 */
[----:B------:R-:W-:Y:S02]  /*4b210*/  PRMT R242, RZ, 0x7610, R242 ;  /* 0x00007610fff27816 */ /* 0x000fe400000000f2 */
[----:B------:R-:W-:Y:S01]  /*4b220*/  PRMT R241, RZ, 0x7610, R241 ;  /* 0x00007610fff17816 */ /* 0x000fe200000000f1 */
[----:B------:R-:W4:Y:S04]  /*4b230*/  LDL R17, [R1+0x1e5c] ;  /* 0x001e5c0001117983 */ /* 0x000f280000100800 */
[----:B------:R0:W4:Y:S04]  /*4b240*/  @!P0 LDG.E.U8 R243, desc[UR10][R8.64] ;  /* 0x0000000a08f38981 */ /* 0x000128000c1e1100 */
[----:B------:R-:W4:Y:S04]  /*4b250*/  LDL R10, [R1+0x1e18] ;  /* 0x001e1800010a7983 */ /* 0x000f280000100800 */
[----:B------:R-:W4:Y:S01]  /*4b260*/  LDL R2, [R1+0x1e1c] ;  /* 0x001e1c0001027983 */ /* 0x000f220000100800 */
[----:B0-----:R-:W-:-:S02]  /*4b270*/  @!P0 IMAD.MOV.U32 R8, RZ, RZ, R18 ;  /* 0x000000ffff088224 */ /* 0x001fc400078e0012 */
[----:B------:R-:W-:Y:S01]  /*4b280*/  @!P0 IMAD.MOV.U32 R9, RZ, RZ, R16 ;  /* 0x000000ffff098224 */ /* 0x000fe200078e0010 */
[----:B------:R-:W-:Y:S01]  /*4b290*/  PRMT R244, RZ, 0x7610, R244 ;  /* 0x00007610fff47816 */ /* 0x000fe200000000f4 */
[----:B------:R-:W4:Y:S04]  /*4b2a0*/  LDL R18, [R1+0x1dd8] ;  /* 0x001dd80001127983 */ /* 0x000f280000100800 */
[----:B------:R2:W4:Y:S04]  /*4b2b0*/  @!P0 LDG.E.U8 R242, desc[UR10][R8.64] ;  /* 0x0000000a08f28981 */ /* 0x000528000c1e1100 */
[----:B------:R-:W4:Y:S04]  /*4b2c0*/  LDL R16, [R1+0x1ddc] ;  /* 0x001ddc0001107983 */ /* 0x000f280000100800 */
[----:B------:R-:W4:Y:S01]  /*4b2d0*/  @!P0 LDG.E.U8 R244, desc[UR10][R14.64] ;  /* 0x0000000a0ef48981 */ /* 0x000f22000c1e1100 */
[----:B------:R-:W-:-:S03]  /*4b2e0*/  PRMT R240, RZ, 0x7610, R240 ;  /* 0x00007610fff07816 */ /* 0x000fc600000000f0 */
[----:B------:R-:W4:Y:S04]  /*4b2f0*/  LDL R15, [R1+0x1d98] ;  /* 0x001d9800010f7983 */ /* 0x000f280000100800 */
[----:B------:R-:W4:Y:S01]  /*4b300*/  LDL R14, [R1+0x1d9c] ;  /* 0x001d9c00010e7983 */ /* 0x000f220000100800 */
[----:B--2---:R-:W-:Y:S02]  /*4b310*/  @!P0 IMAD.MOV.U32 R8, RZ, RZ, R13 ;  /* 0x000000ffff088224 */ /* 0x004fe400078e000d */
[----:B---3--:R-:W-:Y:S01]  /*4b320*/  @!P0 IMAD.MOV.U32 R9, RZ, RZ, R11 ;  /* 0x000000ffff098224 */ /* 0x008fe200078e000b */
[----:B------:R-:W2:Y:S04]  /*4b330*/  LDL R13, [R1+0x1d58] ;  /* 0x001d5800010d7983 */ /* 0x000ea80000100800 */
[----:B------:R-:W3:Y:S04]  /*4b340*/  LDL R11, [R1+0x1d5c] ;  /* 0x001d5c00010b7983 */ /* 0x000ee80000100800 */
[----:B------:R4:W2:Y:S04]  /*4b350*/  @!P0 LDG.E.U8 R241, desc[UR10][R8.64] ;  /* 0x0000000a08f18981 */ /* 0x0008a8000c1e1100 */
[----:B------:R-:W3:Y:S01]  /*4b360*/  LDL R9, [R1+0x1e58] ;  /* 0x001e580001097983 */ /* 0x000ee20000100800 */
[----:B----4-:R-:W-:Y:S01]  /*4b370*/  @!P0 IMAD.MOV.U32 R8, RZ, RZ, R17 ;  /* 0x000000ffff088224 */ /* 0x010fe200078e0011 */
[----:B------:R-:W-:-:S02]  /*4b380*/  PRMT R232, RZ, 0x7610, R232 ;  /* 0x00007610ffe87816 */ /* 0x000fc400000000e8 */
[----:B------:R-:W-:Y:S02]  /*4b390*/  PRMT R231, RZ, 0x7610, R231 ;  /* 0x00007610ffe77816 */ /* 0x000fe400000000e7 */
[----:B------:R-:W-:Y:S02]  /*4b3a0*/  PRMT R230, RZ, 0x7610, R230 ;  /* 0x00007610ffe67816 */ /* 0x000fe400000000e6 */
[----:B------:R-:W-:Y:S01]  /*4b3b0*/  PRMT R229, RZ, 0x7610, R229 ;  /* 0x00007610ffe57816 */ /* 0x000fe200000000e5 */
[----:B---3--:R0:W3:Y:S02]  /*4b3c0*/  @!P0 LDG.E.U8 R240, desc[UR10][R8.64] ;  /* 0x0000000a08f08981 */ /* 0x0080e4000c1e1100 */
[----:B0-----:R-:W-:Y:S02]  /*4b3d0*/  @!P0 IMAD.MOV.U32 R8, RZ, RZ, R2 ;  /* 0x000000ffff088224 */ /* 0x001fe400078e0002 */
[----:B------:R-:W-:Y:S01]  /*4b3e0*/  @!P0 IMAD.MOV.U32 R9, RZ, RZ, R10 ;  /* 0x000000ffff098224 */ /* 0x000fe200078e000a */
[----:B------:R-:W4:Y:S04]  /*4b3f0*/  LDL R2, [R1+0x1d1c] ;  /* 0x001d1c0001027983 */ /* 0x000f280000100800 */
[----:B------:R-:W3:Y:S04]  /*4b400*/  LDL R10, [R1+0x1d18] ;  /* 0x001d1800010a7983 */ /* 0x000ee80000100800 */
[----:B------:R0:W3:Y:S01]  /*4b410*/  @!P0 LDG.E.U8 R232, desc[UR10][R8.64] ;  /* 0x0000000a08e88981 */ /* 0x0000e2000c1e1100 */
[----:B------:R-:W-:-:S03]  /*4b420*/  PRMT R228, RZ, 0x7610, R228 ;  /* 0x00007610ffe47816 */ /* 0x000fc600000000e4 */
[----:B------:R-:W3:Y:S01]  /*4b430*/  LDL.LU R17, [R1+0xfb8] ;  /* 0x000fb80001117983 */ /* 0x000ee20000300800 */
[----:B0-----:R-:W-:Y:S02]  /*4b440*/  @!P0 IMAD.MOV.U32 R8, RZ, RZ, R16 ;  /* 0x000000ffff088224 */ /* 0x001fe400078e0010 */
[----:B------:R-:W-:Y:S01]  /*4b450*/  @!P0 IMAD.MOV.U32 R9, RZ, RZ, R18 ;  /* 0x000000ffff098224 */ /* 0x000fe200078e0012 */
[----:B------:R-:W-:Y:S01]  /*4b460*/  PRMT R227, RZ, 0x7610, R227 ;  /* 0x00007610ffe37816 */ /* 0x000fe200000000e3 */
[----:B------:R-:W3:Y:S04]  /*4b470*/  LDL R18, [R1+0x1c58] ;  /* 0x001c580001127983 */ /* 0x000ee80000100800 */
[----:B------:R0:W3:Y:S04]  /*4b480*/  @!P0 LDG.E.U8 R231, desc[UR10][R8.64] ;  /* 0x0000000a08e78981 */ /* 0x0000e8000c1e1100 */
[----:B------:R-:W3:Y:S01]  /*4b490*/  LDL R16, [R1+0x1c5c] ;  /* 0x001c5c0001107983 */ /* 0x000ee20000100800 */
[----:B0-----:R-:W-:-:S02]  /*4b4a0*/  @!P0 IMAD.MOV.U32 R8, RZ, RZ, R14 ;  /* 0x000000ffff088224 */ /* 0x001fc400078e000e */
[----:B------:R-:W-:Y:S01]  /*4b4b0*/  @!P0 IMAD.MOV.U32 R9, RZ, RZ, R15 ;  /* 0x000000ffff098224 */ /* 0x000fe200078e000f */
[----:B------:R-:W3:Y:S04]  /*4b4c0*/  LDL R14, [R1+0x1c1c] ;  /* 0x001c1c00010e7983 */ /* 0x000ee80000100800 */
[----:B------:R-:W3:Y:S04]  /*4b4d0*/  LDL R15, [R1+0x1c18] ;  /* 0x001c1800010f7983 */ /* 0x000ee80000100800 */
[----:B------:R0:W3:Y:S02]  /*4b4e0*/  @!P0 LDG.E.U8 R230, desc[UR10][R8.64] ;  /* 0x0000000a08e68981 */ /* 0x0000e4000c1e1100 */
[----:B0-----:R-:W-:-:S02]  /*4b4f0*/  @!P0 IMAD.MOV.U32 R8, RZ, RZ, R11 ;  /* 0x000000ffff088224 */ /* 0x001fc400078e000b */
[----:B--2---:R-:W-:Y:S01]  /*4b500*/  @!P0 IMAD.MOV.U32 R9, RZ, RZ, R13 ;  /* 0x000000ffff098224 */ /* 0x004fe200078e000d */
[----:B------:R-:W2:Y:S04]  /*4b510*/  LDL R11, [R1+0x1bdc] ;  /* 0x001bdc00010b7983 */ /* 0x000ea80000100800 */
[----:B------:R-:W2:Y:S04]  /*4b520*/  LDL R13, [R1+0x1bd8] ;  /* 0x001bd800010d7983 */ /* 0x000ea80000100800 */
[----:B------:R4:W2:Y:S02]  /*4b530*/  @!P0 LDG.E.U8 R229, desc[UR10][R8.64] ;  /* 0x0000000a08e58981 */ /* 0x0008a4000c1e1100 */
[----:B----4-:R-:W-:-:S02]  /*4b540*/  @!P0 IMAD.MOV.U32 R8, RZ, RZ, R2 ;  /* 0x000000ffff088224 */ /* 0x010fc400078e0002 */
[----:B---3--:R-:W-:Y:S01]  /*4b550*/  @!P0 IMAD.MOV.U32 R9, RZ, RZ, R10 ;  /* 0x000000ffff098224 */ /* 0x008fe200078e000a */
[----:B------:R-:W3:Y:S04]  /*4b560*/  LDL R2, [R1+0x1b9c] ;  /* 0x001b9c0001027983 */ /* 0x000ee80000100800 */
[----:B------:R-:W4:Y:S04]  /*4b570*/  LDL R10, [R1+0x1b98] ;  /* 0x001b9800010a7983 */ /* 0x000f280000100800 */
[----:B------:R0:W4:Y:S04]  /*4b580*/  @!P0 LDG.E.U8 R228, desc[UR10][R8.64] ;  /* 0x0000000a08e48981 */ /* 0x000128000c1e1100 */
[----:B------:R-:W0:Y:S04]  /*4b590*/  LDL R8, [R1+0x1cd8] ;  /* 0x001cd80001087983 */ /* 0x000e280000100800 */
[----:B------:R-:W0:Y:S02]  /*4b5a0*/  LDL R9, [R1+0x1cdc] ;  /* 0x001cdc0001097983 */ /* 0x000e240000100800 */
[----:B0-----:R-:W-:-:S04]  /*4b5b0*/  @!P0 LOP3.LUT R9, R9, R8, RZ, 0x3c, !PT ;  /* 0x0000000809098212 */ /* 0x001fc800078e3cff */
[----:B------:R-:W-:-:S04]  /*4b5c0*/  @!P0 LOP3.LUT R8, R9, R8, RZ, 0x3c, !PT ;  /* 0x0000000809088212 */ /* 0x000fc800078e3cff */
[----:B------:R-:W-:-:S05]  /*4b5d0*/  @!P0 LOP3.LUT R9, R9, R8, RZ, 0x3c, !PT ;  /* 0x0000000809098212 */ /* 0x000fca00078e3cff */
[----:B------:R0:W4:Y:S04]  /*4b5e0*/  @!P0 LDG.E.U8 R227, desc[UR10][R8.64] ;  /* 0x0000000a08e38981 */ /* 0x000128000c1e1100 */
[----:B------:R-:W0:Y:S04]  /*4b5f0*/  LDL R8, [R1+0x1c98] ;  /* 0x001c980001087983 */ /* 0x000e280000100800 */
[----:B------:R-:W0:Y:S01]  /*4b600*/  LDL R9, [R1+0x1c9c] ;  /* 0x001c9c0001097983 */ /* 0x000e220000100800 */
[----:B------:R-:W-:Y:S02]  /*4b610*/  PRMT R226, RZ, 0x7610, R226 ;  /* 0x00007610ffe27816 */ /* 0x000fe400000000e2 */
[----:B------:R-:W-:-:S02]  /*4b620*/  PRMT R225, RZ, 0x7610, R225 ;  /* 0x00007610ffe17816 */ /* 0x000fc400000000e1 */
[----:B------:R-:W-:Y:S02]  /*4b630*/  PRMT R224, RZ, 0x7610, R224 ;  /* 0x00007610ffe07816 */ /* 0x000fe400000000e0 */
[----:B------:R-:W-:Y:S02]  /*4b640*/  PRMT R223, RZ, 0x7610, R223 ;  /* 0x00007610ffdf7816 */ /* 0x000fe400000000df */
[----:B------:R-:W-:Y:S02]  /*4b650*/  PRMT R222, RZ, 0x7610, R222 ;  /* 0x00007610ffde7816 */ /* 0x000fe400000000de */
[----:B0-----:R-:W-:-:S04]  /*4b660*/  @!P0 LOP3.LUT R9, R9, R8, RZ, 0x3c, !PT ;  /* 0x0000000809098212 */ /* 0x001fc800078e3cff */
[----:B------:R-:W-:-:S04]  /*4b670*/  @!P0 LOP3.LUT R8, R9, R8, RZ, 0x3c, !PT ;  /* 0x0000000809088212 */ /* 0x000fc800078e3cff */
[----:B------:R-:W-:-:S05]  /*4b680*/  @!P0 LOP3.LUT R9, R9, R8, RZ, 0x3c, !PT ;  /* 0x0000000809098212 */ /* 0x000fca00078e3cff */
[----:B------:R0:W4:Y:S02]  /*4b690*/  @!P0 LDG.E.U8 R226, desc[UR10][R8.64] ;  /* 0x0000000a08e28981 */ /* 0x000124000c1e1100 */
[----:B0-----:R-:W-:Y:S02]  /*4b6a0*/  @!P0 IMAD.MOV.U32 R8, RZ, RZ, R16 ;  /* 0x000000ffff088224 */ /* 0x001fe400078e0010 */
[----:B------:R-:W-:-:S05]  /*4b6b0*/  @!P0 IMAD.MOV.U32 R9, RZ, RZ, R18 ;  /* 0x000000ffff098224 */ /* 0x000fca00078e0012 */
[----:B------:R0:W4:Y:S02]  /*4b6c0*/  @!P0 LDG.E.U8 R225, desc[UR10][R8.64] ;  /* 0x0000000a08e18981 */ /* 0x000124000c1e1100 */
[----:B0-----:R-:W-:Y:S02]  /*4b6d0*/  @!P0 IMAD.MOV.U32 R8, RZ, RZ, R14 ;  /* 0x000000ffff088224 */ /* 0x001fe400078e000e */
[----:B------:R-:W-:-:S05]  /*4b6e0*/  @!P0 IMAD.MOV.U32 R9, RZ, RZ, R15 ;  /* 0x000000ffff098224 */ /* 0x000fca00078e000f */
[----:B------:R2:W4:Y:S02]  /*4b6f0*/  @!P0 LDG.E.U8 R224, desc[UR10][R8.64] ;  /* 0x0000000a08e08981 */ /* 0x000524000c1e1100 */
[----:B--2---:R-:W-:Y:S02]  /*4b700*/  @!P0 IMAD.MOV.U32 R8, RZ, RZ, R11 ;  /* 0x000000ffff088224 */ /* 0x004fe400078e000b */
[----:B------:R-:W-:-:S05]  /*4b710*/  @!P0 IMAD.MOV.U32 R9, RZ, RZ, R13 ;  /* 0x000000ffff098224 */ /* 0x000fca00078e000d */
[----:B------:R3:W2:Y:S02]  /*4b720*/  @!P0 LDG.E.U8 R223, desc[UR10][R8.64] ;  /* 0x0000000a08df8981 */ /* 0x0006a4000c1e1100 */
[----:B---3--:R-:W-:Y:S02]  /*4b730*/  @!P0 IMAD.MOV.U32 R8, RZ, RZ, R2 ;  /* 0x000000ffff088224 */ /* 0x008fe400078e0002 */
[----:B----4-:R-:W-:Y:S01]  /*4b740*/  @!P0 IMAD.MOV.U32 R9, RZ, RZ, R10 ;  /* 0x000000ffff098224 */ /* 0x010fe200078e000a */
[----:B------:R-:W-:Y:S02]  /*4b750*/  LOP3.LUT R10, R17, 0xffff, RZ, 0xc0, !PT ;  /* 0x0000ffff110a7812 */ /* 0x000fe400078ec0ff */
[----:B------:R-:W-:Y:S02]  /*4b760*/  LOP3.LUT R2, R149, 0xffff, RZ, 0xc0, !PT ;  /* 0x0000ffff95027812 */ /* 0x000fe400078ec0ff */
[----:B------:R0:W3:Y:S02]  /*4b770*/  @!P0 LDG.E.U8 R222, desc[UR10][R8.64] ;  /* 0x0000000a08de8981 */ /* 0x0000e4000c1e1100 */
[----:B0-----:R-:W-:-:S02]  /*4b780*/  LOP3.LUT R9, R146, 0xffff, RZ, 0xc0, !PT ;  /* 0x0000ffff92097812 */ /* 0x001fc400078ec0ff */
[----:B------:R-:W-:Y:S01]  /*4b790*/  LOP3.LUT R8, R46, 0xffff, RZ, 0xc0, !PT ;  /* 0x0000ffff2e087812 */ /* 0x000fe200078ec0ff */
[----:B------:R-:W4:Y:S04]  /*4b7a0*/  LDL.LU R146, [R1+0x37a0] ;  /* 0x0037a00001927983 */ /* 0x000f280000300800 */
[----:B------:R-:W3:Y:S01]  /*4b7b0*/  LDL.LU R46, [R1+0x379c] ;  /* 0x00379c00012e7983 */ /* 0x000ee20000300800 */
[----:B------:R-:W-:Y:S02]  /*4b7c0*/  PRMT R18, R10, 0x3340, R9 ;  /* 0x000033400a127816 */ /* 0x000fe40000000009 */
[----:B------:R-:W-:Y:S02]  /*4b7d0*/  PRMT R17, R8, 0x3340, R2 ;  /* 0x0000334008117816 */ /* 0x000fe40000000002 */
[----:B------:R-:W-:-:S02]  /*4b7e0*/  LOP3.LUT R10, R3, 0xffff, RZ, 0xc0, !PT ;  /* 0x0000ffff030a7812 */ /* 0x000fc400078ec0ff */
[----:B------:R-:W-:Y:S01]  /*4b7f0*/  LOP3.LUT R9, R150, 0xffff, RZ, 0xc0, !PT ;  /* 0x0000ffff96097812 */ /* 0x000fe200078ec0ff */
[----:B------:R-:W3:Y:S01]  /*4b800*/  LDL.LU R149, [R1+0x3798] ;  /* 0x0037980001957983 */ /* 0x000ee20000300800 */
[----:B------:R-:W-:Y:S02]  /*4b810*/  LOP3.LUT R8, R5, 0xffff, RZ, 0xc0, !PT ;  /* 0x0000ffff05087812 */ /* 0x000fe400078ec0ff */
[----:B------:R-:W-:Y:S01]  /*4b820*/  LOP3.LUT R2, R12, 0xffff, RZ, 0xc0, !PT ;  /* 0x0000ffff0c027812 */ /* 0x000fe200078ec0ff */
[----:B------:R-:W3:Y:S04]  /*4b830*/  LDL.LU R3, [R1+0x3794] ;  /* 0x0037940001037983 */ /* 0x000ee80000300800 */
[----:B------:R-:W3:Y:S04]  /*4b840*/  LDL.LU R150, [R1+0x3790] ;  /* 0x0037900001967983 */ /* 0x000ee80000300800 */
[----:B------:R-:W3:Y:S01]  /*4b850*/  LDL.LU R5, [R1+0x378c] ;  /* 0x00378c0001057983 */ /* 0x000ee20000300800 */
[----:B------:R-:W-:-:S03]  /*4b860*/  PRMT R16, R10, 0x3340, R9 ;  /* 0x000033400a107816 */ /* 0x000fc60000000009 */
[----:B------:R-:W2:Y:S01]  /*4b870*/  LDL.LU R12, [R1+0x3788] ;  /* 0x00378800010c7983 */ /* 0x000ea20000300800 */
[----:B------:R-:W-:Y:S02]  /*4b880*/  PRMT R15, R8, 0x3340, R2 ;  /* 0x00003340080f7816 */ /* 0x000fe40000000002 */
[----:B------:R-:W-:Y:S02]  /*4b890*/  LOP3.LUT R10, R4, 0xffff, RZ, 0xc0, !PT ;  /* 0x0000ffff040a7812 */ /* 0x000fe400078ec0ff */
[----:B------:R-:W-:Y:S01]  /*4b8a0*/  LOP3.LUT R2, R45, 0xffff, RZ, 0xc0, !PT ;  /* 0x0000ffff2d027812 */ /* 0x000fe200078ec0ff */
[----:B------:R-:W3:Y:S04]  /*4b8b0*/  LDL.LU R4, [R1+0x3784] ;  /* 0x0037840001047983 */ /* 0x000ee80000300800 */
[----:B------:R-:W4:Y:S01]  /*4b8c0*/  LDL R45, [R1+0x2974] ;  /* 0x00297400012d7983 */ /* 0x000f220000100800 */
[----:B------:R-:W-:-:S02]  /*4b8d0*/  LOP3.LUT R9, R43, 0xffff, RZ, 0xc0, !PT ;  /* 0x0000ffff2b097812 */ /* 0x000fc400078ec0ff */
[----:B------:R-:W-:Y:S01]  /*4b8e0*/  LOP3.LUT R8, R38, 0xffff, RZ, 0xc0, !PT ;  /* 0x0000ffff26087812 */ /* 0x000fe200078ec0ff */
[----:B------:R-:W2:Y:S04]  /*4b8f0*/  LDL R43, [R1+0x1b58] ;  /* 0x001b5800012b7983 */ /* 0x000ea80000100800 */
[----:B------:R-:W3:Y:S01]  /*4b900*/  LDL R38, [R1+0x1b5c] ;  /* 0x001b5c0001267983 */ /* 0x000ee20000100800 */
[----:B------:R-:W-:Y:S02]  /*4b910*/  PRMT R14, R10, 0x3340, R9 ;  /* 0x000033400a0e7816 */ /* 0x000fe40000000009 */
[----:B------:R-:W-:Y:S02]  /*4b920*/  PRMT R13, R8, 0x3340, R2 ;  /* 0x00003340080d7816 */ /* 0x000fe40000000002 */
[----:B------:R-:W-:-:S02]  /*4b930*/  LOP3.LUT R10, R151, 0xffff, RZ, 0xc0, !PT ;  /* 0x0000ffff970a7812 */ /* 0x000fc400078ec0ff */
[----:B------:R-:W-:Y:S02]  /*4b940*/  LOP3.LUT R9, R145, 0xffff, RZ, 0xc0, !PT ;  /* 0x0000ffff91097812 */ /* 0x000fe400078ec0ff */
[----:B------:R-:W-:Y:S02]  /*4b950*/  LOP3.LUT R8, R50, 0xffff, RZ, 0xc0, !PT ;  /* 0x0000ffff32087812 */ /* 0x000fe400078ec0ff */
[----:B------:R-:W-:Y:S01]  /*4b960*/  LOP3.LUT R2, R7, 0xffff, RZ, 0xc0, !PT ;  /* 0x0000ffff07027812 */ /* 0x000fe200078ec0ff */
[----:B------:R-:W2:Y:S01]  /*4b970*/  LDL.LU R151, [R1+0x3780] ;  /* 0x0037800001977983 */ /* 0x000ea20000300800 */
[----:B------:R-:W-:Y:S02]  /*4b980*/  PRMT R11, R10, 0x3340, R9 ;  /* 0x000033400a0b7816 */ /* 0x000fe40000000009 */
[----:B------:R-:W-:Y:S02]  /*4b990*/  PRMT R2, R8, 0x3340, R2 ;  /* 0x0000334008027816 */ /* 0x000fe40000000002 */
[----:B------:R-:W-:-:S02]  /*4b9a0*/  PRMT R8, R18, 0x5410, R17 ;  /* 0x0000541012087816 */ /* 0x000fc40000000011 */
[----:B------:R-:W-:Y:S02]  /*4b9b0*/  PRMT R9, R16, 0x5410, R15 ;  /* 0x0000541010097816 */ /* 0x000fe4000000000f */
[----:B------:R-:W-:Y:S02]  /*4b9c0*/  PRMT R10, R14, 0x5410, R13 ;  /* 0x000054100e0a7816 */ /* 0x000fe4000000000d */
[----:B------:R-:W-:Y:S01]  /*4b9d0*/  PRMT R11, R11, 0x5410, R2 ;  /* 0x000054100b0b7816 */ /* 0x000fe20000000002 */
[----:B------:R-:W2:Y:S04]  /*4b9e0*/  LDL.LU R145, [R1+0x377c] ;  /* 0x00377c0001917983 */ /* 0x000ea80000300800 */
[----:B------:R-:W2:Y:S01]  /*4b9f0*/  LDL.LU R7, [R1+0x11f0] ;  /* 0x0011f00001077983 */ /* 0x000ea20000300800 */
[----:B------:R-:W-:-:S02]  /*4ba00*/  PRMT R220, RZ, 0x7610, R220 ;  /* 0x00007610ffdc7816 */ /* 0x000fc400000000dc */
[----:B------:R-:W-:Y:S02]  /*4ba10*/  PRMT R219, RZ, 0x7610, R219 ;  /* 0x00007610ffdb7816 */ /* 0x000fe400000000db */
[----:B------:R-:W-:Y:S02]  /*4ba20*/  PRMT R218, RZ, 0x7610, R218 ;  /* 0x00007610ffda7816 */ /* 0x000fe400000000da */
[----:B------:R-:W-:Y:S01]  /*4ba30*/  PRMT R217, RZ, 0x7610, R217 ;  /* 0x00007610ffd97816 */ /* 0x000fe200000000d9 */
[----:B------:R-:W2:Y:S04]  /*4ba40*/  LDL R50, [R1+0x1a1c] ;  /* 0x001a1c0001327983 */ /* 0x000ea80000100800 */
[----:B----4-:R0:W-:Y:S04]  /*4ba50*/  STS.128 [R45+UR4+0x10000], R8 ;  /* 0x010000082d007988 */ /* 0x0101e80008000c04 */
[----:B0-----:R-:W4:Y:S04]  /*4ba60*/  LDL R8, [R1+0x1b18] ;  /* 0x001b180001087983 */ /* 0x001f280000100800 */
[----:B------:R-:W4:Y:S04]  /*4ba70*/  LDL R9, [R1+0x1b1c] ;  /* 0x001b1c0001097983 */ /* 0x000f280000100800 */
[----:B------:R-:W4:Y:S04]  /*4ba80*/  LDL R10, [R1+0x1ad8] ;  /* 0x001ad800010a7983 */ /* 0x000f280000100800 */
[----:B------:R-:W4:Y:S01]  /*4ba90*/  LDL R11, [R1+0x1adc] ;  /* 0x001adc00010b7983 */ /* 0x000f220000100800 */
[----:B---3--:R-:W-:-:S02]  /*4baa0*/  @!P0 IMAD.MOV.U32 R14, RZ, RZ, R38 ;  /* 0x000000ffff0e8224 */ /* 0x008fc400078e0026 */
[----:B--2---:R-:W-:Y:S01]  /*4bab0*/  @!P0 IMAD.MOV.U32 R15, RZ, RZ, R43 ;  /* 0x000000ffff0f8224 */ /* 0x004fe200078e002b */
[----:B------:R-:W2:Y:S04]  /*4bac0*/  LDL R38, [R1+0x1a5c] ;  /* 0x001a5c0001267983 */ /* 0x000ea80000100800 */
[----:B------:R-:W3:Y:S01]  /*4bad0*/  LDL R43, [R1+0x1a58] ;  /* 0x001a5800012b7983 */ /* 0x000ee20000100800 */
[----:B----4-:R-:W-:-:S04]  /*4bae0*/  @!P0 LOP3.LUT R9, R9, R8, RZ, 0x3c, !PT ;  /* 0x0000000809098212 */ /* 0x010fc800078e3cff */
[----:B------:R-:W-:-:S04]  /*4baf0*/  @!P0 LOP3.LUT R8, R9, R8, RZ, 0x3c, !PT ;  /* 0x0000000809088212 */ /* 0x000fc800078e3cff */
[----:B------:R-:W-:-:S05]  /*4bb00*/  @!P0 LOP3.LUT R9, R9, R8, RZ, 0x3c, !PT ;  /* 0x0000000809098212 */ /* 0x000fca00078e3cff */
[----:B------:R0:W4:Y:S02]  /*4bb10*/  @!P0 LDG.E.U8 R220, desc[UR10][R8.64] ;  /* 0x0000000a08dc8981 */ /* 0x000124000c1e1100 */
[----:B0-----:R-:W-:Y:S02]  /*4bb20*/  @!P0 IMAD.MOV.U32 R8, RZ, RZ, R11 ;  /* 0x000000ffff088224 */ /* 0x001fe400078e000b */
[----:B------:R-:W-:Y:S01]  /*4bb30*/  @!P0 IMAD.MOV.U32 R9, RZ, RZ, R10 ;  /* 0x000000ffff098224 */ /* 0x000fe200078e000a */
[----:B------:R-:W-:Y:S01]  /*4bb40*/  PRMT R216, RZ, 0x7610, R216 ;  /* 0x00007610ffd87816 */ /* 0x000fe200000000d8 */
        /* <DEDUP_REMOVED lines=8> */
[----:B------:R2:W4:Y:S02]  /*4bbd0*/  @!P0 LDG.E.U8 R218, desc[UR10][R8.64] ;  /* 0x0000000a08da8981 */ /* 0x000524000c1e1100 */
[----:B--2---:R-:W-:Y:S02]  /*4bbe0*/  @!P0 IMAD.MOV.U32 R8, RZ, RZ, R38 ;  /* 0x000000ffff088224 */ /* 0x004fe400078e0026 */
[----:B---3--:R-:W-:Y:S01]  /*4bbf0*/  @!P0 IMAD.MOV.U32 R9, RZ, RZ, R43 ;  /* 0x000000ffff098224 */ /* 0x008fe200078e002b */
[----:B------:R-:W-:Y:S02]  /*4bc00*/  PRMT R215, RZ, 0x7610, R215 ;  /* 0x00007610ffd77816 */ /* 0x000fe400000000d7 */
[----:B------:R-:W-:Y:S01]  /*4bc10*/  PRMT R214, RZ, 0x7610, R214 ;  /* 0x00007610ffd67816 */ /* 0x000fe200000000d6 */
[----:B------:R-:W2:Y:S04]  /*4bc20*/  LDL R43, [R1+0x1918] ;  /* 0x00191800012b7983 */ /* 0x000ea80000100800 */
[----:B------:R0:W3:Y:S04]  /*4bc30*/  @!P0 LDG.E.U8 R217, desc[UR10][R8.64] ;  /* 0x0000000a08d98981 */ /* 0x0000e8000c1e1100 */
[----:B------:R-:W2:Y:S04]  /*4bc40*/  LDL R38, [R1+0x191c] ;  /* 0x00191c0001267983 */ /* 0x000ea80000100800 */
[----:B------:R-:W4:Y:S01]  /*4bc50*/  LDL R9, [R1+0x1a18] ;  /* 0x001a180001097983 */ /* 0x000f220000100800 */
[----:B0-----:R-:W-:Y:S01]  /*4bc60*/  @!P0 IMAD.MOV.U32 R8, RZ, RZ, R50 ;  /* 0x000000ffff088224 */ /* 0x001fe200078e0032 */
[----:B------:R-:W-:-:S02]  /*4bc70*/  PRMT R213, RZ, 0x7610, R213 ;  /* 0x00007610ffd57816 */ /* 0x000fc400000000d5 */
[----:B------:R-:W-:Y:S01]  /*4bc80*/  PRMT R212, RZ, 0x7610, R212 ;  /* 0x00007610ffd47816 */ /* 0x000fe200000000d4 */
[----:B------:R-:W3:Y:S04]  /*4bc90*/  LDL R50, [R1+0x18dc] ;  /* 0x0018dc0001327983 */ /* 0x000ee80000100800 */
[----:B----4-:R0:W4:Y:S04]  /*4bca0*/  @!P0 LDG.E.U8 R216, desc[UR10][R8.64] ;  /* 0x0000000a08d88981 */ /* 0x010128000c1e1100 */
[----:B------:R-:W0:Y:S04]  /*4bcb0*/  LDL R8, [R1+0x19d8] ;  /* 0x0019d80001087983 */ /* 0x000e280000100800 */
[----:B------:R-:W0:Y:S02]  /*4bcc0*/  LDL R9, [R1+0x19dc] ;  /* 0x0019dc0001097983 */ /* 0x000e240000100800 */
[----:B0-----:R-:W-:-:S04]  /*4bcd0*/  @!P0 LOP3.LUT R9, R9, R8, RZ, 0x3c, !PT ;  /* 0x0000000809098212 */ /* 0x001fc800078e3cff */
        /* <DEDUP_REMOVED lines=16> */
[----:B------:R-:W-:Y:S01]  /*4bde0*/  @!P0 IMAD.MOV.U32 R9, RZ, RZ, R43 ;  /* 0x000000ffff098224 */ /* 0x000fe200078e002b */
[----:B------:R-:W-:Y:S02]  /*4bdf0*/  PRMT R210, RZ, 0x7610, R210 ;  /* 0x00007610ffd27816 */ /* 0x000fe400000000d2 */
[----:B------:R-:W-:Y:S01]  /*4be00*/  PRMT R209, RZ, 0x7610, R209 ;  /* 0x00007610ffd17816 */ /* 0x000fe200000000d1 */
[----:B------:R-:W2:Y:S04]  /*4be10*/  LDL R43, [R1+0x14ac] ;  /* 0x0014ac00012b7983 */ /* 0x000ea80000100800 */
[----:B------:R3:W2:Y:S04]  /*4be20*/  @!P0 LDG.E.U8 R212, desc[UR10][R8.64] ;  /* 0x0000000a08d48981 */ /* 0x0006a8000c1e1100 */
[----:B------:R-:W2:Y:S04]  /*4be30*/  LDL R38, [R1+0x14b0] ;  /* 0x0014b00001267983 */ /* 0x000ea80000100800 */
[----:B------:R-:W4:Y:S01]  /*4be40*/  LDL R9, [R1+0x18d8] ;  /* 0x0018d80001097983 */ /* 0x000f220000100800 */
[----:B---3--:R-:W-:Y:S01]  /*4be50*/  @!P0 IMAD.MOV.U32 R8, RZ, RZ, R50 ;  /* 0x000000ffff088224 */ /* 0x008fe200078e0032 */
        /* <DEDUP_REMOVED lines=55> */
[----:B------:R-:W2:Y:S04]  /*4c1d0*/  LDL R38, [R1+0x1230] ;  /* 0x0012300001267983 */ /* 0x000ea80000100800 */
[----:B------:R-:W2:Y:S04]  /*4c1e0*/  LDL R43, [R1+0x122c] ;  /* 0x00122c00012b7983 */ /* 0x000ea80000100800 */
[----:B------:R3:W2:Y:S04]  /*4c1f0*/  @!P0 LDG.E.U8 R202, desc[UR10][R8.64] ;  /* 0x0000000a08ca8981 */ /* 0x0006a8000c1e1100 */
[----:B------:R-:W4:Y:S01]  /*4c200*/  LDL R9, [R1+0x132c] ;  /* 0x00132c0001097983 */ /* 0x000f220000100800 */
[----:B---3--:R-:W-:-:S03]  /*4c210*/  @!P0 IMAD.MOV.U32 R8, RZ, RZ, R50 ;  /* 0x000000ffff088224 */ /* 0x008fc600078e0032 */
[----:B------:R-:W3:Y:S04]  /*4c220*/  LDL.LU R50, [R1+0x11ec] ;  /* 0x0011ec0001327983 */ /* 0x000ee80000300800 */
[----:B----4-:R0:W4:Y:S04]  /*4c230*/  @!P0 LDG.E.U8 R201, desc[UR10][R8.64] ;  /* 0x0000000a08c98981 */ /* 0x010128000c1e1100 */
[----:B------:R-:W0:Y:S04]  /*4c240*/  LDL R8, [R1+0x12ec] ;  /* 0x0012ec0001087983 */ /* 0x000e280000100800 */
[----:B------:R-:W0:Y:S01]  /*4c250*/  LDL R9, [R1+0x12f0] ;  /* 0x0012f00001097983 */ /* 0x000e220000100800 */
[----:B------:R-:W-:-:S02]  /*4c260*/  PRMT R200, RZ, 0x7610, R200 ;  /* 0x00007610ffc87816 */ /* 0x000fc400000000c8 */
[----:B------:R-:W-:Y:S02]  /*4c270*/  PRMT R199, RZ, 0x7610, R199 ;  /* 0x00007610ffc77816 */ /* 0x000fe400000000c7 */
[----:B0-----:R-:W-:-:S04]  /*4c280*/  @!P0 LOP3.LUT R9, R9, R8, RZ, 0x3c, !PT ;  /* 0x0000000809098212 */ /* 0x001fc800078e3cff */
[----:B------:R-:W-:-:S04]  /*4c290*/  @!P0 LOP3.LUT R8, R9, R8, RZ, 0x3c, !PT ;  /* 0x0000000809088212 */ /* 0x000fc800078e3cff */
[----:B------:R-:W-:-:S05]  /*4c2a0*/  @!P0 LOP3.LUT R9, R9, R8, RZ, 0x3c, !PT ;  /* 0x0000000809098212 */ /* 0x000fca00078e3cff */
[----:B------:R0:W4:Y:S02]  /*4c2b0*/  @!P0 LDG.E.U8 R200, desc[UR10][R8.64] ;  /* 0x0000000a08c88981 */ /* 0x000124000c1e1100 */
[----:B0-----:R-:W-:Y:S02]  /*4c2c0*/  @!P0 IMAD.MOV.U32 R8, RZ, RZ, R10 ;  /* 0x000000ffff088224 */ /* 0x001fe400078e000a */
[----:B------:R-:W-:Y:S01]  /*4c2d0*/  @!P0 IMAD.MOV.U32 R9, RZ, RZ, R11 ;  /* 0x000000ffff098224 */ /* 0x000fe200078e000b */
[----:B------:R-:W-:Y:S02]  /*4c2e0*/  PRMT R198, RZ, 0x7610, R198 ;  /* 0x00007610ffc67816 */ /* 0x000fe400000000c6 */
[----:B------:R-:W-:Y:S01]  /*4c2f0*/  PRMT R197, RZ, 0x7610, R197 ;  /* 0x00007610ffc57816 */ /* 0x000fe200000000c5 */
[----:B------:R-:W4:Y:S04]  /*4c300*/  LDL R11, [R1+0x2450] ;  /* 0x00245000010b7983 */ /* 0x000f280000100800 */
[----:B------:R0:W4:Y:S04]  /*4c310*/  @!P0 LDG.E.U8 R199, desc[UR10][R8.64] ;  /* 0x0000000a08c78981 */ /* 0x000128000c1e1100 */
[----:B------:R-:W4:Y:S04]  /*4c320*/  LDL R10, [R1+0x2454] ;  /* 0x00245400010a7983 */ /* 0x000f280000100800 */
[----:B------:R-:W0:Y:S04]  /*4c330*/  LDL R8, [R1+0x126c] ;  /* 0x00126c0001087983 */ /* 0x000e280000100800 */
[----:B------:R-:W0:Y:S01]  /*4c340*/  LDL R9, [R1+0x1270] ;  /* 0x0012700001097983 */ /* 0x000e220000100800 */
[----:B------:R-:W-:-:S02]  /*4c350*/  PRMT R196, RZ, 0x7610, R196 ;  /* 0x00007610ffc47816 */ /* 0x000fc400000000c4 */
[----:B0-----:R-:W-:-:S04]  /*4c360*/  @!P0 LOP3.LUT R9, R9, R8, RZ, 0x3c, !PT ;  /* 0x0000000809098212 */ /* 0x001fc800078e3cff */
[----:B------:R-:W-:-:S04]  /*4c370*/  @!P0 LOP3.LUT R8, R9, R8, RZ, 0x3c, !PT ;  /* 0x0000000809088212 */ /* 0x000fc800078e3cff */
[----:B------:R-:W-:-:S05]  /*4c380*/  @!P0 LOP3.LUT R9, R9, R8, RZ, 0x3c, !PT ;  /* 0x0000000809098212 */ /* 0x000fca00078e3cff */
[----:B------:R2:W4:Y:S02]  /*4c390*/  @!P0 LDG.E.U8 R198, desc[UR10][R8.64] ;  /* 0x0000000a08c68981 */ /* 0x000524000c1e1100 */
[----:B--2---:R-:W-:Y:S02]  /*4c3a0*/  @!P0 IMAD.MOV.U32 R8, RZ, RZ, R38 ;  /* 0x000000ffff088224 */ /* 0x004fe400078e0026 */
[----:B------:R-:W-:Y:S02]  /*4c3b0*/  @!P0 IMAD.MOV.U32 R9, RZ, RZ, R43 ;  /* 0x000000ffff098224 */ /* 0x000fe400078e002b */
[----:B------:R-:W2:Y:S04]  /*4c3c0*/  LDL.LU R43, [R1+0x11ac] ;  /* 0x0011ac00012b7983 */ /* 0x000ea80000300800 */
[----:B------:R-:W2:Y:S04]  /*4c3d0*/  LDL.LU R38, [R1+0x11b0] ;  /* 0x0011b00001267983 */ /* 0x000ea80000300800 */
[----:B------:R0:W2:Y:S04]  /*4c3e0*/  @!P0 LDG.E.U8 R197, desc[UR10][R8.64] ;  /* 0x0000000a08c58981 */ /* 0x0000a8000c1e1100 */
[----:B------:R1:W-:Y:S01]  /*4c3f0*/  STL [R1+0x2b40], R7 ;  /* 0x002b400701007387 */ /* 0x0003e20000100800 */
[----:B0-----:R-:W-:-:S02]  /*4c400*/  @!P0 IMAD.MOV.U32 R8, RZ, RZ, R7 ;  /* 0x000000ffff088224 */ /* 0x001fc400078e0007 */
[----:B---3--:R-:W-:Y:S01]  /*4c410*/  @!P0 IMAD.MOV.U32 R9, RZ, RZ, R50 ;  /* 0x000000ffff098224 */ /* 0x008fe200078e0032 */
[----:B-1----:R-:W3:Y:S04]  /*4c420*/  LDL R7, [R1+0x2488] ;  /* 0x0024880001077983 */ /* 0x002ee80000100800 */
[----:B------:R3:W2:Y:S04]  /*4c430*/  @!P0 LDG.E.U8 R196, desc[UR10][R8.64] ;  /* 0x0000000a08c48981 */ /* 0x0006a8000c1e1100 */
[----:B------:R-:W4:Y:S01]  /*4c440*/  LDL R9, [R1+0x1868] ;  /* 0x0018680001097983 */ /* 0x000f220000100800 */
[----:B------:R-:W-:-:S02]  /*4c450*/  PRMT R195, RZ, 0x7610, R195 ;  /* 0x00007610ffc37816 */ /* 0x000fc400000000c3 */
[----:B------:R-:W-:Y:S01]  /*4c460*/  PRMT R194, RZ, 0x7610, R194 ;  /* 0x00007610ffc27816 */ /* 0x000fe200000000c2 */
[----:B---3--:R-:W-:Y:S01]  /*4c470*/  @!P0 IMAD.MOV.U32 R8, RZ, RZ, R7 ;  /* 0x000000ffff088224 */ /* 0x008fe200078e0007 */
[----:B------:R-:W-:Y:S02]  /*4c480*/  PRMT R193, RZ, 0x7610, R193 ;  /* 0x00007610ffc17816 */ /* 0x000fe400000000c1 */
[----:B------:R-:W-:Y:S02]  /*4c490*/  PRMT R192, RZ, 0x7610, R192 ;  /* 0x00007610ffc07816 */ /* 0x000fe400000000c0 */
[----:B------:R-:W-:Y:S02]  /*4c4a0*/  PRMT R191, RZ, 0x7610, R191 ;  /* 0x00007610ffbf7816 */ /* 0x000fe400000000bf */
[----:B------:R-:W-:Y:S01]  /*4c4b0*/  PRMT R190, RZ, 0x7610, R190 ;  /* 0x00007610ffbe7816 */ /* 0x000fe200000000be */
[----:B------:R-:W3:Y:S04]  /*4c4c0*/  LDL R7, [R1+0x2314] ;  /* 0x0023140001077983 */ /* 0x000ee80000100800 */
[----:B----4-:R0:W4:Y:S02]  /*4c4d0*/  @!P0 LDG.E.U8 R195, desc[UR10][R8.64] ;  /* 0x0000000a08c38981 */ /* 0x010124000c1e1100 */
[----:B0-----:R-:W-:-:S02]  /*4c4e0*/  @!P0 IMAD.MOV.U32 R8, RZ, RZ, R10 ;  /* 0x000000ffff088224 */ /* 0x001fc400078e000a */
[----:B------:R-:W-:Y:S01]  /*4c4f0*/  @!P0 IMAD.MOV.U32 R9, RZ, RZ, R11 ;  /* 0x000000ffff098224 */ /* 0x000fe200078e000b */
[----:B------:R-:W4:Y:S04]  /*4c500*/  LDL R10, [R1+0x2310] ;  /* 0x00231000010a7983 */ /* 0x000f280000100800 */
[----:B------:R-:W3:Y:S04]  /*4c510*/  LDL R11, [R1+0x2354] ;  /* 0x00235400010b7983 */ /* 0x000ee80000100800 */
        /* <DEDUP_REMOVED lines=8> */
[----:B------:R-:W0:Y:S02]  /*4c5a0*/  LDL R9, [R1+0x23d4] ;  /* 0x0023d40001097983 */ /* 0x000e240000100800 */
[----:B0-----:R-:W-:-:S04]  /*4c5b0*/  @!P0 LOP3.LUT R9, R9, R8, RZ, 0x3c, !PT ;  /* 0x0000000809098212 */ /* 0x001fc800078e3cff */
[----:B------:R-:W-:-:S04]  /*4c5c0*/  @!P0 LOP3.LUT R8, R9, R8, RZ, 0x3c, !PT ;  /* 0x0000000809088212 */ /* 0x000fc800078e3cff */
[----:B------:R-:W-:-:S05]  /*4c5d0*/  @!P0 LOP3.LUT R9, R9, R8, RZ, 0x3c, !PT ;  /* 0x0000000809098212 */ /* 0x000fca00078e3cff */
[----:B------:R2:W4:Y:S02]  /*4c5e0*/  @!P0 LDG.E.U8 R192, desc[UR10][R8.64] ;  /* 0x0000000a08c08981 */ /* 0x000524000c1e1100 */
[----:B--2---:R-:W-:Y:S02]  /*4c5f0*/  @!P0 IMAD.MOV.U32 R8, RZ, RZ, R38 ;  /* 0x000000ffff088224 */ /* 0x004fe400078e0026 */
[----:B------:R-:W-:-:S05]  /*4c600*/  @!P0 IMAD.MOV.U32 R9, RZ, RZ, R43 ;  /* 0x000000ffff098224 */ /* 0x000fca00078e002b */
[----:B------:R0:W2:Y:S04]  /*4c610*/  @!P0 LDG.E.U8 R191, desc[UR10][R8.64] ;  /* 0x0000000a08bf8981 */ /* 0x0000a8000c1e1100 */
[----:B------:R-:W0:Y:S04]  /*4c620*/  LDL R8, [R1+0x2390] ;  /* 0x0023900001087983 */ /* 0x000e280000100800 */
[----:B------:R-:W0:Y:S02]  /*4c630*/  LDL R9, [R1+0x2394] ;  /* 0x0023940001097983 */ /* 0x000e240000100800 */
[----:B0-----:R-:W-:-:S04]  /*4c640*/  @!P0 LOP3.LUT R9, R9, R8, RZ, 0x3c, !PT ;  /* 0x0000000809098212 */ /* 0x001fc800078e3cff */
[----:B------:R-:W-:-:S04]  /*4c650*/  @!P0 LOP3.LUT R8, R9, R8, RZ, 0x3c, !PT ;  /* 0x0000000809088212 */ /* 0x000fc800078e3cff */
[----:B------:R-:W-:-:S05]  /*4c660*/  @!P0 LOP3.LUT R9, R9, R8, RZ, 0x3c, !PT ;  /* 0x0000000809098212 */ /* 0x000fca00078e3cff */
[----:B------:R3:W2:Y:S04]  /*4c670*/  @!P0 LDG.E.U8 R190, desc[UR10][R8.64] ;  /* 0x0000000a08be8981 */ /* 0x0006a8000c1e1100 */
[----:B------:R-:W4:Y:S01]  /*4c680*/  LDL R9, [R1+0x2350] ;  /* 0x0023500001097983 */ /* 0x000f220000100800 */
[----:B------:R-:W-:Y:S01]  /*4c690*/  PRMT R189, RZ, 0x7610, R189 ;  /* 0x00007610ffbd7816 */ /* 0x000fe200000000bd */
[----:B---3--:R-:W-:Y:S01]  /*4c6a0*/  @!P0 IMAD.MOV.U32 R8, RZ, RZ, R11 ;  /* 0x000000ffff088224 */ /* 0x008fe200078e000b */
[----:B------:R-:W-:Y:S02]  /*4c6b0*/  PRMT R188, RZ, 0x7610, R188 ;  /* 0x00007610ffbc7816 */ /* 0x000fe400000000bc */
[----:B------:R-:W-:Y:S02]  /*4c6c0*/  PRMT R187, RZ, 0x7610, R187 ;  /* 0x00007610ffbb7816 */ /* 0x000fe400000000bb */
[----:B------:R-:W-:-:S02]  /*4c6d0*/  PRMT R186, RZ, 0x7610, R186 ;  /* 0x00007610ffba7816 */ /* 0x000fc400000000ba */
[----:B------:R-:W-:Y:S02]  /*4c6e0*/  PRMT R185, RZ, 0x7610, R185 ;  /* 0x00007610ffb97816 */ /* 0x000fe400000000b9 */
[----:B------:R-:W-:Y:S01]  /*4c6f0*/  PRMT R184, RZ, 0x7610, R184 ;  /* 0x00007610ffb87816 */ /* 0x000fe200000000b8 */
[----:B------:R-:W3:Y:S04]  /*4c700*/  LDL R11, [R1+0x21d4] ;  /* 0x0021d400010b7983 */ /* 0x000ee80000100800 */
[----:B----4-:R0:W4:Y:S02]  /*4c710*/  @!P0 LDG.E.U8 R189, desc[UR10][R8.64] ;  /* 0x0000000a08bd8981 */ /* 0x010124000c1e1100 */
[----:B0-----:R-:W-:Y:S02]  /*4c720*/  @!P0 IMAD.MOV.U32 R8, RZ, RZ, R7 ;  /* 0x000000ffff088224 */ /* 0x001fe400078e0007 */
[----:B------:R-:W-:Y:S01]  /*4c730*/  @!P0 IMAD.MOV.U32 R9, RZ, RZ, R10 ;  /* 0x000000ffff098224 */ /* 0x000fe200078e000a */
[----:B------:R-:W2:Y:S04]  /*4c740*/  LDL R7, [R1+0x2194] ;  /* 0x0021940001077983 */ /* 0x000ea80000100800 */
        /* <DEDUP_REMOVED lines=26> */
[----:B------:R-:W2:Y:S01]  /*4c8f0*/  LDL R9, [R1+0x21d0] ;  /* 0x0021d00001097983 */ /* 0x000ea20000100800 */
        /* <DEDUP_REMOVED lines=8> */
[----:B--2---:R0:W2:Y:S02]  /*4c980*/  @!P0 LDG.E.U8 R183, desc[UR10][R8.64] ;  /* 0x0000000a08b78981 */ /* 0x0040a4000c1e1100 */
[----:B0-----:R-:W-:Y:S02]  /*4c990*/  @!P0 IMAD.MOV.U32 R8, RZ, RZ, R7 ;  /* 0x000000ffff088224 */ /* 0x001fe400078e0007 */
[----:B----4-:R-:W-:Y:S01]  /*4c9a0*/  @!P0 IMAD.MOV.U32 R9, RZ, RZ, R10 ;  /* 0x000000ffff098224 */ /* 0x010fe200078e000a */
[----:B------:R-:W4:Y:S04]  /*4c9b0*/  LDL R7, [R1+0x2014] ;  /* 0x0020140001077983 */ /* 0x000f280000100800 */
        /* <DEDUP_REMOVED lines=37> */
[----:B--2---:R-:W-:Y:S01]  /*4cc10*/  @!P0 IMAD.MOV.U32 R9, RZ, RZ, R10 ;  /* 0x000000ffff098224 */ /* 0x004fe200078e000a */
        /* <DEDUP_REMOVED lines=189> */
[----:B------:R-:W-:Y:S01]  /*4d7f0*/  PRMT R221, RZ, 0x7610, R221 ;  /* 0x00007610ffdd7816 */ /* 0x000fe200000000dd */
[----:B------:R-:W3:Y:S05]  /*4d800*/  LDL R11, [R1+0x1428] ;  /* 0x00142800010b7983 */ /* 0x000eea0000100800 */
[----:B------:R-:W3:Y:S04]  /*4d810*/  @!P0 LDG.E.U8 R221, desc[UR10][R14.64] ;  /* 0x0000000a0edd8981 */ /* 0x000ee8000c1e1100 */
[----:B--2---:R0:W2:Y:S02]  /*4d820*/  @!P0 LDG.E.U8 R19, desc[UR10][R8.64] ;  /* 0x0000000a08138981 */ /* 0x0040a4000c1e1100 */
[----:B0-----:R-:W-:-:S02]  /*4d830*/  @!P0 IMAD.MOV.U32 R8, RZ, RZ, R7 ;  /* 0x000000ffff088224 */ /* 0x001fc400078e0007 */
[----:B----4-:R-:W-:Y:S01]  /*4d840*/  @!P0 IMAD.MOV.U32 R9, RZ, RZ, R10 ;  /* 0x000000ffff098224 */ /* 0x010fe200078e000a */
[----:B------:R-:W-:Y:S02]  /*4d850*/  PRMT R15, RZ, 0x7610, R15 ;  /* 0x00007610ff0f7816 */ /* 0x000fe4000000000f */
[----:B------:R-:W-:Y:S01]  /*4d860*/  PRMT R14, RZ, 0x7610, R14 ;  /* 0x00007610ff0e7816 */ /* 0x000fe2000000000e */
[----:B------:R-:W4:Y:S04]  /*4d870*/  LDL R10, [R1+0x13e4] ;  /* 0x0013e400010a7983 */ /* 0x000f280000100800 */
[----:B------:R0:W2:Y:S04]  /*4d880*/  @!P0 LDG.E.U8 R18, desc[UR10][R8.64] ;  /* 0x0000000a08128981 */ /* 0x0000a8000c1e1100 */
[----:B------:R-:W4:Y:S04]  /*4d890*/  LDL R7, [R1+0x13e8] ;  /* 0x0013e80001077983 */ /* 0x000f280000100800 */
        /* <DEDUP_REMOVED lines=28> */
[----:B------:R-:W-:Y:S02]  /*4da60*/  LOP3.LUT R11, R146, 0xffff, RZ, 0xc0, !PT ;  /* 0x0000ffff920b7812 */ /* 0x000fe400078ec0ff */
[----:B------:R-:W3:Y:S04]  /*4da70*/  LDL.LU R146, [R1+0x3778] ;  /* 0x0037780001927983 */ /* 0x000ee80000300800 */
[----:B----4-:R0:W4:Y:S02]  /*4da80*/  @!P0 LDG.E.U8 R13, desc[UR10][R8.64] ;  /* 0x0000000a080d8981 */ /* 0x010124000c1e1100 */
[----:B0-----:R-:W-:-:S02]  /*4da90*/  @!P0 IMAD.MOV.U32 R8, RZ, RZ, R7 ;  /* 0x000000ffff088224 */ /* 0x001fc400078e0007 */
[----:B------:R-:W-:Y:S01]  /*4daa0*/  @!P0 IMAD.MOV.U32 R9, RZ, RZ, R10 ;  /* 0x000000ffff098224 */ /* 0x000fe200078e000a */
[----:B------:R-:W-:Y:S02]  /*4dab0*/  LOP3.LUT R10, R147, 0xffff, RZ, 0xc0, !PT ;  /* 0x0000ffff930a7812 */ /* 0x000fe400078ec0ff */
[----:B------:R-:W3:Y:S04]  /*4dac0*/  LDL.LU R147, [R1+0x3774] ;  /* 0x0037740001937983 */ /* 0x000ee80000300800 */
[----:B------:R0:W3:Y:S02]  /*4dad0*/  @!P0 LDG.E.U8 R2, desc[UR10][R8.64] ;  /* 0x0000000a08028981 */ /* 0x0000e4000c1e1100 */
[----:B0-----:R-:W-:Y:S02]  /*4dae0*/  LOP3.LUT R9, R36, 0xffff, RZ, 0xc0, !PT ;  /* 0x0000ffff24097812 */ /* 0x001fe400078ec0ff */
[----:B------:R-:W-:-:S02]  /*4daf0*/  LOP3.LUT R8, R35, 0xffff, RZ, 0xc0, !PT ;  /* 0x0000ffff23087812 */ /* 0x000fc400078ec0ff */
[----:B------:R-:W-:Y:S02]  /*4db00*/  PRMT R36, R11, 0x3340, R10 ;  /* 0x000033400b247816 */ /* 0x000fe4000000000a */
[----:B------:R-:W-:Y:S02]  /*4db10*/  LOP3.LUT R11, R148, 0xffff, RZ, 0xc0, !PT ;  /* 0x0000ffff940b7812 */ /* 0x000fe400078ec0ff */
[----:B------:R-:W-:Y:S02]  /*4db20*/  LOP3.LUT R10, R25, 0xffff, RZ, 0xc0, !PT ;  /* 0x0000ffff190a7812 */ /* 0x000fe400078ec0ff */
[----:B------:R-:W-:Y:S02]  /*4db30*/  PRMT R35, R9, 0x3340, R8 ;  /* 0x0000334009237816 */ /* 0x000fe40000000008 */
        /* <DEDUP_REMOVED lines=14> */
[----:B------:R-:W-:Y:S01]  /*4dc20*/  PRMT R7, R11, 0x3340, R10 ;  /* 0x000033400b077816 */ /* 0x000fe2000000000a */
[----:B------:R-:W3:Y:S04]  /*4dc30*/  LDL.LU R148, [R1+0x3770] ;  /* 0x0037700001947983 */ /* 0x000ee80000300800 */
[----:B------:R-:W2:Y:S01]  /*4dc40*/  LDL.LU R25, [R1+0x376c] ;  /* 0x00376c0001197983 */ /* 0x000ea20000300800 */
[----:B------:R-:W-:-:S03]  /*4dc50*/  PRMT R11, R9, 0x3340, R8 ;  /* 0x00003340090b7816 */ /* 0x000fc60000000008 */
[----:B------:R-:W3:Y:S01]  /*4dc60*/  LDL.LU R28, [R1+0x3768] ;  /* 0x00376800011c7983 */ /* 0x000ee20000300800 */
[----:B------:R-:W-:Y:S02]  /*4dc70*/  PRMT R8, R36, 0x5410, R35 ;  /* 0x0000541024087816 */ /* 0x000fe40000000023 */
[----:B------:R-:W-:Y:S02]  /*4dc80*/  PRMT R9, R39, 0x5410, R37 ;  /* 0x0000541027097816 */ /* 0x000fe40000000025 */
[----:B------:R-:W-:Y:S02]  /*4dc90*/  PRMT R10, R44, 0x5410, R41 ;  /* 0x000054102c0a7816 */ /* 0x000fe40000000029 */
[----:B------:R-:W-:Y:S01]  /*4dca0*/  PRMT R11, R7, 0x5410, R11 ;  /* 0x00005410070b7816 */ /* 0x000fe2000000000b */
[----:B------:R-:W3:Y:S04]  /*4dcb0*/  LDL.LU R30, [R1+0x3764] ;  /* 0x00376400011e7983 */ /* 0x000ee80000300800 */
[----:B------:R-:W3:Y:S04]  /*4dcc0*/  LDL.LU R31, [R1+0x3760] ;  /* 0x00376000011f7983 */ /* 0x000ee80000300800 */
[----:B------:R-:W3:Y:S04]  /*4dcd0*/  LDL.LU R32, [R1+0x375c] ;  /* 0x00375c0001207983 */ /* 0x000ee80000300800 */
[----:B------:R-:W3:Y:S04]  /*4dce0*/  LDL.LU R33, [R1+0x3758] ;  /* 0x0037580001217983 */ /* 0x000ee80000300800 */
[----:B------:R-:W3:Y:S04]  /*4dcf0*/  LDL.LU R34, [R1+0x3754] ;  /* 0x0037540001227983 */ /* 0x000ee80000300800 */
[----:B------:R0:W-:Y:S04]  /*4dd00*/  STS.128 [R45+UR4+0x14000], R8 ;  /* 0x014000082d007988 */ /* 0x0001e80008000c04 */
[----:B------:R-:W3:Y:S04]  /*4dd10*/  LDL.LU R35, [R1+0x3750] ;  /* 0x0037500001237983 */ /* 0x000ee80000300800 */
[----:B------:R-:W3:Y:S04]  /*4dd20*/  LDL.LU R36, [R1+0x374c] ;  /* 0x00374c0001247983 */ /* 0x000ee80000300800 */
[----:B------:R-:W3:Y:S04]  /*4dd30*/  LDL.LU R37, [R1+0x3748] ;  /* 0x0037480001257983 */ /* 0x000ee80000300800 */
[----:B------:R-:W3:Y:S04]  /*4dd40*/  LDL.LU R39, [R1+0x3744] ;  /* 0x0037440001277983 */ /* 0x000ee80000300800 */
[----:B------:R-:W3:Y:S04]  /*4dd50*/  LDL.LU R41, [R1+0x3740] ;  /* 0x0037400001297983 */ /* 0x000ee80000300800 */
[----:B------:R-:W3:Y:S01]  /*4dd60*/  LDL.LU R44, [R1+0x373c] ;  /* 0x00373c00012c7983 */ /* 0x000ee20000300800 */
[----:B0-----:R-:W-:-:S02]  /*4dd70*/  LOP3.LUT R11, R47, 0xffff, RZ, 0xc0, !PT ;  /* 0x0000ffff2f0b7812 */ /* 0x001fc400078ec0ff */
[----:B------:R-:W-:Y:S02]  /*4dd80*/  LOP3.LUT R10, R48, 0xffff, RZ, 0xc0, !PT ;  /* 0x0000ffff300a7812 */ /* 0x000fe400078ec0ff */
[----:B------:R-:W-:Y:S02]  /*4dd90*/  LOP3.LUT R9, R58, 0xffff, RZ, 0xc0, !PT ;  /* 0x0000ffff3a097812 */ /* 0x000fe400078ec0ff */
[----:B------:R-:W-:Y:S01]  /*4dda0*/  LOP3.LUT R8, R57, 0xffff, RZ, 0xc0, !PT ;  /* 0x0000ffff39087812 */ /* 0x000fe200078ec0ff */
[----:B------:R-:W3:Y:S01]  /*4ddb0*/  LDL.LU R45, [R1+0x3738] ;  /* 0x00373800012d7983 */ /* 0x000ee20000300800 */
[----:B------:R-:W-:Y:S02]  /*4ddc0*/  PRMT R58, R11, 0x3340, R10 ;  /* 0x000033400b3a7816 */ /* 0x000fe4000000000a */
[----:B------:R-:W-:Y:S02]  /*4ddd0*/  LOP3.LUT R11, R49, 0xffff, RZ, 0xc0, !PT ;  /* 0x0000ffff310b7812 */ /* 0x000fe400078ec0ff */
[----:B------:R-:W-:Y:S01]  /*4dde0*/  LOP3.LUT R10, R51, 0xffff, RZ, 0xc0, !PT ;  /* 0x0000ffff330a7812 */ /* 0x000fe200078ec0ff */
[----:B------:R-:W3:Y:S01]  /*4ddf0*/  LDL.LU R47, [R1+0x3734] ;  /* 0x00373400012f7983 */ /* 0x000ee20000300800 */
[----:B------:R-:W-:-:S03]  /*4de00*/  PRMT R57, R9, 0x3340, R8 ;  /* 0x0000334009397816 */ /* 0x000fc60000000008 */
[----:B------:R-:W3:Y:S01]  /*4de10*/  LDL.LU R48, [R1+0x3730] ;  /* 0x0037300001307983 */ /* 0x000ee20000300800 */
[----:B------:R-:W-:-:S03]  /*4de20*/  LOP3.LUT R9, R60, 0xffff, RZ, 0xc0, !PT ;  /* 0x0000ffff3c097812 */ /* 0x000fc600078ec0ff */
[----:B------:R-:W3:Y:S01]  /*4de30*/  LDL.LU R49, [R1+0x372c] ;  /* 0x00372c0001317983 */ /* 0x000ee20000300800 */
[----:B------:R-:W-:-:S03]  /*4de40*/  PRMT R60, R11, 0x3340, R10 ;  /* 0x000033400b3c7816 */ /* 0x000fc6000000000a */
[----:B------:R-:W3:Y:S01]  /*4de50*/  LDL.LU R51, [R1+0x3728] ;  /* 0x0037280001337983 */ /* 0x000ee20000300800 */
[----:B------:R-:W-:-:S03]  /*4de60*/  LOP3.LUT R11, R78, 0xffff, RZ, 0xc0, !PT ;  /* 0x0000ffff4e0b7812 */ /* 0x000fc600078ec0ff */
[----:B------:R-:W4:Y:S01]  /*4de70*/  LDL R78, [R1+0x2970] ;  /* 0x00297000014e7983 */ /* 0x000f220000100800 */
[----:B------:R-:W-:Y:S02]  /*4de80*/  LOP3.LUT R8, R59, 0xffff, RZ, 0xc0, !PT ;  /* 0x0000ffff3b087812 */ /* 0x000fe400078ec0ff */
[----:B------:R-:W-:Y:S02]  /*4de90*/  LOP3.LUT R10, R52, 0xffff, RZ, 0xc0, !PT ;  /* 0x0000ffff340a7812 */ /* 0x000fe400078ec0ff */
[----:B------:R-:W3:Y:S01]  /*4dea0*/  LDL.LU R52, [R1+0x3724] ;  /* 0x0037240001347983 */ /* 0x000ee20000300800 */
        /* <DEDUP_REMOVED lines=10> */
[----:B------:R-:W3:Y:S01]  /*4df50*/  LDL.LU R53, [R1+0x3720] ;  /* 0x0037200001357983 */ /* 0x000ee20000300800 */
[----:B------:R-:W-:Y:S02]  /*4df60*/  PRMT R11, R9, 0x3340, R8 ;  /* 0x00003340090b7816 */ /* 0x000fe40000000008 */
        /* <DEDUP_REMOVED lines=13> */
[----:B----4-:R0:W-:Y:S02]  /*4e040*/  STS.128 [R78+UR4+0x10000], R8 ;  /* 0x010000084e007988 */ /* 0x0101e40008000c04 */
[----:B0-----:R-:W-:-:S02]  /*4e050*/  LOP3.LUT R11, R63, 0xffff, RZ, 0xc0, !PT ;  /* 0x0000ffff3f0b7812 */ /* 0x001fc400078ec0ff */
[----:B------:R-:W-:Y:S02]  /*4e060*/  LOP3.LUT R10, R64, 0xffff, RZ, 0xc0, !PT ;  /* 0x0000ffff400a7812 */ /* 0x000fe400078ec0ff */
[----:B------:R-:W-:Y:S02]  /*4e070*/  LOP3.LUT R9, R73, 0xffff, RZ, 0xc0, !PT ;  /* 0x0000ffff49097812 */ /* 0x000fe400078ec0ff */
[----:B------:R-:W-:Y:S01]  /*4e080*/  LOP3.LUT R8, R72, 0xffff, RZ, 0xc0, !PT ;  /* 0x0000ffff48087812 */ /* 0x000fe200078ec0ff */
[----:B------:R-:W4:Y:S01]  /*4e090*/  LDL.LU R63, [R1+0x36f8] ;  /* 0x0036f800013f7983 */ /* 0x000f220000300800 */
[----:B------:R-:W-:Y:S02]  /*4e0a0*/  PRMT R73, R11, 0x3340, R10 ;  /* 0x000033400b497816 */ /* 0x000fe4000000000a */
[----:B------:R-:W-:Y:S02]  /*4e0b0*/  LOP3.LUT R11, R65, 0xffff, RZ, 0xc0, !PT ;  /* 0x0000ffff410b7812 */ /* 0x000fe400078ec0ff */
[----:B------:R-:W-:-:S02]  /*4e0c0*/  PRMT R72, R9, 0x3340, R8 ;  /* 0x0000334009487816 */ /* 0x000fc40000000008 */
        /* <DEDUP_REMOVED lines=17> */
[----:B------:R-:W4:Y:S04]  /*4e1e0*/  LDL.LU R66, [R1+0x36ec] ;  /* 0x0036ec0001427983 */ /* 0x000f280000300800 */
[----:B------:R-:W4:Y:S04]  /*4e1f0*/  LDL.LU R67, [R1+0x36e8] ;  /* 0x0036e80001437983 */ /* 0x000f280000300800 */
[----:B------:R-:W2:Y:S01]  /*4e200*/  LDL.LU R42, [R1+0x1180] ;  /* 0x00118000012a7983 */ /* 0x000ea20000300800 */
[----:B------:R-:W-:-:S03]  /*4e210*/  PRMT R7, R11, 0x3340, R10 ;  /* 0x000033400b077816 */ /* 0x000fc6000000000a */
[----:B------:R-:W4:Y:S01]  /*4e220*/  LDL.LU R68, [R1+0x36e4] ;  /* 0x0036e40001447983 */ /* 0x000f220000300800 */
[----:B------:R-:W-:-:S03]  /*4e230*/  PRMT R11, R9, 0x3340, R8 ;  /* 0x00003340090b7816 */ /* 0x000fc60000000008 */
[----:B------:R-:W4:Y:S04]  /*4e240*/  LDL.LU R69, [R1+0x36e0] ;  /* 0x0036e00001457983 */ /* 0x000f280000300800 */
[----:B------:R-:W4:Y:S04]  /*4e250*/  LDL.LU R70, [R1+0x36dc] ;  /* 0x0036dc0001467983 */ /* 0x000f280000300800 */
[----:B------:R-:W4:Y:S01]  /*4e260*/  LDL.LU R71, [R1+0x36d8] ;  /* 0x0036d80001477983 */ /* 0x000f220000300800 */
[----:B------:R-:W-:-:S03]  /*4e270*/  PRMT R8, R73, 0x5410, R72 ;  /* 0x0000541049087816 */ /* 0x000fc60000000048 */
[----:B------:R-:W4:Y:S01]  /*4e280*/  LDL.LU R72, [R1+0x36d4] ;  /* 0x0036d40001487983 */ /* 0x000f220000300800 */
[----:B------:R-:W-:Y:S02]  /*4e290*/  PRMT R9, R75, 0x5410, R74 ;  /* 0x000054104b097816 */ /* 0x000fe4000000004a */
[----:B------:R-:W-:Y:S02]  /*4e2a0*/  PRMT R10, R77, 0x5410, R76 ;  /* 0x000054104d0a7816 */ /* 0x000fe4000000004c */
[----:B------:R-:W-:Y:S01]  /*4e2b0*/  PRMT R11, R7, 0x5410, R11 ;  /* 0x00005410070b7816 */ /* 0x000fe2000000000b */
[----:B------:R-:W4:Y:S04]  /*4e2c0*/  LDL.LU R73, [R1+0x36d0] ;  /* 0x0036d00001497983 */ /* 0x000f280000300800 */
[----:B------:R-:W4:Y:S04]  /*4e2d0*/  LDL.LU R74, [R1+0x36cc] ;  /* 0x0036cc00014a7983 */ /* 0x000f280000300800 */
[----:B------:R-:W4:Y:S04]  /*4e2e0*/  LDL.LU R75, [R1+0x36c8] ;  /* 0x0036c800014b7983 */ /* 0x000f280000300800 */
[----:B------:R-:W4:Y:S04]  /*4e2f0*/  LDL.LU R76, [R1+0x36c4] ;  /* 0x0036c400014c7983 */ /* 0x000f280000300800 */
[----:B------:R-:W4:Y:S04]  /*4e300*/  LDL.LU R77, [R1+0x36c0] ;  /* 0x0036c000014d7983 */ /* 0x000f280000300800 */
[----:B------:R0:W-:Y:S04]  /*4e310*/  STS.128 [R78+UR4+0x14000], R8 ;  /* 0x014000084e007988 */ /* 0x0001e80008000c04 */
[----:B0-----:R-:W4:Y:S04]  /*4e320*/  LDL.LU R78, [R1+0x36bc] ;  /* 0x0036bc00014e7983 */ /* 0x001f280000300800 */
[----:B------:R-:W3:Y:S01]  /*4e330*/  LDL R9, [R1+0x117c] ;  /* 0x00117c0001097983 */ /* 0x000ee20000100800 */
[----:B------:R-:W-:Y:S01]  /*4e340*/  PRMT R12, RZ, 0x7610, R12 ;  /* 0x00007610ff0c7816 */ /* 0x000fe2000000000c */
[----:B--2---:R-:W-:-:S05]  /*4e350*/  @!P0 IMAD.MOV.U32 R8, RZ, RZ, R42 ;  /* 0x000000ffff088224 */ /* 0x004fca00078e002a */
[----:B---3--:R-:W2:Y:S01]  /*4e360*/  @!P0 LDG.E.U8 R12, desc[UR10][R8.64] ;  /* 0x0000000a080c8981 */ /* 0x008ea2000c1e1100 */
[----:B------:R-:W0:Y:S02]  /*4e370*/  S2R R7, SR_TID.X ;  /* 0x0000000000077919 */ /* 0x000e240000002100 */
[----:B0-----:R-:W-:-:S05]  /*4e380*/  LOP3.LUT R7, R7, 0x7f, RZ, 0xc0, !PT ;  /* 0x0000007f07077812 */ /* 0x001fca00078ec0ff */
[----:B------:R0:W-:Y:S04]  /*4e390*/  STS.U8 [R7+UR4], R79 ;  /* 0x0000004f07007988 */ /* 0x0001e80008000004 */
[----:B------:R1:W-:Y:S04]  /*4e3a0*/  STS.U8 [R7+UR4+0x400], R80 ;  /* 0x0004005007007988 */ /* 0x0003e80008000004 */
        /* <DEDUP_REMOVED lines=57> */
[----:B--2---:R-:W-:Y:S04]  /*4e740*/  STL [R1+0x340c], R12 ;  /* 0x00340c0c01007387 */ /* 0x004fe80000100800 */
[----:B0-----:R-:W2:Y:S04]  /*4e750*/  LDL.LU R79, [R1+0x36b8] ;  /* 0x0036b800014f7983 */ /* 0x001ea80000300800 */
[----:B-1----:R-:W2:Y:S04]  /*4e760*/  LDL.LU R80, [R1+0x36b4] ;  /* 0x0036b40001507983 */ /* 0x002ea80000300800 */
[----:B---3--:R-:W3:Y:S04]  /*4e770*/  LDL.LU R81, [R1+0x36b0] ;  /* 0x0036b00001517983 */ /* 0x008ee80000300800 */
[----:B----4-:R-:W4:Y:S04]  /*4e780*/  LDL.LU R82, [R1+0x36ac] ;  /* 0x0036ac0001527983 */ /* 0x010f280000300800 */
[----:B------:R-:W2:Y:S04]  /*4e790*/  LDL.LU R83, [R1+0x36a8] ;  /* 0x0036a80001537983 */ /* 0x000ea80000300800 */
[----:B------:R-:W3:Y:S04]  /*4e7a0*/  LDL.LU R84, [R1+0x36a4] ;  /* 0x0036a40001547983 */ /* 0x000ee80000300800 */
[----:B------:R-:W4:Y:S04]  /*4e7b0*/  LDL.LU R85, [R1+0x36a0] ;  /* 0x0036a00001557983 */ /* 0x000f280000300800 */
        /* <DEDUP_REMOVED lines=51> */
[----:B------:R-:W3:Y:S04]  /*4eaf0*/  LDL.LU R239, [R1+0x35d0] ;  /* 0x0035d00001ef7983 */ /* 0x000ee80000300800 */
[----:B------:R0:W-:Y:S04]  /*4eb00*/  STS.U8 [R7+UR4+0xec00], R137 ;  /* 0x00ec008907007988 */ /* 0x0001e80008000004 */
[----:B------:R1:W-:Y:S04]  /*4eb10*/  STS.U8 [R7+UR4+0xf000], R138 ;  /* 0x00f0008a07007988 */ /* 0x0003e80008000004 */
[----:B------:R1:W-:Y:S04]  /*4eb20*/  STS.U8 [R7+UR4+0xf400], R139 ;  /* 0x00f4008b07007988 */ /* 0x0003e80008000004 */
[----:B------:R1:W-:Y:S04]  /*4eb30*/  STS.U8 [R7+UR4+0xf800], R140 ;  /* 0x00f8008c07007988 */ /* 0x0003e80008000004 */
[----:B------:R1:W-:Y:S04]  /*4eb40*/  STS.U8 [R7+UR4+0xfc00], R141 ;  /* 0x00fc008d07007988 */ /* 0x0003e80008000004 */
[----:B0-----:R-:W2:Y:S04]  /*4eb50*/  LDL.LU R137, [R1+0x35cc] ;  /* 0x0035cc0001897983 */ /* 0x001ea80000300800 */
[----:B-1----:R-:W4:Y:S04]  /*4eb60*/  LDL.LU R138, [R1+0x35c8] ;  /* 0x0035c800018a7983 */ /* 0x002f280000300800 */
[----:B------:R-:W2:Y:S04]  /*4eb70*/  LDL.LU R139, [R1+0x35c4] ;  /* 0x0035c400018b7983 */ /* 0x000ea80000300800 */
[----:B------:R-:W2:Y:S04]  /*4eb80*/  LDL.LU R140, [R1+0x35c0] ;  /* 0x0035c000018c7983 */ /* 0x000ea80000300800 */
[----:B------:R-:W2:Y:S04]  /*4eb90*/  LDL.LU R141, [R1+0x35bc] ;  /* 0x0035bc00018d7983 */ /* 0x000ea80000300800 */
[----:B---3--:R0:W-:Y:S04]  /*4eba0*/  STS.U8 [R239+UR4+0x80], R142 ;  /* 0x0000808eef007988 */ /* 0x0081e80008000004 */
[----:B------:R1:W-:Y:S04]  /*4ebb0*/  STS.U8 [R239+UR4+0x480], R143 ;  /* 0x0004808fef007988 */ /* 0x0003e80008000004 */
[----:B------:R3:W-:Y:S04]  /*4ebc0*/  STS.U8 [R239+UR4+0x880], R144 ;  /* 0x00088090ef007988 */ /* 0x0007e80008000004 */
[----:B------:R3:W-:Y:S04]  /*4ebd0*/  STS.U8 [R239+UR4+0xc80], R235 ;  /* 0x000c80ebef007988 */ /* 0x0007e80008000004 */
[----:B------:R4:W-:Y:S04]  /*4ebe0*/  STS.U8 [R239+UR4+0x1080], R236 ;  /* 0x001080ecef007988 */ /* 0x0009e80008000004 */
[----:B------:R4:W-:Y:S04]  /*4ebf0*/  STS.U8 [R239+UR4+0x1480], R233 ;  /* 0x001480e9ef007988 */ /* 0x0009e80008000004 */
[----:B0-----:R-:W2:Y:S04]  /*4ec00*/  LDL.LU R142, [R1+0x35b8] ;  /* 0x0035b800018e7983 */ /* 0x001ea80000300800 */
[----:B-1----:R-:W2:Y:S04]  /*4ec10*/  LDL.LU R143, [R1+0x35b4] ;  /* 0x0035b400018f7983 */ /* 0x002ea80000300800 */
[----:B---3--:R-:W3:Y:S04]  /*4ec20*/  LDL.LU R144, [R1+0x35b0] ;  /* 0x0035b00001907983 */ /* 0x008ee80000300800 */
[----:B------:R-:W3:Y:S04]  /*4ec30*/  LDL.LU R235, [R1+0x35ac] ;  /* 0x0035ac0001eb7983 */ /* 0x000ee80000300800 */
[----:B----4-:R-:W4:Y:S04]  /*4ec40*/  LDL.LU R236, [R1+0x35a8] ;  /* 0x0035a80001ec7983 */ /* 0x010f280000300800 */
[----:B------:R-:W3:Y:S04]  /*4ec50*/  LDL.LU R233, [R1+0x35a4] ;  /* 0x0035a40001e97983 */ /* 0x000ee80000300800 */
[----:B------:R0:W-:Y:S04]  /*4ec60*/  STS.U8 [R239+UR4+0x1880], R234 ;  /* 0x001880eaef007988 */ /* 0x0001e80008000004 */
[----:B------:R1:W-:Y:S04]  /*4ec70*/  STS.U8 [R239+UR4+0x1c80], R237 ;  /* 0x001c80edef007988 */ /* 0x0003e80008000004 */
[----:B0-----:R-:W2:Y:S04]  /*4ec80*/  LDL.LU R234, [R1+0x35a0] ;  /* 0x0035a00001ea7983 */ /* 0x001ea80000300800 */
[----:B-1----:R-:W4:Y:S04]  /*4ec90*/  LDL.LU R237, [R1+0x359c] ;  /* 0x00359c0001ed7983 */ /* 0x002f280000300800 */
[----:B------:R-:W3:Y:S04]  /*4eca0*/  LDL R9, [R1+0x1864] ;  /* 0x0018640001097983 */ /* 0x000ee80000100800 */
[----:B------:R-:W3:Y:S01]  /*4ecb0*/  LDL R8, [R1+0x2484] ;  /* 0x0024840001087983 */ /* 0x000ee20000100800 */
[----:B----4-:R-:W-:-:S06]  /*4ecc0*/  PRMT R237, RZ, 0x7610, R237 ;  /* 0x00007610ffed7816 */ /* 0x010fcc00000000ed */
[----:B---3--:R-:W3:Y:S04]  /*4ecd0*/  @!P0 LDG.E.U8 R237, desc[UR10][R8.64] ;  /* 0x0000000a08ed8981 */ /* 0x008ee8000c1e1100 */
[----:B------:R0:W-:Y:S04]  /*4ece0*/  STS.U8 [R239+UR4+0x2480], R27 ;  /* 0x0024801bef007988 */ /* 0x0001e80008000004 */
[----:B------:R1:W-:Y:S04]  /*4ecf0*/  STS.U8 [R239+UR4+0x2880], R26 ;  /* 0x0028801aef007988 */ /* 0x0003e80008000004 */
[----:B------:R4:W-:Y:S04]  /*4ed00*/  STS.U8 [R239+UR4+0x2c80], R6 ;  /* 0x002c8006ef007988 */ /* 0x0009e80008000004 */
[----:B------:R2:W-:Y:S04]  /*4ed10*/  STS.U8 [R239+UR4+0x3080], R0 ;  /* 0x00308000ef007988 */ /* 0x0005e80008000004 */
[----:B------:R-:W-:Y:S04]  /*4ed20*/  STS.U8 [R239+UR4+0x2080], R238 ;  /* 0x002080eeef007988 */ /* 0x000fe80008000004 */
[----:B------:R-:W-:Y:S04]  /*4ed30*/  STS.U8 [R239+UR4+0x3480], R252 ;  /* 0x003480fcef007988 */ /* 0x000fe80008000004 */
[----:B------:R-:W-:Y:S04]  /*4ed40*/  STS.U8 [R239+UR4+0x3880], R251 ;  /* 0x003880fbef007988 */ /* 0x000fe80008000004 */
[----:B0-----:R-:W3:Y:S04]  /*4ed50*/  LDL R27, [R1+0x2468] ;  /* 0x00246800011b7983 */ /* 0x001ee80000100800 */
[----:B-1----:R-:W3:Y:S04]  /*4ed60*/  LDL R26, [R1+0x246c] ;  /* 0x00246c00011a7983 */ /* 0x002ee80000100800 */
[----:B------:R-:W3:Y:S04]  /*4ed70*/  LDL.LU R7, [R1+0x121c] ;  /* 0x00121c0001077983 */ /* 0x000ee80000300800 */
[----:B----4-:R-:W4:Y:S04]  /*4ed80*/  LDL.LU R6, [R1+0x1214] ;  /* 0x0012140001067983 */ /* 0x010f280000300800 */
[----:B--2---:R-:W2:Y:S04]  /*4ed90*/  LDL.LU R0, [R1+0x11e8] ;  /* 0x0011e80001007983 */ /* 0x004ea80000300800 */
[----:B------:R-:W-:Y:S04]  /*4eda0*/  STS.U8 [R239+UR4+0x3c80], R250 ;  /* 0x003c80faef007988 */ /* 0x000fe80008000004 */
        /* <DEDUP_REMOVED lines=48> */
[----:B------:R0:W-:Y:S04]  /*4f0b0*/  STL [R1+0x2b44], R239 ;  /* 0x002b44ef01007387 */ /* 0x0001e80000100800 */
[----:B0-----:R-:W4:Y:S04]  /*4f0c0*/  LDL.LU R239, [R1+0x1224] ;  /* 0x0012240001ef7983 */ /* 0x001f280000300800 */
[----:B---3--:R0:W-:Y:S04]  /*4f0d0*/  STL [R1+0x116c], R237 ;  /* 0x00116ced01007387 */ /* 0x0081e80000100800 */
[----:B0-----:R-:W3:Y:S04]  /*4f0e0*/  LDL.LU R237, [R1+0x3598] ;  /* 0x0035980001ed7983 */ /* 0x001ee80000300800 */
[----:B------:R-:W2:Y:S04]  /*4f0f0*/  LDL R8, [R1+0x1544] ;  /* 0x0015440001087983 */ /* 0x000ea80000100800 */
[----:B------:R-:W2:Y:S01]  /*4f100*/  LDL R9, [R1+0x2480] ;  /* 0x0024800001097983 */ /* 0x000ea20000100800 */
[----:B------:R-:W-:-:S02]  /*4f110*/  PRMT R234, RZ, 0x7610, R234 ;  /* 0x00007610ffea7816 */ /* 0x000fc400000000ea */
[----:B--2---:R-:W-:-:S04]  /*4f120*/  @!P0 LOP3.LUT R9, R9, R8, RZ, 0x3c, !PT ;  /* 0x0000000809098212 */ /* 0x004fc800078e3cff */
[----:B------:R-:W-:-:S04]  /*4f130*/  @!P0 LOP3.LUT R8, R9, R8, RZ, 0x3c, !PT ;  /* 0x0000000809088212 */ /* 0x000fc800078e3cff */
[----:B------:R-:W-:-:S05]  /*4f140*/  @!P0 LOP3.LUT R9, R9, R8, RZ, 0x3c, !PT ;  /* 0x0000000809098212 */ /* 0x000fca00078e3cff */
[----:B------:R-:W2:Y:S04]  /*4f150*/  @!P0 LDG.E.U8 R234, desc[UR10][R8.64] ;  /* 0x0000000a08ea8981 */ /* 0x000ea8000c1e1100 */
[----:B--2---:R0:W-:Y:S04]  /*4f160*/  STL [R1+0x1168], R234 ;  /* 0x001168ea01007387 */ /* 0x0041e80000100800 */
[----:B0-----:R-:W2:Y:S04]  /*4f170*/  LDL.LU R234, [R1+0x3594] ;  /* 0x0035940001ea7983 */ /* 0x001ea80000300800 */
[----:B------:R-:W4:Y:S04]  /*4f180*/  LDL R8, [R1+0x2478] ;  /* 0x0024780001087983 */ /* 0x000f280000100800 */
[----:B------:R-:W4:Y:S01]  /*4f190*/  LDL R9, [R1+0x247c] ;  /* 0x00247c0001097983 */ /* 0x000f220000100800 */
[----:B---3--:R-:W-:-:S02]  /*4f1a0*/  PRMT R237, RZ, 0x7610, R237 ;  /* 0x00007610ffed7816 */ /* 0x008fc400000000ed */
[----:B----4-:R-:W-:-:S04]  /*4f1b0*/  @!P0 LOP3.LUT R9, R9, R8, RZ, 0x3c, !PT ;  /* 0x0000000809098212 */ /* 0x010fc800078e3cff */
[----:B------:R-:W-:-:S04]  /*4f1c0*/  @!P0 LOP3.LUT R8, R9, R8, RZ, 0x3c, !PT ;  /* 0x0000000809088212 */ /* 0x000fc800078e3cff */
[----:B------:R-:W-:-:S05]  /*4f1d0*/  @!P0 LOP3.LUT R9, R9, R8, RZ, 0x3c, !PT ;  /* 0x0000000809098212 */ /* 0x000fca00078e3cff */
[----:B------:R-:W3:Y:S04]  /*4f1e0*/  @!P0 LDG.E.U8 R237, desc[UR10][R8.64] ;  /* 0x0000000a08ed8981 */ /* 0x000ee8000c1e1100 */
[----:B---3--:R0:W-:Y:S04]  /*4f1f0*/  STL [R1+0x1164], R237 ;  /* 0x001164ed01007387 */ /* 0x0081e80000100800 */
[----:B0-----:R-:W3:Y:S04]  /*4f200*/  LDL.LU R237, [R1+0x3590] ;  /* 0x0035900001ed7983 */ /* 0x001ee80000300800 */
[----:B------:R-:W4:Y:S04]  /*4f210*/  LDL R8, [R1+0x2470] ;  /* 0x0024700001087983 */ /* 0x000f280000100800 */
[----:B------:R-:W4:Y:S01]  /*4f220*/  LDL R9, [R1+0x2474] ;  /* 0x0024740001097983 */ /* 0x000f220000100800 */
[----:B------:R-:W-:-:S02]  /*4f230*/  PRMT R138, RZ, 0x7610, R138 ;  /* 0x00007610ff8a7816 */ /* 0x000fc4000000008a */
[----:B----4-:R-:W-:-:S04]  /*4f240*/  @!P0 LOP3.LUT R9, R9, R8, RZ, 0x3c, !PT ;  /* 0x0000000809098212 */ /* 0x010fc800078e3cff */
[----:B------:R-:W-:-:S04]  /*4f250*/  @!P0 LOP3.LUT R8, R9, R8, RZ, 0x3c, !PT ;  /* 0x0000000809088212 */ /* 0x000fc800078e3cff */
[----:B------:R-:W-:-:S05]  /*4f260*/  @!P0 LOP3.LUT R9, R9, R8, RZ, 0x3c, !PT ;  /* 0x0000000809098212 */ /* 0x000fca00078e3cff */
[----:B------:R0:W4:Y:S01]  /*4f270*/  @!P0 LDG.E.U8 R138, desc[UR10][R8.64] ;  /* 0x0000000a088a8981 */ /* 0x000122000c1e1100 */
[----:B------:R-:W-:Y:S01]  /*4f280*/  PRMT R94, RZ, 0x7610, R94 ;  /* 0x00007610ff5e7816 */ /* 0x000fe2000000005e */
[----:B0-----:R-:W-:Y:S02]  /*4f290*/  @!P0 IMAD.MOV.U32 R8, RZ, RZ, R26 ;  /* 0x000000ffff088224 */ /* 0x001fe400078e001a */
[----:B------:R-:W-:-:S05]  /*4f2a0*/  @!P0 IMAD.MOV.U32 R9, RZ, RZ, R27 ;  /* 0x000000ffff098224 */ /* 0x000fca00078e001b */
[----:B------:R0:W2:Y:S04]  /*4f2b0*/  @!P0 LDG.E.U8 R94, desc[UR10][R8.64] ;  /* 0x0000000a085e8981 */ /* 0x0000a8000c1e1100 */
[----:B----4-:R-:W-:Y:S04]  /*4f2c0*/  STL [R1+0x3410], R138 ;  /* 0x0034108a01007387 */ /* 0x010fe80000100800 */
[----:B------:R-:W0:Y:S04]  /*4f2d0*/  LDL R8, [R1+0x2448] ;  /* 0x0024480001087983 */ /* 0x000e280000100800 */
[----:B------:R-:W0:Y:S01]  /*4f2e0*/  LDL R9, [R1+0x244c] ;  /* 0x00244c0001097983 */ /* 0x000e220000100800 */
[----:B---3--:R-:W-:-:S03]  /*4f2f0*/  PRMT R237, RZ, 0x7610, R237 ;  /* 0x00007610ffed7816 */ /* 0x008fc600000000ed */
[----:B------:R-:W3:Y:S04]  /*4f300*/  LDL R27, [R1+0x2428] ;  /* 0x00242800011b7983 */ /* 0x000ee80000100800 */
[----:B------:R-:W4:Y:S01]  /*4f310*/  LDL R26, [R1+0x242c] ;  /* 0x00242c00011a7983 */ /* 0x000f220000100800 */
[----:B0-----:R-:W-:-:S04]  /*4f320*/  @!P0 LOP3.LUT R9, R9, R8, RZ, 0x3c, !PT ;  /* 0x0000000809098212 */ /* 0x001fc800078e3cff */
[----:B------:R-:W-:-:S04]  /*4f330*/  @!P0 LOP3.LUT R8, R9, R8, RZ, 0x3c, !PT ;  /* 0x0000000809088212 */ /* 0x000fc800078e3cff */
[----:B------:R-:W-:-:S05]  /*4f340*/  @!P0 LOP3.LUT R9, R9, R8, RZ, 0x3c, !PT ;  /* 0x0000000809098212 */ /* 0x000fca00078e3cff */
[----:B------:R-:W3:Y:S04]  /*4f350*/  @!P0 LDG.E.U8 R237, desc[UR10][R8.64] ;  /* 0x0000000a08ed8981 */ /* 0x000ee8000c1e1100 */
[----:B--2---:R-:W-:Y:S04]  /*4f360*/  STL [R1+0x3414], R94 ;  /* 0x0034145e01007387 */ /* 0x004fe80000100800 */
[----:B---3--:R0:W-:Y:S04]  /*4f370*/  STL [R1+0x1158], R237 ;  /* 0x001158ed01007387 */ /* 0x0081e80000100800 */
[----:B0-----:R-:W2:Y:S04]  /*4f380*/  LDL.LU R237, [R1+0x358c] ;  /* 0x00358c0001ed7983 */ /* 0x001ea80000300800 */
[----:B------:R-:W3:Y:S04]  /*4f390*/  LDL R8, [R1+0x2440] ;  /* 0x0024400001087983 */ /* 0x000ee80000100800 */
[----:B------:R-:W3:Y:S01]  /*4f3a0*/  LDL R9, [R1+0x2444] ;  /* 0x0024440001097983 */ /* 0x000ee20000100800 */
[----:B------:R-:W-:-:S02]  /*4f3b0*/  PRMT R234, RZ, 0x7610, R234 ;  /* 0x00007610ffea7816 */ /* 0x000fc400000000ea */
[----:B---3--:R-:W-:-:S04]  /*4f3c0*/  @!P0 LOP3.LUT R9, R9, R8, RZ, 0x3c, !PT ;  /* 0x0000000809098212 */ /* 0x008fc800078e3cff */
[----:B------:R-:W-:-:S04]  /*4f3d0*/  @!P0 LOP3.LUT R8, R9, R8, RZ, 0x3c, !PT ;  /* 0x0000000809088212 */ /* 0x000fc800078e3cff */
[----:B------:R-:W-:-:S05]  /*4f3e0*/  @!P0 LOP3.LUT R9, R9, R8, RZ, 0x3c, !PT ;  /* 0x0000000809098212 */ /* 0x000fca00078e3cff */
[----:B------:R-:W3:Y:S04]  /*4f3f0*/  @!P0 LDG.E.U8 R234, desc[UR10][R8.64] ;  /* 0x0000000a08ea8981 */ /* 0x000ee8000c1e1100 */
[----:B---3--:R0:W-:Y:S04]  /*4f400*/  STL [R1+0x1154], R234 ;  /* 0x001154ea01007387 */ /* 0x0081e80000100800 */
[----:B0-----:R-:W3:Y:S04]  /*4f410*/  LDL.LU R234, [R1+0x3588] ;  /* 0x0035880001ea7983 */ /* 0x001ee80000300800 */
[----:B------:R-:W4:Y:S04]  /*4f420*/  LDL R8, [R1+0x2438] ;  /* 0x0024380001087983 */ /* 0x000f280000100800 */
[----:B------:R-:W4:Y:S01]  /*4f430*/  LDL R9, [R1+0x243c] ;  /* 0x00243c0001097983 */ /* 0x000f220000100800 */
[----:B--2---:R-:W-:-:S02]  /*4f440*/  PRMT R237, RZ, 0x7610, R237 ;  /* 0x00007610ffed7816 */ /* 0x004fc400000000ed */
[----:B----4-:R-:W-:-:S04]  /*4f450*/  @!P0 LOP3.LUT R9, R9, R8, RZ, 0x3c, !PT ;  /* 0x0000000809098212 */ /* 0x010fc800078e3cff */
[----:B------:R-:W-:-:S04]  /*4f460*/  @!P0 LOP3.LUT R8, R9, R8, RZ, 0x3c, !PT ;  /* 0x0000000809088212 */ /* 0x000fc800078e3cff */
[----:B------:R-:W-:-:S05]  /*4f470*/  @!P0 LOP3.LUT R9, R9, R8, RZ, 0x3c, !PT ;  /* 0x0000000809098212 */ /* 0x000fca00078e3cff */
[----:B------:R-:W2:Y:S04]  /*4f480*/  @!P0 LDG.E.U8 R237, desc[UR10][R8.64] ;  /* 0x0000000a08ed8981 */ /* 0x000ea8000c1e1100 */
[----:B--2---:R0:W-:Y:S04]  /*4f490*/  STL [R1+0x1150], R237 ;  /* 0x001150ed01007387 */ /* 0x0041e80000100800 */
[----:B0-----:R-:W2:Y:S04]  /*4f4a0*/  LDL.LU R237, [R1+0x3584] ;  /* 0x0035840001ed7983 */ /* 0x001ea80000300800 */
        /* <DEDUP_REMOVED lines=10> */
[----:B------:R0:W3:Y:S04]  /*4f550*/  @!P0 LDG.E.U8 R93, desc[UR10][R8.64] ;  /* 0x0000000a085d8981 */ /* 0x0000e8000c1e1100 */
[----:B----4-:R-:W-:Y:S04]  /*4f560*/  STL [R1+0x3418], R137 ;  /* 0x0034188901007387 */ /* 0x010fe80000100800 */
[----:B------:R-:W0:Y:S04]  /*4f570*/  LDL R8, [R1+0x2408] ;  /* 0x0024080001087983 */ /* 0x000e280000100800 */
[----:B------:R-:W0:Y:S01]  /*4f580*/  LDL R9, [R1+0x240c] ;  /* 0x00240c0001097983 */ /* 0x000e220000100800 */
[----:B--2---:R-:W-:-:S03]  /*4f590*/  PRMT R237, RZ, 0x7610, R237 ;  /* 0x00007610ffed7816 */ /* 0x004fc600000000ed */
[----:B------:R-:W2:Y:S04]  /*4f5a0*/  LDL R27, [R1+0x23e8] ;  /* 0x0023e800011b7983 */ /* 0x000ea80000100800 */
[----:B------:R-:W4:Y:S01]  /*4f5b0*/  LDL R26, [R1+0x23ec] ;  /* 0x0023ec00011a7983 */ /* 0x000f220000100800 */
[----:B0-----:R-:W-:-:S04]  /*4f5c0*/  @!P0 LOP3.LUT R9, R9, R8, RZ, 0x3c, !PT ;  /* 0x0000000809098212 */ /* 0x001fc800078e3cff */
[----:B------:R-:W-:-:S04]  /*4f5d0*/  @!P0 LOP3.LUT R8, R9, R8, RZ, 0x3c, !PT ;  /* 0x0000000809088212 */ /* 0x000fc800078e3cff */
[----:B------:R-:W-:-:S05]  /*4f5e0*/  @!P0 LOP3.LUT R9, R9, R8, RZ, 0x3c, !PT ;  /* 0x0000000809098212 */ /* 0x000fca00078e3cff */
[----:B------:R-:W2:Y:S04]  /*4f5f0*/  @!P0 LDG.E.U8 R237, desc[UR10][R8.64] ;  /* 0x0000000a08ed8981 */ /* 0x000ea8000c1e1100 */
[----:B---3--:R-:W-:Y:S04]  /*4f600*/  STL [R1+0x341c], R93 ;  /* 0x00341c5d01007387 */ /* 0x008fe80000100800 */
[----:B--2---:R0:W-:Y:S04]  /*4f610*/  STL [R1+0x1144], R237 ;  /* 0x001144ed01007387 */ /* 0x0041e80000100800 */
        /* <DEDUP_REMOVED lines=350> */
[----:B------:R-:W4:Y:S04]  /*50c00*/  @!P0 LDG.E.U8 R234, desc[UR10][R8.64] ;  /* 0x0000000a08ea8981 */ /* 0x000f28000c1e1100 */
[----:B---3--:R0:W-:Y:S04]  /*50c10*/  STL [R1+0x10a0], R25 ;  /* 0x0010a01901007387 */ /* 0x0081e80000100800 */
[----:B0-----:R-:W3:Y:S04]  /*50c20*/  LDL R25, [R1+0x21c4] ;  /* 0x0021c40001197983 */ /* 0x001ee80000100800 */
[----:B----4-:R0:W-:Y:S04]  /*50c30*/  STL [R1+0x109c], R234 ;  /* 0x00109cea01007387 */ /* 0x0101e80000100800 */
[----:B0-----:R-:W4:Y:S04]  /*50c40*/  LDL.LU R234, [R1+0x351c] ;  /* 0x00351c0001ea7983 */ /* 0x001f280000300800 */
[----:B------:R-:W2:Y:S04]  /*50c50*/  LDL R8, [R1+0x21f0] ;  /* 0x0021f00001087983 */ /* 0x000ea80000100800 */
[----:B------:R-:W2:Y:S01]  /*50c60*/  LDL R9, [R1+0x21f4] ;  /* 0x0021f40001097983 */ /* 0x000ea20000100800 */
[----:B------:R-:W-:-:S02]  /*50c70*/  PRMT R128, RZ, 0x7610, R128 ;  /* 0x00007610ff807816 */ /* 0x000fc40000000080 */
[----:B--2---:R-:W-:-:S04]  /*50c80*/  @!P0 LOP3.LUT R9, R9, R8, RZ, 0x3c, !PT ;  /* 0x0000000809098212 */ /* 0x004fc800078e3cff */
[----:B------:R-:W-:-:S04]  /*50c90*/  @!P0 LOP3.LUT R8, R9, R8, RZ, 0x3c, !PT ;  /* 0x0000000809088212 */ /* 0x000fc800078e3cff */
[----:B------:R-:W-:-:S05]  /*50ca0*/  @!P0 LOP3.LUT R9, R9, R8, RZ, 0x3c, !PT ;  /* 0x0000000809098212 */ /* 0x000fca00078e3cff */
[----:B------:R0:W2:Y:S01]  /*50cb0*/  @!P0 LDG.E.U8 R128, desc[UR10][R8.64] ;  /* 0x0000000a08808981 */ /* 0x0000a2000c1e1100 */
[----:B------:R-:W-:Y:S01]  /*50cc0*/  PRMT R84, RZ, 0x7610, R84 ;  /* 0x00007610ff547816 */ /* 0x000fe20000000054 */
[----:B0-----:R-:W-:Y:S02]  /*50cd0*/  @!P0 IMAD.MOV.U32 R8, RZ, RZ, R26 ;  /* 0x000000ffff088224 */ /* 0x001fe400078e001a */
[----:B------:R-:W-:-:S05]  /*50ce0*/  @!P0 IMAD.MOV.U32 R9, RZ, RZ, R27 ;  /* 0x000000ffff098224 */ /* 0x000fca00078e001b */
[----:B------:R0:W3:Y:S04]  /*50cf0*/  @!P0 LDG.E.U8 R84, desc[UR10][R8.64] ;  /* 0x0000000a08548981 */ /* 0x0000e8000c1e1100 */
[----:B--2---:R-:W-:Y:S04]  /*50d00*/  STL [R1+0x3460], R128 ;  /* 0x0034608001007387 */ /* 0x004fe80000100800 */
[----:B------:R-:W0:Y:S04]  /*50d10*/  LDL R8, [R1+0x21c8] ;  /* 0x0021c80001087983 */ /* 0x000e280000100800 */
[----:B------:R-:W0:Y:S01]  /*50d20*/  LDL R9, [R1+0x21cc] ;  /* 0x0021cc0001097983 */ /* 0x000e220000100800 */
[----:B------:R-:W-:-:S03]  /*50d30*/  PRMT R233, RZ, 0x7610, R233 ;  /* 0x00007610ffe97816 */ /* 0x000fc600000000e9 */
[----:B------:R-:W2:Y:S04]  /*50d40*/  LDL R27, [R1+0x21a8] ;  /* 0x0021a800011b7983 */ /* 0x000ea80000100800 */
[----:B------:R-:W4:Y:S01]  /*50d50*/  LDL R26, [R1+0x21ac] ;  /* 0x0021ac00011a7983 */ /* 0x000f220000100800 */
[----:B0-----:R-:W-:-:S04]  /*50d60*/  @!P0 LOP3.LUT R9, R9, R8, RZ, 0x3c, !PT ;  /* 0x0000000809098212 */ /* 0x001fc800078e3cff */
[----:B------:R-:W-:-:S04]  /*50d70*/  @!P0 LOP3.LUT R8, R9, R8, RZ, 0x3c, !PT ;  /* 0x0000000809088212 */ /* 0x000fc800078e3cff */
[----:B------:R-:W-:-:S05]  /*50d80*/  @!P0 LOP3.LUT R9, R9, R8, RZ, 0x3c, !PT ;  /* 0x0000000809098212 */ /* 0x000fca00078e3cff */
[----:B------:R-:W2:Y:S04]  /*50d90*/  @!P0 LDG.E.U8 R233, desc[UR10][R8.64] ;  /* 0x0000000a08e98981 */ /* 0x000ea8000c1e1100 */
[----:B---3--:R-:W-:Y:S01]  /*50da0*/  STL [R1+0x3464], R84 ;  /* 0x0034645401007387 */ /* 0x008fe20000100800 */
[----:B------:R-:W-:-:S03]  /*50db0*/  PRMT R5, RZ, 0x7610, R5 ;  /* 0x00007610ff057816 */ /* 0x000fc60000000005 */
[----:B--2---:R0:W-:Y:S04]  /*50dc0*/  STL [R1+0x1090], R233 ;  /* 0x001090e901007387 */ /* 0x0041e80000100800 */
[----:B0-----:R-:W2:Y:S04]  /*50dd0*/  LDL.LU R233, [R1+0x3518] ;  /* 0x0035180001e97983 */ /* 0x001ea80000300800 */
[----:B------:R-:W3:Y:S01]  /*50de0*/  LDL R9, [R1+0x21c0] ;  /* 0x0021c00001097983 */ /* 0x000ee20000100800 */
[----:B------:R-:W-:Y:S01]  /*50df0*/  @!P0 IMAD.MOV.U32 R8, RZ, RZ, R25 ;  /* 0x000000ffff088224 */ /* 0x000fe200078e0019 */
[----:B------:R-:W-:-:S02]  /*50e00*/  PRMT R236, RZ, 0x7610, R236 ;  /* 0x00007610ffec7816 */ /* 0x000fc400000000ec */
[----:B------:R-:W2:Y:S04]  /*50e10*/  LDL R25, [R1+0x2180] ;  /* 0x0021800001197983 */ /* 0x000ea80000100800 */
[----:B---3--:R0:W3:Y:S04]  /*50e20*/  @!P0 LDG.E.U8 R5, desc[UR10][R8.64] ;  /* 0x0000000a08058981 */ /* 0x0080e8000c1e1100 */
[----:B------:R-:W0:Y:S04]  /*50e30*/  LDL R8, [R1+0x21b8] ;  /* 0x0021b80001087983 */ /* 0x000e280000100800 */
[----:B------:R-:W0:Y:S02]  /*50e40*/  LDL R9, [R1+0x21bc] ;  /* 0x0021bc0001097983 */ /* 0x000e240000100800 */
        /* <DEDUP_REMOVED lines=18> */
[----:B------:R0:W4:Y:S01]  /*50f70*/  @!P0 LDG.E.U8 R83, desc[UR10][R8.64] ;  /* 0x0000000a08538981 */ /* 0x000122000c1e1100 */
[----:B------:R-:W1:Y:S03]  /*50f80*/  S2R R238, SR_TID.X ;  /* 0x0000000000ee7919 */ /* 0x000e660000002100 */
[----:B--2---:R-:W-:Y:S04]  /*50f90*/  STL [R1+0x3468], R127 ;  /* 0x0034687f01007387 */ /* 0x004fe80000100800 */
[----:B------:R-:W0:Y:S04]  /*50fa0*/  LDL R8, [R1+0x2188] ;  /* 0x0021880001087983 */ /* 0x000e280000100800 */
[----:B------:R-:W0:Y:S01]  /*50fb0*/  LDL R9, [R1+0x218c] ;  /* 0x00218c0001097983 */ /* 0x000e220000100800 */
[----:B-1----:R-:W-:-:S02]  /*50fc0*/  LOP3.LUT R238, R238, 0x7f, RZ, 0xc0, !PT ;  /* 0x0000007feeee7812 */ /* 0x002fc400078ec0ff */
[----:B------:R-:W-:Y:S01]  /*50fd0*/  PRMT R235, RZ, 0x7610, R235 ;  /* 0x00007610ffeb7816 */ /* 0x000fe200000000eb */
[----:B------:R-:W2:Y:S04]  /*50fe0*/  LDL R27, [R1+0x2168] ;  /* 0x00216800011b7983 */ /* 0x000ea80000100800 */
[----:B------:R-:W2:Y:S01]  /*50ff0*/  LDL R26, [R1+0x216c] ;  /* 0x00216c00011a7983 */ /* 0x000ea20000100800 */
[----:B------:R-:W-:-:S05]  /*51000*/  LOP3.LUT R238, R238, 0x20, RZ, 0x3c, !PT ;  /* 0x00000020eeee7812 */ /* 0x000fca00078e3cff */
        /* <DEDUP_REMOVED lines=54> */
[----:B------:R1:W-:Y:S02]  /*51370*/  STS.U8 [R238+UR4+0xd900], R2 ;  /* 0x00d90002ee007988 */ /* 0x0003e40008000004 */
[----:B-1----:R-:W-:-:S02]  /*51380*/  PRMT R238, RZ, 0x7610, R238 ;  /* 0x00007610ffee7816 */ /* 0x002fc400000000ee */
[----:B0-----:R-:W-:-:S04]  /*51390*/  @!P0 LOP3.LUT R9, R9, R8, RZ, 0x3c, !PT ;  /* 0x0000000809098212 */ /* 0x001fc800078e3cff */
[----:B------:R-:W-:-:S04]  /*513a0*/  @!P0 LOP3.LUT R8, R9, R8, RZ, 0x3c, !PT ;  /* 0x0000000809088212 */ /* 0x000fc800078e3cff */
[----:B------:R-:W-:-:S05]  /*513b0*/  @!P0 LOP3.LUT R9, R9, R8, RZ, 0x3c, !PT ;  /* 0x0000000809098212 */ /* 0x000fca00078e3cff */
[----:B------:R3:W2:Y:S02]  /*513c0*/  @!P0 LDG.E.U8 R235, desc[UR10][R8.64] ;  /* 0x0000000a08eb8981 */ /* 0x0006a4000c1e1100 */
[----:B---3--:R-:W-:Y:S02]  /*513d0*/  @!P0 IMAD.MOV.U32 R8, RZ, RZ, R5 ;  /* 0x000000ffff088224 */ /* 0x008fe400078e0005 */
[----:B------:R-:W-:-:S05]  /*513e0*/  @!P0 IMAD.MOV.U32 R9, RZ, RZ, R25 ;  /* 0x000000ffff098224 */ /* 0x000fca00078e0019 */
[----:B------:R-:W3:Y:S04]  /*513f0*/  @!P0 LDG.E.U8 R238, desc[UR10][R8.64] ;  /* 0x0000000a08ee8981 */ /* 0x000ee8000c1e1100 */
[----:B----4-:R-:W-:Y:S04]  /*51400*/  STL [R1+0x346c], R83 ;  /* 0x00346c5301007387 */ /* 0x010fe80000100800 */
[----:B--2---:R0:W-:Y:S04]  /*51410*/  STL [R1+0x107c], R235 ;  /* 0x00107ceb01007387 */ /* 0x0041e80000100800 */
[----:B0-----:R-:W2:Y:S04]  /*51420*/  LDL.LU R235, [R1+0x3510] ;  /* 0x0035100001eb7983 */ /* 0x001ea80000300800 */
[----:B------:R-:W4:Y:S04]  /*51430*/  LDL R25, [R1+0x2148] ;  /* 0x0021480001197983 */ /* 0x000f280000100800 */
[----:B------:R-:W2:Y:S04]  /*51440*/  LDL R5, [R1+0x214c] ;  /* 0x00214c0001057983 */ /* 0x000ea80000100800 */
[----:B---3--:R-:W-:Y:S04]  /*51450*/  STL [R1+0x1078], R238 ;  /* 0x001078ee01007387 */ /* 0x008fe80000100800 */
        /* <DEDUP_REMOVED lines=16> */
[----:B0-----:R-:W-:Y:S02]  /*51560*/  @!P0 IMAD.MOV.U32 R8, RZ, RZ, R26 ;  /* 0x000000ffff088224 */ /* 0x001fe400078e001a */
[----:B------:R-:W-:-:S05]  /*51570*/  @!P0 IMAD.MOV.U32 R9, RZ, RZ, R27 ;  /* 0x000000ffff098224 */ /* 0x000fca00078e001b */
[----:B------:R2:W3:Y:S02]  /*51580*/  @!P0 LDG.E.U8 R82, desc[UR10][R8.64] ;  /* 0x0000000a08528981 */ /* 0x0004e4000c1e1100 */
[----:B--2---:R-:W-:Y:S02]  /*51590*/  @!P0 IMAD.MOV.U32 R8, RZ, RZ, R5 ;  /* 0x000000ffff088224 */ /* 0x004fe400078e0005 */
[----:B----4-:R-:W-:-:S05]  /*515a0*/  @!P0 IMAD.MOV.U32 R9, RZ, RZ, R25 ;  /* 0x000000ffff098224 */ /* 0x010fca00078e0019 */
[----:B------:R-:W2:Y:S04]  /*515b0*/  @!P0 LDG.E.U8 R237, desc[UR10][R8.64] ;  /* 0x0000000a08ed8981 */ /* 0x000ea8000c1e1100 */
[----:B---3--:R-:W-:Y:S04]  /*515c0*/  STL [R1+0x3470], R127 ;  /* 0x0034707f01007387 */ /* 0x008fe80000100800 */
[----:B------:R-:W-:Y:S04]  /*515d0*/  STL [R1+0x3474], R126 ;  /* 0x0034747e01007387 */ /* 0x000fe80000100800 */
[----:B------:R-:W3:Y:S04]  /*515e0*/  LDL R27, [R1+0x2130] ;  /* 0x00213000011b7983 */ /* 0x000ee80000100800 */
[----:B------:R-:W4:Y:S04]  /*515f0*/  LDL R26, [R1+0x2134] ;  /* 0x00213400011a7983 */ /* 0x000f280000100800 */
[----:B------:R-:W-:Y:S04]  /*51600*/  STL [R1+0x3478], R82 ;  /* 0x0034785201007387 */ /* 0x000fe80000100800 */
[----:B------:R-:W3:Y:S04]  /*51610*/  LDL R25, [R1+0x2128] ;  /* 0x0021280001197983 */ /* 0x000ee80000100800 */
[----:B------:R-:W3:Y:S04]  /*51620*/  LDL R5, [R1+0x212c] ;  /* 0x00212c0001057983 */ /* 0x000ee80000100800 */
[----:B--2---:R-:W-:Y:S04]  /*51630*/  STL [R1+0x1068], R237 ;  /* 0x001068ed01007387 */ /* 0x004fe80000100800 */
[----:B------:R-:W2:Y:S04]  /*51640*/  LDL R8, [R1+0x2140] ;  /* 0x0021400001087983 */ /* 0x000ea80000100800 */
[----:B------:R-:W2:Y:S01]  /*51650*/  LDL R9, [R1+0x2144] ;  /* 0x0021440001097983 */ /* 0x000ea20000100800 */
[----:B------:R-:W-:-:S02]  /*51660*/  PRMT R4, RZ, 0x7610, R4 ;  /* 0x00007610ff047816 */ /* 0x000fc40000000004 */
[----:B--2---:R-:W-:-:S04]  /*51670*/  @!P0 LOP3.LUT R9, R9, R8, RZ, 0x3c, !PT ;  /* 0x0000000809098212 */ /* 0x004fc800078e3cff */
        /* <DEDUP_REMOVED lines=11> */
[----:B----4-:R-:W-:Y:S02]  /*51730*/  @!P0 IMAD.MOV.U32 R8, RZ, RZ, R26 ;  /* 0x000000ffff088224 */ /* 0x010fe400078e001a */
[----:B---3--:R-:W-:-:S05]  /*51740*/  @!P0 IMAD.MOV.U32 R9, RZ, RZ, R27 ;  /* 0x000000ffff098224 */ /* 0x008fca00078e001b */
[----:B------:R0:W3:Y:S01]  /*51750*/  @!P0 LDG.E.U8 R125, desc[UR10][R8.64] ;  /* 0x0000000a087d8981 */ /* 0x0000e2000c1e1100 */
[----:B------:R-:W-:-:S03]  /*51760*/  PRMT R81, RZ, 0x7610, R81 ;  /* 0x00007610ff517816 */ /* 0x000fc60000000051 */
[----:B--2---:R1:W-:Y:S01]  /*51770*/  STL [R1+0x1064], R4 ;  /* 0x0010640401007387 */ /* 0x0043e20000100800 */
[----:B0-----:R-:W-:Y:S02]  /*51780*/  @!P0 IMAD.MOV.U32 R8, RZ, RZ, R5 ;  /* 0x000000ffff088224 */ /* 0x001fe400078e0005 */
[----:B------:R-:W-:Y:S01]  /*51790*/  @!P0 IMAD.MOV.U32 R9, RZ, RZ, R25 ;  /* 0x000000ffff098224 */ /* 0x000fe200078e0019 */
[----:B-1----:R-:W2:Y:S04]  /*517a0*/  LDL R4, [R1+0x210c] ;  /* 0x00210c0001047983 */ /* 0x002ea80000100800 */
[----:B------:R2:W4:Y:S04]  /*517b0*/  @!P0 LDG.E.U8 R81, desc[UR10][R8.64] ;  /* 0x0000000a08518981 */ /* 0x000528000c1e1100 */
[----:B------:R-:W-:Y:S04]  /*517c0*/  STL [R1+0x347c], R84 ;  /* 0x00347c5401007387 */ /* 0x000fe80000100800 */
[----:B------:R-:W4:Y:S04]  /*517d0*/  LDL R27, [R1+0x20f8] ;  /* 0x0020f800011b7983 */ /* 0x000f280000100800 */
[----:B------:R-:W4:Y:S04]  /*517e0*/  LDL R26, [R1+0x20fc] ;  /* 0x0020fc00011a7983 */ /* 0x000f280000100800 */
[----:B---3--:R-:W-:Y:S04]  /*517f0*/  STL [R1+0x3480], R125 ;  /* 0x0034807d01007387 */ /* 0x008fe80000100800 */
[----:B------:R-:W3:Y:S01]  /*51800*/  LDL R9, [R1+0x2108] ;  /* 0x0021080001097983 */ /* 0x000ee20000100800 */
[----:B------:R-:W-:-:S03]  /*51810*/  PRMT R3, RZ, 0x7610, R3 ;  /* 0x00007610ff037816 */ /* 0x000fc60000000003 */
[----:B------:R-:W3:Y:S04]  /*51820*/  LDL R25, [R1+0x20f0] ;  /* 0x0020f00001197983 */ /* 0x000ee80000100800 */
[----:B------:R-:W3:Y:S01]  /*51830*/  LDL R5, [R1+0x20f4] ;  /* 0x0020f40001057983 */ /* 0x000ee20000100800 */
[----:B--2---:R-:W-:-:S03]  /*51840*/  @!P0 IMAD.MOV.U32 R8, RZ, RZ, R4 ;  /* 0x000000ffff088224 */ /* 0x004fc600078e0004 */
[----:B----4-:R-:W-:Y:S01]  /*51850*/  STL [R1+0x3484], R81 ;  /* 0x0034845101007387 */ /* 0x010fe20000100800 */
[----:B------:R-:W-:Y:S02]  /*51860*/  PRMT R49, RZ, 0x7610, R49 ;  /* 0x00007610ff317816 */ /* 0x000fe40000000031 */
[----:B------:R-:W-:Y:S01]  /*51870*/  PRMT R128, RZ, 0x7610, R128 ;  /* 0x00007610ff807816 */ /* 0x000fe20000000080 */
[----:B------:R-:W2:Y:S04]  /*51880*/  LDL R4, [R1+0x20e8] ;  /* 0x0020e80001047983 */ /* 0x000ea80000100800 */
[----:B---3--:R0:W3:Y:S04]  /*51890*/  @!P0 LDG.E.U8 R3, desc[UR10][R8.64] ;  /* 0x0000000a08038981 */ /* 0x0080e8000c1e1100 */
[----:B------:R-:W0:Y:S04]  /*518a0*/  LDL R8, [R1+0x2100] ;  /* 0x0021000001087983 */ /* 0x000e280000100800 */
[----:B------:R-:W0:Y:S01]  /*518b0*/  LDL R9, [R1+0x2104] ;  /* 0x0021040001097983 */ /* 0x000e220000100800 */
[----:B------:R-:W-:-:S02]  /*518c0*/  PRMT R124, RZ, 0x7610, R124 ;  /* 0x00007610ff7c7816 */ /* 0x000fc4000000007c */
[----:B0-----:R-:W-:-:S04]  /*518d0*/  @!P0 LOP3.LUT R9, R9, R8, RZ, 0x3c, !PT ;  /* 0x0000000809098212 */ /* 0x001fc800078e3cff */
[----:B------:R-:W-:-:S04]  /*518e0*/  @!P0 LOP3.LUT R8, R9, R8, RZ, 0x3c, !PT ;  /* 0x0000000809088212 */ /* 0x000fc800078e3cff */
[----:B------:R-:W-:-:S05]  /*518f0*/  @!P0 LOP3.LUT R9, R9, R8, RZ, 0x3c, !PT ;  /* 0x0000000809098212 */ /* 0x000fca00078e3cff */
[----:B------:R0:W4:Y:S04]  /*51900*/  @!P0 LDG.E.U8 R49, desc[UR10][R8.64] ;  /* 0x0000000a08318981 */ /* 0x000128000c1e1100 */
[----:B---3--:R1:W-:Y:S01]  /*51910*/  STL [R1+0x1054], R3 ;  /* 0x0010540301007387 */ /* 0x0083e20000100800 */
[----:B0-----:R-:W-:Y:S02]  /*51920*/  @!P0 IMAD.MOV.U32 R8, RZ, RZ, R26 ;  /* 0x000000ffff088224 */ /* 0x001fe400078e001a */
[----:B------:R-:W-:Y:S01]  /*51930*/  @!P0 IMAD.MOV.U32 R9, RZ, RZ, R27 ;  /* 0x000000ffff098224 */ /* 0x000fe200078e001b */
[----:B-1----:R-:W3:Y:S04]  /*51940*/  LDL R3, [R1+0x20ec] ;  /* 0x0020ec0001037983 */ /* 0x002ee80000100800 */
[----:B------:R0:W3:Y:S02]  /*51950*/  @!P0 LDG.E.U8 R128, desc[UR10][R8.64] ;  /* 0x0000000a08808981 */ /* 0x0000e4000c1e1100 */
[----:B0-----:R-:W-:-:S02]  /*51960*/  @!P0 IMAD.MOV.U32 R8, RZ, RZ, R5 ;  /* 0x000000ffff088224 */ /* 0x001fc400078e0005 */
[----:B------:R-:W-:-:S05]  /*51970*/  @!P0 IMAD.MOV.U32 R9, RZ, RZ, R25 ;  /* 0x000000ffff098224 */ /* 0x000fca00078e0019 */
[----:B------:R2:W3:Y:S01]  /*51980*/  @!P0 LDG.E.U8 R124, desc[UR10][R8.64] ;  /* 0x0000000a087c8981 */ /* 0x0004e2000c1e1100 */
[----:B------:R-:W-:Y:S01]  /*51990*/  PRMT R80, RZ, 0x7610, R80 ;  /* 0x00007610ff507816 */ /* 0x000fe20000000050 */
[----:B--2---:R-:W-:Y:S02]  /*519a0*/  @!P0 IMAD.MOV.U32 R9, RZ, RZ, R4 ;  /* 0x000000ffff098224 */ /* 0x004fe400078e0004 */
[----:B----4-:R0:W-:Y:S04]  /*519b0*/  STL [R1+0x1050], R49 ;  /* 0x0010503101007387 */ /* 0x0101e80000100800 */
[----:B------:R-:W2:Y:S04]  /*519c0*/  LDL R27, [R1+0x20c0] ;  /* 0x0020c000011b7983 */ /* 0x000ea80000100800 */
[----:B------:R-:W4:Y:S04]  /*519d0*/  LDL R26, [R1+0x20c4] ;  /* 0x0020c400011a7983 */ /* 0x000f280000100800 */
[----:B0-----:R-:W2:Y:S01]  /*519e0*/  LDL R49, [R1+0x20cc] ;  /* 0x0020cc0001317983 */ /* 0x001ea20000100800 */
[----:B---3--:R-:W-:-:S03]  /*519f0*/  @!P0 IMAD.MOV.U32 R8, RZ, RZ, R3 ;  /* 0x000000ffff088224 */ /* 0x008fc600078e0003 */
[----:B------:R-:W-:Y:S04]  /*51a00*/  STL [R1+0x3488], R128 ;  /* 0x0034888001007387 */ /* 0x000fe80000100800 */
[----:B------:R-:W3:Y:S04]  /*51a10*/  LDL R25, [R1+0x20b8] ;  /* 0x0020b80001197983 */ /* 0x000ee80000100800 */
[----:B------:R-:W3:Y:S04]  /*51a20*/  LDL R5, [R1+0x20bc] ;  /* 0x0020bc0001057983 */ /* 0x000ee80000100800 */
[----:B------:R2:W3:Y:S04]  /*51a30*/  @!P0 LDG.E.U8 R80, desc[UR10][R8.64] ;  /* 0x0000000a08508981 */ /* 0x0004e8000c1e1100 */
[----:B------:R-:W-:Y:S04]  /*51a40*/  STL [R1+0x348c], R124 ;  /* 0x00348c7c01007387 */ /* 0x000fe80000100800 */
[----:B------:R-:W4:Y:S01]  /*51a50*/  LDL R9, [R1+0x20c8] ;  /* 0x0020c80001097983 */ /* 0x000f220000100800 */
[----:B------:R-:W-:-:S02]  /*51a60*/  PRMT R48, RZ, 0x7610, R48 ;  /* 0x00007610ff307816 */ /* 0x000fc40000000030 */
[----:B------:R-:W-:Y:S01]  /*51a70*/  PRMT R47, RZ, 0x7610, R47 ;  /* 0x00007610ff2f7816 */ /* 0x000fe2000000002f */
[----:B------:R-:W3:Y:S04]  /*51a80*/  LDL R4, [R1+0x20b0] ;  /* 0x0020b00001047983 */ /* 0x000ee80000100800 */
[----:B------:R-:W3:Y:S01]  /*51a90*/  LDL R3, [R1+0x20b4] ;  /* 0x0020b40001037983 */ /* 0x000ee20000100800 */
[----:B------:R-:W-:Y:S01]  /*51aa0*/  PRMT R85, RZ, 0x7610, R85 ;  /* 0x00007610ff557816 */ /* 0x000fe20000000055 */
[----:B--2---:R-:W-:-:S05]  /*51ab0*/  @!P0 IMAD.MOV.U32 R8, RZ, RZ, R49 ;  /* 0x000000ffff088224 */ /* 0x004fca00078e0031 */
[----:B----4-:R0:W2:Y:S02]  /*51ac0*/  @!P0 LDG.E.U8 R48, desc[UR10][R8.64] ;  /* 0x0000000a08308981 */ /* 0x0100a4000c1e1100 */
[----:B0-----:R-:W-:Y:S02]  /*51ad0*/  @!P0 IMAD.MOV.U32 R8, RZ, RZ, R26 ;  /* 0x000000ffff088224 */ /* 0x001fe400078e001a */
[----:B------:R-:W-:-:S05]  /*51ae0*/  @!P0 IMAD.MOV.U32 R9, RZ, RZ, R27 ;  /* 0x000000ffff098224 */ /* 0x000fca00078e001b */
[----:B------:R0:W4:Y:S04]  /*51af0*/  @!P0 LDG.E.U8 R47, desc[UR10][R8.64] ;  /* 0x0000000a082f8981 */ /* 0x000128000c1e1100 */
[----:B---3--:R-:W-:Y:S04]  /*51b00*/  STL [R1+0x3490], R80 ;  /* 0x0034905001007387 */ /* 0x008fe80000100800 */
[----:B------:R-:W3:Y:S04]  /*51b10*/  LDL R27, [R1+0x20a8] ;  /* 0x0020a800011b7983 */ /* 0x000ee80000100800 */
[----:B------:R-:W3:Y:S01]  /*51b20*/  LDL R26, [R1+0x20ac] ;  /* 0x0020ac00011a7983 */ /* 0x000ee20000100800 */
[----:B0-----:R-:W-:-:S02]  /*51b30*/  @!P0 IMAD.MOV.U32 R8, RZ, RZ, R5 ;  /* 0x000000ffff088224 */ /* 0x001fc400078e0005 */
[----:B------:R-:W-:-:S05]  /*51b40*/  @!P0 IMAD.MOV.U32 R9, RZ, RZ, R25 ;  /* 0x000000ffff098224 */ /* 0x000fca00078e0019 */
[----:B------:R0:W3:Y:S01]  /*51b50*/  @!P0 LDG.E.U8 R85, desc[UR10][R8.64] ;  /* 0x0000000a08558981 */ /* 0x0000e2000c1e1100 */
[----:B------:R-:W-:Y:S01]  /*51b60*/  PRMT R123, RZ, 0x7610, R123 ;  /* 0x00007610ff7b7816 */ /* 0x000fe2000000007b */
[----:B0-----:R-:W-:Y:S02]  /*51b70*/  @!P0 IMAD.MOV.U32 R8, RZ, RZ, R3 ;  /* 0x000000ffff088224 */ /* 0x001fe400078e0003 */
[----:B------:R-:W-:-:S05]  /*51b80*/  @!P0 IMAD.MOV.U32 R9, RZ, RZ, R4 ;  /* 0x000000ffff098224 */ /* 0x000fca00078e0004 */
[----:B------:R3:W3:Y:S01]  /*51b90*/  @!P0 LDG.E.U8 R123, desc[UR10][R8.64] ;  /* 0x0000000a087b8981 */ /* 0x0006e2000c1e1100 */
[----:B------:R-:W-:-:S03]  /*51ba0*/  PRMT R79, RZ, 0x7610, R79 ;  /* 0x00007610ff4f7816 */ /* 0x000fc6000000004f */
[----:B--2---:R0:W-:Y:S04]  /*51bb0*/  STL [R1+0x1040], R48 ;  /* 0x0010403001007387 */ /* 0x0041e80000100800 */
[----:B0-----:R-:W2:Y:S04]  /*51bc0*/  LDL R48, [R1+0x2088] ;  /* 0x0020880001307983 */ /* 0x001ea80000100800 */
[----:B----4-:R0:W-:Y:S04]  /*51bd0*/  STL [R1+0x103c], R47 ;  /* 0x00103c2f01007387 */ /* 0x0101e80000100800 */
[----:B------:R-:W4:Y:S04]  /*51be0*/  LDL R25, [R1+0x2080] ;  /* 0x0020800001197983 */ /* 0x000f280000100800 */
[----:B------:R-:W4:Y:S04]  /*51bf0*/  LDL R5, [R1+0x2084] ;  /* 0x0020840001057983 */ /* 0x000f280000100800 */
[----:B0-----:R-:W4:Y:S01]  /*51c00*/  LDL R47, [R1+0x208c] ;  /* 0x00208c00012f7983 */ /* 0x001f220000100800 */
[----:B---3--:R-:W-:-:S02]  /*51c10*/  @!P0 IMAD.MOV.U32 R8, RZ, RZ, R26 ;  /* 0x000000ffff088224 */ /* 0x008fc400078e001a */
[----:B------:R-:W-:Y:S01]  /*51c20*/  @!P0 IMAD.MOV.U32 R9, RZ, RZ, R27 ;  /* 0x000000ffff098224 */ /* 0x000fe200078e001b */
[----:B------:R-:W-:Y:S04]  /*51c30*/  STL [R1+0x3494], R85 ;  /* 0x0034945501007387 */ /* 0x000fe80000100800 */
[----:B------:R-:W3:Y:S04]  /*51c40*/  LDL R4, [R1+0x2078] ;  /* 0x0020780001047983 */ /* 0x000ee80000100800 */
[----:B------:R-:W3:Y:S04]  /*51c50*/  LDL R3, [R1+0x207c] ;  /* 0x00207c0001037983 */ /* 0x000ee80000100800 */
[----:B------:R2:W3:Y:S01]  /*51c60*/  @!P0 LDG.E.U8 R79, desc[UR10][R8.64] ;  /* 0x0000000a084f8981 */ /* 0x0004e2000c1e1100 */
[----:B------:R-:W-:-:S02]  /*51c70*/  PRMT R45, RZ, 0x7610, R45 ;  /* 0x00007610ff2d7816 */ /* 0x000fc4000000002d */
[----:B------:R-:W-:Y:S01]  /*51c80*/  PRMT R44, RZ, 0x7610, R44 ;  /* 0x00007610ff2c7816 */ /* 0x000fe2000000002c */
[----:B------:R-:W-:Y:S04]  /*51c90*/  STL [R1+0x3498], R123 ;  /* 0x0034987b01007387 */ /* 0x000fe80000100800 */
[----:B------:R-:W3:Y:S04]  /*51ca0*/  LDL R27, [R1+0x2070] ;  /* 0x00207000011b7983 */ /* 0x000ee80000100800 */
[----:B------:R-:W3:Y:S01]  /*51cb0*/  LDL R26, [R1+0x2074] ;  /* 0x00207400011a7983 */ /* 0x000ee20000100800 */
[----:B------:R-:W-:Y:S01]  /*51cc0*/  PRMT R129, RZ, 0x7610, R129 ;  /* 0x00007610ff817816 */ /* 0x000fe20000000081 */
[----:B--2---:R-:W-:-:S02]  /*51cd0*/  @!P0 IMAD.MOV.U32 R9, RZ, RZ, R48 ;  /* 0x000000ffff098224 */ /* 0x004fc400078e0030 */
[----:B----4-:R-:W-:-:S05]  /*51ce0*/  @!P0 IMAD.MOV.U32 R8, RZ, RZ, R47 ;  /* 0x000000ffff088224 */ /* 0x010fca00078e002f */
[----:B------:R0:W2:Y:S02]  /*51cf0*/  @!P0 LDG.E.U8 R45, desc[UR10][R8.64] ;  /* 0x0000000a082d8981 */ /* 0x0000a4000c1e1100 */
        /* <DEDUP_REMOVED lines=61> */
[----:B------:R-:W-:-:S03]  /*520d0*/  PRMT R37, RZ, 0x7610, R37 ;  /* 0x00007610ff257816 */ /* 0x000fc60000000025 */
[----:B------:R-:W-:Y:S04]  /*520e0*/  STL [R1+0x34b0], R121 ;  /* 0x0034b07901007387 */ /* 0x000fe80000100800 */
[----:B------:R-:W3:Y:S04]  /*520f0*/  LDL R4, [R1+0x1ff0] ;  /* 0x001ff00001047983 */ /* 0x000ee80000100800 */
[----:B------:R-:W3:Y:S01]  /*52100*/  LDL R3, [R1+0x1ff4] ;  /* 0x001ff40001037983 */ /* 0x000ee20000100800 */
[----:B------:R-:W-:Y:S02]  /*52110*/  PRMT R36, RZ, 0x7610, R36 ;  /* 0x00007610ff247816 */ /* 0x000fe40000000024 */
        /* <DEDUP_REMOVED lines=29> */
[----:B------:R2:W3:Y:S04]  /*522f0*/  @!P0 LDG.E.U8 R76, desc[UR10][R8.64] ;  /* 0x0000000a084c8981 */ /* 0x0004e8000c1e1100 */
[----:B------:R-:W-:Y:S04]  /*52300*/  STL [R1+0x34bc], R120 ;  /* 0x0034bc7801007387 */ /* 0x000fe80000100800 */
[----:B------:R-:W3:Y:S04]  /*52310*/  LDL R27, [R1+0x1fb0] ;  /* 0x001fb000011b7983 */ /* 0x000ee80000100800 */
[----:B------:R-:W3:Y:S01]  /*52320*/  LDL R26, [R1+0x1fb4] ;  /* 0x001fb400011a7983 */ /* 0x000ee20000100800 */
[----:B------:R-:W-:-:S02]  /*52330*/  PRMT R35, RZ, 0x7610, R35 ;  /* 0x00007610ff237816 */ /* 0x000fc40000000023 */
[----:B------:R-:W-:Y:S02]  /*52340*/  PRMT R30, RZ, 0x7610, R30 ;  /* 0x00007610ff1e7816 */ /* 0x000fe4000000001e */
[----:B------:R-:W-:Y:S01]  /*52350*/  PRMT R87, RZ, 0x7610, R87 ;  /* 0x00007610ff577816 */ /* 0x000fe20000000057 */
[----:B--2---:R-:W-:Y:S02]  /*52360*/  @!P0 IMAD.MOV.U32 R9, RZ, RZ, R37 ;  /* 0x000000ffff098224 */ /* 0x004fe400078e0025 */
        /* <DEDUP_REMOVED lines=20> */
[----:B------:R-:W4:Y:S01]  /*524b0*/  LDL R3, [R1+0x1f84] ;  /* 0x001f840001037983 */ /* 0x000f220000100800 */
[----:B---3--:R-:W-:-:S03]  /*524c0*/  @!P0 IMAD.MOV.U32 R8, RZ, RZ, R5 ;  /* 0x000000ffff088224 */ /* 0x008fc600078e0005 */
[----:B0-----:R-:W3:Y:S01]  /*524d0*/  LDL R30, [R1+0x1f8c] ;  /* 0x001f8c00011e7983 */ /* 0x001ee20000100800 */
[----:B------:R-:W-:-:S03]  /*524e0*/  @!P0 IMAD.MOV.U32 R9, RZ, RZ, R25 ;  /* 0x000000ffff098224 */ /* 0x000fc600078e0019 */
[----:B------:R0:W-:Y:S04]  /*524f0*/  STL [R1+0x34c4], R87 ;  /* 0x0034c45701007387 */ /* 0x0001e80000100800 */
[----:B------:R-:W4:Y:S04]  /*52500*/  LDL R27, [R1+0x1f78] ;  /* 0x001f7800011b7983 */ /* 0x000f280000100800 */
[----:B------:R-:W4:Y:S04]  /*52510*/  LDL R26, [R1+0x1f7c] ;  /* 0x001f7c00011a7983 */ /* 0x000f280000100800 */
[----:B------:R2:W4:Y:S04]  /*52520*/  @!P0 LDG.E.U8 R75, desc[UR10][R8.64] ;  /* 0x0000000a084b8981 */ /* 0x000528000c1e1100 */
[----:B------:R-:W-:Y:S04]  /*52530*/  STL [R1+0x34c8], R119 ;  /* 0x0034c87701007387 */ /* 0x000fe80000100800 */
[----:B------:R-:W4:Y:S04]  /*52540*/  LDL R25, [R1+0x1f70] ;  /* 0x001f700001197983 */ /* 0x000f280000100800 */
[----:B------:R-:W4:Y:S01]  /*52550*/  LDL R5, [R1+0x1f74] ;  /* 0x001f740001057983 */ /* 0x000f220000100800 */
[----:B------:R-:W-:-:S02]  /*52560*/  PRMT R28, RZ, 0x7610, R28 ;  /* 0x00007610ff1c7816 */ /* 0x000fc4000000001c */
[----:B0-----:R-:W-:Y:S02]  /*52570*/  PRMT R87, RZ, 0x7610, R87 ;  /* 0x00007610ff577816 */ /* 0x001fe40000000057 */
[----:B------:R-:W-:Y:S01]  /*52580*/  PRMT R131, RZ, 0x7610, R131 ;  /* 0x00007610ff837816 */ /* 0x000fe20000000083 */
[----:B--2---:R-:W-:Y:S02]  /*52590*/  @!P0 IMAD.MOV.U32 R9, RZ, RZ, R35 ;  /* 0x000000ffff098224 */ /* 0x004fe400078e0023 */
[----:B---3--:R-:W-:-:S05]  /*525a0*/  @!P0 IMAD.MOV.U32 R8, RZ, RZ, R30 ;  /* 0x000000ffff088224 */ /* 0x008fca00078e001e */
[----:B------:R0:W2:Y:S04]  /*525b0*/  @!P0 LDG.E.U8 R28, desc[UR10][R8.64] ;  /* 0x0000000a081c8981 */ /* 0x0000a8000c1e1100 */
[----:B----4-:R-:W-:Y:S01]  /*525c0*/  STL [R1+0x34cc], R75 ;  /* 0x0034cc4b01007387 */ /* 0x010fe20000100800 */
[----:B0-----:R-:W-:Y:S02]  /*525d0*/  @!P0 IMAD.MOV.U32 R8, RZ, RZ, R3 ;  /* 0x000000ffff088224 */ /* 0x001fe400078e0003 */
[----:B------:R-:W-:Y:S01]  /*525e0*/  @!P0 IMAD.MOV.U32 R9, RZ, RZ, R4 ;  /* 0x000000ffff098224 */ /* 0x000fe200078e0004 */
[----:B------:R-:W3:Y:S04]  /*525f0*/  LDL R3, [R1+0x1f6c] ;  /* 0x001f6c0001037983 */ /* 0x000ee80000100800 */
[----:B------:R-:W4:Y:S04]  /*52600*/  LDL R4, [R1+0x1f68] ;  /* 0x001f680001047983 */ /* 0x000f280000100800 */
[----:B------:R0:W2:Y:S02]  /*52610*/  @!P0 LDG.E.U8 R87, desc[UR10][R8.64] ;  /* 0x0000000a08578981 */ /* 0x0000a4000c1e1100 */
[----:B0-----:R-:W-:-:S02]  /*52620*/  @!P0 IMAD.MOV.U32 R8, RZ, RZ, R26 ;  /* 0x000000ffff088224 */ /* 0x001fc400078e001a */
        /* <DEDUP_REMOVED lines=8> */
[----:B--2---:R-:W-:Y:S04]  /*526b0*/  STL [R1+0x34d0], R87 ;  /* 0x0034d05701007387 */ /* 0x004fe80000100800 */
[----:B------:R-:W2:Y:S04]  /*526c0*/  LDL R27, [R1+0x1f48] ;  /* 0x001f4800011b7983 */ /* 0x000ea80000100800 */
[----:B------:R-:W3:Y:S01]  /*526d0*/  LDL R26, [R1+0x1f4c] ;  /* 0x001f4c00011a7983 */ /* 0x000ee20000100800 */
[----:B----4-:R-:W-:-:S05]  /*526e0*/  @!P0 IMAD.MOV.U32 R9, RZ, RZ, R4 ;  /* 0x000000ffff098224 */ /* 0x010fca00078e0004 */
[----:B------:R2:W4:Y:S04]  /*526f0*/  @!P0 LDG.E.U8 R74, desc[UR10][R8.64] ;  /* 0x0000000a084a8981 */ /* 0x000528000c1e1100 */
[----:B------:R-:W-:Y:S04]  /*52700*/  STL [R1+0x34d4], R131 ;  /* 0x0034d48301007387 */ /* 0x000fe80000100800 */
[----:B------:R-:W4:Y:S04]  /*52710*/  LDL R30, [R1+0x1f40] ;  /* 0x001f4000011e7983 */ /* 0x000f280000100800 */
[----:B------:R-:W4:Y:S04]  /*52720*/  LDL R5, [R1+0x1f44] ;  /* 0x001f440001057983 */ /* 0x000f280000100800 */
[----:B------:R0:W-:Y:S04]  /*52730*/  STL [R1+0xfdc], R28 ;  /* 0x000fdc1c01007387 */ /* 0x0001e80000100800 */
[----:B------:R-:W4:Y:S04]  /*52740*/  LDL R25, [R1+0x1f3c] ;  /* 0x001f3c0001197983 */ /* 0x000f280000100800 */
[----:B0-----:R-:W4:Y:S04]  /*52750*/  LDL R28, [R1+0x1f38] ;  /* 0x001f3800011c7983 */ /* 0x001f280000100800 */
[----:B------:R-:W-:Y:S04]  /*52760*/  STL [R1+0x34d8], R118 ;  /* 0x0034d87601007387 */ /* 0x000fe80000100800 */
[----:B------:R-:W4:Y:S04]  /*52770*/  LDL R4, [R1+0x1f30] ;  /* 0x001f300001047983 */ /* 0x000f280000100800 */
[----:B------:R-:W4:Y:S01]  /*52780*/  LDL R3, [R1+0x1f34] ;  /* 0x001f340001037983 */ /* 0x000f220000100800 */
[----:B------:R-:W-:-:S02]  /*52790*/  PRMT R34, RZ, 0x7610, R34 ;  /* 0x00007610ff227816 */ /* 0x000fc40000000022 */
[----:B------:R-:W-:Y:S02]  /*527a0*/  PRMT R76, RZ, 0x7610, R76 ;  /* 0x00007610ff4c7816 */ /* 0x000fe4000000004c */
[----:B------:R-:W-:Y:S01]  /*527b0*/  PRMT R88, RZ, 0x7610, R88 ;  /* 0x00007610ff587816 */ /* 0x000fe20000000058 */
[----:B--2---:R-:W-:Y:S02]  /*527c0*/  @!P0 IMAD.MOV.U32 R9, RZ, RZ, R27 ;  /* 0x000000ffff098224 */ /* 0x004fe400078e001b */
[----:B---3--:R-:W-:-:S05]  /*527d0*/  @!P0 IMAD.MOV.U32 R8, RZ, RZ, R26 ;  /* 0x000000ffff088224 */ /* 0x008fca00078e001a */
[----:B------:R0:W2:Y:S04]  /*527e0*/  @!P0 LDG.E.U8 R34, desc[UR10][R8.64] ;  /* 0x0000000a08228981 */ /* 0x0000a8000c1e1100 */
[----:B----4-:R-:W-:Y:S04]  /*527f0*/  STL [R1+0x34dc], R74 ;  /* 0x0034dc4a01007387 */ /* 0x010fe80000100800 */
[----:B------:R-:W3:Y:S04]  /*52800*/  LDL R27, [R1+0x1f28] ;  /* 0x001f2800011b7983 */ /* 0x000ee80000100800 */
[----:B------:R-:W4:Y:S01]  /*52810*/  LDL R26, [R1+0x1f2c] ;  /* 0x001f2c00011a7983 */ /* 0x000f220000100800 */
[----:B0-----:R-:W-:-:S02]  /*52820*/  @!P0 IMAD.MOV.U32 R9, RZ, RZ, R30 ;  /* 0x000000ffff098224 */ /* 0x001fc400078e001e */
[----:B------:R-:W-:Y:S01]  /*52830*/  @!P0 IMAD.MOV.U32 R8, RZ, RZ, R5 ;  /* 0x000000ffff088224 */ /* 0x000fe200078e0005 */
[----:B------:R-:W-:Y:S02]  /*52840*/  PRMT R117, RZ, 0x7610, R117 ;  /* 0x00007610ff757816 */ /* 0x000fe40000000075 */
[----:B------:R-:W-:Y:S01]  /*52850*/  PRMT R73, RZ, 0x7610, R73 ;  /* 0x00007610ff497816 */ /* 0x000fe20000000049 */
[----:B------:R-:W2:Y:S04]  /*52860*/  LDL R5, [R1+0x1f0c] ;  /* 0x001f0c0001057983 */ /* 0x000ea80000100800 */
[----:B------:R0:W2:Y:S02]  /*52870*/  @!P0 LDG.E.U8 R76, desc[UR10][R8.64] ;  /* 0x0000000a084c8981 */ /* 0x0000a4000c1e1100 */
[----:B0-----:R-:W-:-:S02]  /*52880*/  @!P0 IMAD.MOV.U32 R8, RZ, RZ, R25 ;  /* 0x000000ffff088224 */ /* 0x001fc400078e0019 */
[----:B------:R-:W-:-:S05]  /*52890*/  @!P0 IMAD.MOV.U32 R9, RZ, RZ, R28 ;  /* 0x000000ffff098224 */ /* 0x000fca00078e001c */
[----:B------:R0:W2:Y:S02]  /*528a0*/  @!P0 LDG.E.U8 R88, desc[UR10][R8.64] ;  /* 0x0000000a08588981 */ /* 0x0000a4000c1e1100 */
[----:B0-----:R-:W-:Y:S02]  /*528b0*/  @!P0 IMAD.MOV.U32 R8, RZ, RZ, R3 ;  /* 0x000000ffff088224 */ /* 0x001fe400078e0003 */
[----:B------:R-:W-:-:S05]  /*528c0*/  @!P0 IMAD.MOV.U32 R9, RZ, RZ, R4 ;  /* 0x000000ffff098224 */ /* 0x000fca00078e0004 */
[----:B------:R3:W2:Y:S02]  /*528d0*/  @!P0 LDG.E.U8 R117, desc[UR10][R8.64] ;  /* 0x0000000a08758981 */ /* 0x0006a4000c1e1100 */
[----:B---3--:R-:W-:Y:S02]  /*528e0*/  @!P0 IMAD.MOV.U32 R9, RZ, RZ, R27 ;  /* 0x000000ffff098224 */ /* 0x008fe400078e001b */
[----:B----4-:R-:W-:-:S05]  /*528f0*/  @!P0 IMAD.MOV.U32 R8, RZ, RZ, R26 ;  /* 0x000000ffff088224 */ /* 0x010fca00078e001a */
[----:B------:R0:W3:Y:S04]  /*52900*/  @!P0 LDG.E.U8 R73, desc[UR10][R8.64] ;  /* 0x0000000a08498981 */ /* 0x0000e8000c1e1100 */
[----:B--2---:R-:W-:Y:S04]  /*52910*/  STL [R1+0x34e0], R76 ;  /* 0x0034e04c01007387 */ /* 0x004fe80000100800 */
[----:B------:R-:W2:Y:S04]  /*52920*/  LDL R25, [R1+0x1f08] ;  /* 0x001f080001197983 */ /* 0x000ea80000100800 */
[----:B------:R-:W-:Y:S04]  /*52930*/  STL [R1+0x34e4], R88 ;  /* 0x0034e45801007387 */ /* 0x000fe80000100800 */
[----:B------:R-:W4:Y:S04]  /*52940*/  LDL R4, [R1+0x1f00] ;  /* 0x001f000001047983 */ /* 0x000f280000100800 */
[----:B------:R-:W4:Y:S04]  /*52950*/  LDL R3, [R1+0x1f04] ;  /* 0x001f040001037983 */ /* 0x000f280000100800 */
[----:B------:R-:W-:Y:S04]  /*52960*/  STL [R1+0x34e8], R117 ;  /* 0x0034e87501007387 */ /* 0x000fe80000100800 */
[----:B------:R-:W4:Y:S04]  /*52970*/  LDL R30, [R1+0x1ef8] ;  /* 0x001ef800011e7983 */ /* 0x000f280000100800 */
[----:B------:R-:W4:Y:S04]  /*52980*/  LDL R26, [R1+0x1efc] ;  /* 0x001efc00011a7983 */ /* 0x000f280000100800 */
[----:B------:R-:W4:Y:S04]  /*52990*/  LDL R28, [R1+0x1ef0] ;  /* 0x001ef000011c7983 */ /* 0x000f280000100800 */
[----:B------:R-:W4:Y:S01]  /*529a0*/  LDL R27, [R1+0x1ef4] ;  /* 0x001ef400011b7983 */ /* 0x000f220000100800 */
[----:B0-----:R-:W-:Y:S01]  /*529b0*/  @!P0 IMAD.MOV.U32 R8, RZ, RZ, R5 ;  /* 0x000000ffff088224 */ /* 0x001fe200078e0005 */
[----:B------:R-:W-:-:S02]  /*529c0*/  PRMT R33, RZ, 0x7610, R33 ;  /* 0x00007610ff217816 */ /* 0x000fc40000000021 */
[----:B---3--:R-:W-:Y:S04]  /*529d0*/  STL [R1+0x34ec], R73 ;  /* 0x0034ec4901007387 */ /* 0x008fe80000100800 */
[----:B------:R-:W3:Y:S01]  /*529e0*/  LDL R5, [R1+0x1eec] ;  /* 0x001eec0001057983 */ /* 0x000ee20000100800 */
[----:B--2---:R-:W-:-:S03]  /*529f0*/  @!P0 IMAD.MOV.U32 R9, RZ, RZ, R25 ;  /* 0x000000ffff098224 */ /* 0x004fc600078e0019 */
[----:B------:R-:W2:Y:S01]  /*52a00*/  LDL R25, [R1+0x1ee8] ;  /* 0x001ee80001197983 */ /* 0x000ea20000100800 */
[----:B------:R-:W-:-:S03]  /*52a10*/  PRMT R120, RZ, 0x7610, R120 ;  /* 0x00007610ff787816 */ /* 0x000fc60000000078 */
[----:B------:R4:W2:Y:S01]  /*52a20*/  @!P0 LDG.E.U8 R33, desc[UR10][R8.64] ;  /* 0x0000000a08218981 */ /* 0x0008a2000c1e1100 */
[----:B------:R-:W-:Y:S01]  /*52a30*/  PRMT R132, RZ, 0x7610, R132 ;  /* 0x00007610ff847816 */ /* 0x000fe20000000084 */
[----:B----4-:R-:W-:Y:S02]  /*52a40*/  @!P0 IMAD.MOV.U32 R9, RZ, RZ, R4 ;  /* 0x000000ffff098224 */ /* 0x010fe400078e0004 */
[----:B------:R-:W-:-:S05]  /*52a50*/  @!P0 IMAD.MOV.U32 R8, RZ, RZ, R3 ;  /* 0x000000ffff088224 */ /* 0x000fca00078e0003 */
[----:B------:R0:W4:Y:S01]  /*52a60*/  @!P0 LDG.E.U8 R120, desc[UR10][R8.64] ;  /* 0x0000000a08788981 */ /* 0x000122000c1e1100 */
[----:B------:R-:W-:Y:S01]  /*52a70*/  PRMT R116, RZ, 0x7610, R116 ;  /* 0x00007610ff747816 */ /* 0x000fe20000000074 */
[----:B0-----:R-:W-:Y:S02]  /*52a80*/  @!P0 IMAD.MOV.U32 R9, RZ, RZ, R30 ;  /* 0x000000ffff098224 */ /* 0x001fe400078e001e */
[----:B------:R-:W-:-:S05]  /*52a90*/  @!P0 IMAD.MOV.U32 R8, RZ, RZ, R26 ;  /* 0x000000ffff088224 */ /* 0x000fca00078e001a */
[----:B------:R0:W4:Y:S02]  /*52aa0*/  @!P0 LDG.E.U8 R132, desc[UR10][R8.64] ;  /* 0x0000000a08848981 */ /* 0x000124000c1e1100 */
[----:B0-----:R-:W-:Y:S02]  /*52ab0*/  @!P0 IMAD.MOV.U32 R8, RZ, RZ, R27 ;  /* 0x000000ffff088224 */ /* 0x001fe400078e001b */
[----:B------:R-:W-:-:S05]  /*52ac0*/  @!P0 IMAD.MOV.U32 R9, RZ, RZ, R28 ;  /* 0x000000ffff098224 */ /* 0x000fca00078e001c */
[----:B------:R3:W4:Y:S01]  /*52ad0*/  @!P0 LDG.E.U8 R116, desc[UR10][R8.64] ;  /* 0x0000000a08748981 */ /* 0x000722000c1e1100 */
[----:B------:R-:W-:Y:S01]  /*52ae0*/  PRMT R72, RZ, 0x7610, R72 ;  /* 0x00007610ff487816 */ /* 0x000fe20000000048 */
[----:B---3--:R-:W-:Y:S02]  /*52af0*/  @!P0 IMAD.MOV.U32 R8, RZ, RZ, R5 ;  /* 0x000000ffff088224 */ /* 0x008fe400078e0005 */
[----:B--2---:R-:W-:-:S05]  /*52b00*/  @!P0 IMAD.MOV.U32 R9, RZ, RZ, R25 ;  /* 0x000000ffff098224 */ /* 0x004fca00078e0019 */
[----:B------:R-:W2:Y:S04]  /*52b10*/  @!P0 LDG.E.U8 R72, desc[UR10][R8.64] ;  /* 0x0000000a08488981 */ /* 0x000ea8000c1e1100 */
[----:B------:R-:W-:Y:S04]  /*52b20*/  STL [R1+0xfc8], R34 ;  /* 0x000fc82201007387 */ /* 0x000fe80000100800 */
[----:B------:R-:W3:Y:S04]  /*52b30*/  LDL R4, [R1+0x1ec8] ;  /* 0x001ec80001047983 */ /* 0x000ee80000100800 */
[----:B------:R-:W3:Y:S04]  /*52b40*/  LDL R3, [R1+0x1ecc] ;  /* 0x001ecc0001037983 */ /* 0x000ee80000100800 */
[----:B----4-:R-:W-:Y:S04]  /*52b50*/  STL [R1+0x34f0], R120 ;  /* 0x0034f07801007387 */ /* 0x010fe80000100800 */
[----:B------:R-:W4:Y:S04]  /*52b60*/  LDL R26, [R1+0x1ec4] ;  /* 0x001ec400011a7983 */ /* 0x000f280000100800 */
[----:B------:R-:W-:Y:S04]  /*52b70*/  STL [R1+0x34f4], R132 ;  /* 0x0034f48401007387 */ /* 0x000fe80000100800 */
[----:B------:R-:W4:Y:S04]  /*52b80*/  LDL R27, [R1+0x1ec0] ;  /* 0x001ec000011b7983 */ /* 0x000f280000100800 */
[----:B------:R-:W4:Y:S04]  /*52b90*/  LDL R28, [R1+0x1ebc] ;  /* 0x001ebc00011c7983 */ /* 0x000f280000100800 */
[----:B------:R-:W-:Y:S04]  /*52ba0*/  STL [R1+0x34f8], R116 ;  /* 0x0034f87401007387 */ /* 0x000fe80000100800 */
[----:B------:R-:W4:Y:S04]  /*52bb0*/  LDL R30, [R1+0x1eb8] ;  /* 0x001eb800011e7983 */ /* 0x000f280000100800 */
[----:B------:R-:W4:Y:S04]  /*52bc0*/  LDL R5, [R1+0x1eb4] ;  /* 0x001eb40001057983 */ /* 0x000f280000100800 */
[----:B--2---:R-:W-:Y:S04]  /*52bd0*/  STL [R1+0x34fc], R72 ;  /* 0x0034fc4801007387 */ /* 0x004fe80000100800 */
[----:B------:R-:W2:Y:S01]  /*52be0*/  LDL R25, [R1+0x1eb0] ;  /* 0x001eb00001197983 */ /* 0x000ea20000100800 */
[----:B------:R-:W-:Y:S01]  /*52bf0*/  PRMT R32, RZ, 0x7610, R32 ;  /* 0x00007610ff207816 */ /* 0x000fe20000000020 */
[----:B---3--:R-:W-:-:S02]  /*52c00*/  @!P0 IMAD.MOV.U32 R8, RZ, RZ, R3 ;  /* 0x000000ffff088224 */ /* 0x008fc400078e0003 */
[----:B------:R-:W-:Y:S01]  /*52c10*/  @!P0 IMAD.MOV.U32 R9, RZ, RZ, R4 ;  /* 0x000000ffff098224 */ /* 0x000fe200078e0004 */
[----:B------:R-:W3:Y:S04]  /*52c20*/  LDL R3, [R1+0x1eac] ;  /* 0x001eac0001037983 */ /* 0x000ee80000100800 */
[----:B------:R-:W3:Y:S01]  /*52c30*/  LDL R4, [R1+0x1ea8] ;  /* 0x001ea80001047983 */ /* 0x000ee20000100800 */
[----:B------:R-:W-:-:S03]  /*52c40*/  PRMT R130, RZ, 0x7610, R130 ;  /* 0x00007610ff827816 */ /* 0x000fc60000000082 */
[----:B------:R4:W3:Y:S01]  /*52c50*/  @!P0 LDG.E.U8 R32, desc[UR10][R8.64] ;  /* 0x0000000a08208981 */ /* 0x0008e2000c1e1100 */
[----:B------:R-:W-:Y:S01]  /*52c60*/  PRMT R89, RZ, 0x7610, R89 ;  /* 0x00007610ff597816 */ /* 0x000fe20000000059 */
[----:B----4-:R-:W-:Y:S02]  /*52c70*/  @!P0 IMAD.MOV.U32 R8, RZ, RZ, R26 ;  /* 0x000000ffff088224 */ /* 0x010fe400078e001a */
[----:B------:R-:W-:-:S05]  /*52c80*/  @!P0 IMAD.MOV.U32 R9, RZ, RZ, R27 ;  /* 0x000000ffff098224 */ /* 0x000fca00078e001b */
[----:B------:R0:W4:Y:S02]  /*52c90*/  @!P0 LDG.E.U8 R130, desc[UR10][R8.64] ;  /* 0x0000000a08828981 */ /* 0x000124000c1e1100 */
[----:B0-----:R-:W-:Y:S02]  /*52ca0*/  @!P0 IMAD.MOV.U32 R8, RZ, RZ, R28 ;  /* 0x000000ffff088224 */ /* 0x001fe400078e001c */
[----:B------:R-:W-:-:S05]  /*52cb0*/  @!P0 IMAD.MOV.U32 R9, RZ, RZ, R30 ;  /* 0x000000ffff098224 */ /* 0x000fca00078e001e */
[----:B------:R0:W4:Y:S01]  /*52cc0*/  @!P0 LDG.E.U8 R89, desc[UR10][R8.64] ;  /* 0x0000000a08598981 */ /* 0x000122000c1e1100 */
[----:B------:R-:W-:Y:S01]  /*52cd0*/  PRMT R115, RZ, 0x7610, R115 ;  /* 0x00007610ff737816 */ /* 0x000fe20000000073 */
[----:B0-----:R-:W-:Y:S02]  /*52ce0*/  @!P0 IMAD.MOV.U32 R8, RZ, RZ, R5 ;  /* 0x000000ffff088224 */ /* 0x001fe400078e0005 */
[----:B--2---:R-:W-:-:S05]  /*52cf0*/  @!P0 IMAD.MOV.U32 R9, RZ, RZ, R25 ;  /* 0x000000ffff098224 */ /* 0x004fca00078e0019 */
[----:B------:R3:W2:Y:S01]  /*52d00*/  @!P0 LDG.E.U8 R115, desc[UR10][R8.64] ;  /* 0x0000000a08738981 */ /* 0x0006a2000c1e1100 */
[----:B------:R-:W-:-:S03]  /*52d10*/  PRMT R71, RZ, 0x7610, R71 ;  /* 0x00007610ff477816 */ /* 0x000fc60000000047 */
[----:B------:R-:W-:Y:S04]  /*52d20*/  STL [R1+0xfb4], R33 ;  /* 0x000fb42101007387 */ /* 0x000fe80000100800 */
[----:B------:R-:W2:Y:S04]  /*52d30*/  LDL R27, [R1+0x1e88] ;  /* 0x001e8800011b7983 */ /* 0x000ea80000100800 */
[----:B------:R-:W2:Y:S01]  /*52d40*/  LDL R26, [R1+0x1e8c] ;  /* 0x001e8c00011a7983 */ /* 0x000ea20000100800 */
[----:B---3--:R-:W-:Y:S02]  /*52d50*/  @!P0 IMAD.MOV.U32 R8, RZ, RZ, R3 ;  /* 0x000000ffff088224 */ /* 0x008fe400078e0003 */
[----:B------:R-:W-:-:S05]  /*52d60*/  @!P0 IMAD.MOV.U32 R9, RZ, RZ, R4 ;  /* 0x000000ffff098224 */ /* 0x000fca00078e0004 */
[----:B------:R0:W3:Y:S04]  /*52d70*/  @!P0 LDG.E.U8 R71, desc[UR10][R8.64] ;  /* 0x0000000a08478981 */ /* 0x0000e8000c1e1100 */
[----:B----4-:R-:W-:Y:S04]  /*52d80*/  STL [R1+0x3500], R130 ;  /* 0x0035008201007387 */ /* 0x010fe80000100800 */
[----:B------:R-:W4:Y:S04]  /*52d90*/  LDL R30, [R1+0x1e80] ;  /* 0x001e8000011e7983 */ /* 0x000f280000100800 */
[----:B------:R-:W4:Y:S04]  /*52da0*/  LDL R28, [R1+0x1e84] ;  /* 0x001e8400011c7983 */ /* 0x000f280000100800 */
[----:B------:R-:W-:Y:S04]  /*52db0*/  STL [R1+0x3504], R89 ;  /* 0x0035045901007387 */ /* 0x000fe80000100800 */
[----:B------:R-:W4:Y:S04]  /*52dc0*/  LDL R5, [R1+0x1e7c] ;  /* 0x001e7c0001057983 */ /* 0x000f280000100800 */
[----:B------:R-:W4:Y:S04]  /*52dd0*/  LDL R25, [R1+0x1e78] ;  /* 0x001e780001197983 */ /* 0x000f280000100800 */
[----:B--2---:R-:W-:Y:S04]  /*52de0*/  STL [R1+0x3508], R115 ;  /* 0x0035087301007387 */ /* 0x004fe80000100800 */
[----:B------:R-:W2:Y:S04]  /*52df0*/  LDL R3, [R1+0x1e74] ;  /* 0x001e740001037983 */ /* 0x000ea80000100800 */
[----:B------:R-:W2:Y:S01]  /*52e00*/  LDL R4, [R1+0x1e70] ;  /* 0x001e700001047983 */ /* 0x000ea20000100800 */
[----:B------:R-:W-:Y:S01]  /*52e10*/  PRMT R31, RZ, 0x7610, R31 ;  /* 0x00007610ff1f7816 */ /* 0x000fe2000000001f */
[----:B0-----:R-:W-:-:S02]  /*52e20*/  @!P0 IMAD.MOV.U32 R8, RZ, RZ, R26 ;  /* 0x000000ffff088224 */ /* 0x001fc400078e001a */
[----:B------:R-:W-:Y:S01]  /*52e30*/  @!P0 IMAD.MOV.U32 R9, RZ, RZ, R27 ;  /* 0x000000ffff098224 */ /* 0x000fe200078e001b */
[----:B------:R-:W-:-:S04]  /*52e40*/  PRMT R77, RZ, 0x7610, R77 ;  /* 0x00007610ff4d7816 */ /* 0x000fc8000000004d */
[----:B------:R4:W2:Y:S04]  /*52e50*/  @!P0 LDG.E.U8 R31, desc[UR10][R8.64] ;  /* 0x0000000a081f8981 */ /* 0x0008a8000c1e1100 */
[----:B---3--:R0:W-:Y:S04]  /*52e60*/  STL [R1+0x350c], R71 ;  /* 0x00350c4701007387 */ /* 0x0081e80000100800 */
[----:B------:R-:W3:Y:S04]  /*52e70*/  LDL R27, [R1+0x1e68] ;  /* 0x001e6800011b7983 */ /* 0x000ee80000100800 */
[----:B------:R-:W3:Y:S04]  /*52e80*/  LDL R26, [R1+0x1e6c] ;  /* 0x001e6c00011a7983 */ /* 0x000ee80000100800 */
[----:B------:R1:W-:Y:S01]  /*52e90*/  STL [R1+0xfa0], R32 ;  /* 0x000fa02001007387 */ /* 0x0003e20000100800 */
[----:B----4-:R-:W-:-:S02]  /*52ea0*/  @!P0 IMAD.MOV.U32 R9, RZ, RZ, R30 ;  /* 0x000000ffff098224 */ /* 0x010fc400078e001e */
[----:B------:R-:W-:Y:S01]  /*52eb0*/  @!P0 IMAD.MOV.U32 R8, RZ, RZ, R28 ;  /* 0x000000ffff088224 */ /* 0x000fe200078e001c */
[----:B------:R-:W4:Y:S04]  /*52ec0*/  LDL R30, [R1+0x1e48] ;  /* 0x001e4800011e7983 */ /* 0x000f280000100800 */
[----:B------:R-:W4:Y:S04]  /*52ed0*/  LDL R28, [R1+0x1e4c] ;  /* 0x001e4c00011c7983 */ /* 0x000f280000100800 */
[----:B------:R0:W4:Y:S02]  /*52ee0*/  @!P0 LDG.E.U8 R77, desc[UR10][R8.64] ;  /* 0x0000000a084d8981 */ /* 0x000124000c1e1100 */
[----:B0-----:R-:W-:-:S02]  /*52ef0*/  @!P0 IMAD.MOV.U32 R8, RZ, RZ, R5 ;  /* 0x000000ffff088224 */ /* 0x001fc400078e0005 */
[----:B------:R-:W4:Y:S01]  /*52f00*/  LDL R5, [R1+0x1e44] ;  /* 0x001e440001057983 */ /* 0x000f220000100800 */
[----:B------:R-:W-:Y:S01]  /*52f10*/  PRMT R133, RZ, 0x7610, R133 ;  /* 0x00007610ff857816 */ /* 0x000fe20000000085 */
[----:B------:R-:W-:Y:S02]  /*52f20*/  @!P0 IMAD.MOV.U32 R9, RZ, RZ, R25 ;  /* 0x000000ffff098224 */ /* 0x000fe400078e0019 */
[----:B------:R-:W4:Y:S04]  /*52f30*/  LDL R25, [R1+0x1e40] ;  /* 0x001e400001197983 */ /* 0x000f280000100800 */
[----:B------:R2:W4:Y:S02]  /*52f40*/  @!P0 LDG.E.U8 R133, desc[UR10][R8.64] ;  /* 0x0000000a08858981 */ /* 0x000524000c1e1100 */
[----:B--2---:R-:W-:-:S02]  /*52f50*/  @!P0 IMAD.MOV.U32 R8, RZ, RZ, R3 ;  /* 0x000000ffff088224 */ /* 0x004fc400078e0003 */
[----:B------:R-:W2:Y:S01]  /*52f60*/  LDL R3, [R1+0x1e3c] ;  /* 0x001e3c0001037983 */ /* 0x000ea20000100800 */
[----:B------:R-:W-:Y:S01]  /*52f70*/  PRMT R114, RZ, 0x7610, R114 ;  /* 0x00007610ff727816 */ /* 0x000fe20000000072 */
[----:B------:R-:W-:Y:S02]  /*52f80*/  @!P0 IMAD.MOV.U32 R9, RZ, RZ, R4 ;  /* 0x000000ffff098224 */ /* 0x000fe400078e0004 */
[----:B------:R-:W2:Y:S01]  /*52f90*/  LDL R4, [R1+0x1e38] ;  /* 0x001e380001047983 */ /* 0x000ea20000100800 */
[----:B------:R-:W-:-:S03]  /*52fa0*/  PRMT R70, RZ, 0x7610, R70 ;  /* 0x00007610ff467816 */ /* 0x000fc60000000046 */
[----:B------:R3:W2:Y:S01]  /*52fb0*/  @!P0 LDG.E.U8 R114, desc[UR10][R8.64] ;  /* 0x0000000a08728981 */ /* 0x0006a2000c1e1100 */
[----:B------:R-:W-:Y:S01]  /*52fc0*/  PRMT R71, RZ, 0x7610, R71 ;  /* 0x00007610ff477816 */ /* 0x000fe20000000047 */
[----:B---3--:R-:W-:Y:S02]  /*52fd0*/  @!P0 IMAD.MOV.U32 R8, RZ, RZ, R26 ;  /* 0x000000ffff088224 */ /* 0x008fe400078e001a */
[----:B------:R-:W-:Y:S01]  /*52fe0*/  @!P0 IMAD.MOV.U32 R9, RZ, RZ, R27 ;  /* 0x000000ffff098224 */ /* 0x000fe200078e001b */
[----:B------:R-:W3:Y:S04]  /*52ff0*/  LDL R26, [R1+0x1e34] ;  /* 0x001e3400011a7983 */ /* 0x000ee80000100800 */
[----:B------:R-:W3:Y:S04]  /*53000*/  LDL R27, [R1+0x1e30] ;  /* 0x001e3000011b7983 */ /* 0x000ee80000100800 */
[----:B------:R4:W3:Y:S02]  /*53010*/  @!P0 LDG.E.U8 R70, desc[UR10][R8.64] ;  /* 0x0000000a08468981 */ /* 0x0008e4000c1e1100 */
        /* <DEDUP_REMOVED lines=10> */
[----:B------:R2:W4:Y:S04]  /*530c0*/  @!P0 LDG.E.U8 R121, desc[UR10][R8.64] ;  /* 0x0000000a08798981 */ /* 0x000528000c1e1100 */
[----:B------:R0:W-:Y:S01]  /*530d0*/  STL [R1+0xf8c], R31 ;  /* 0x000f8c1f01007387 */ /* 0x0001e20000100800 */
[----:B------:R-:W-:-:S02]  /*530e0*/  PRMT R90, RZ, 0x7610, R90 ;  /* 0x00007610ff5a7816 */ /* 0x000fc4000000005a */
[----:B------:R-:W-:Y:S02]  /*530f0*/  PRMT R113, RZ, 0x7610, R113 ;  /* 0x00007610ff717816 */ /* 0x000fe40000000071 */
[----:B------:R-:W-:Y:S02]  /*53100*/  PRMT R69, RZ, 0x7610, R69 ;  /* 0x00007610ff457816 */ /* 0x000fe40000000045 */
[----:B------:R-:W-:Y:S02]  /*53110*/  PRMT R115, RZ, 0x7610, R115 ;  /* 0x00007610ff737816 */ /* 0x000fe40000000073 */
[----:B------:R-:W-:Y:S02]  /*53120*/  PRMT R86, RZ, 0x7610, R86 ;  /* 0x00007610ff567816 */ /* 0x000fe40000000056 */
[----:B------:R-:W-:Y:S02]  /*53130*/  PRMT R134, RZ, 0x7610, R134 ;  /* 0x00007610ff867816 */ /* 0x000fe40000000086 */
        /* <DEDUP_REMOVED lines=132> */
[----:B------:R-:W-:Y:S01]  /*53980*/  PRMT R200, RZ, 0x7610, R200 ;  /* 0x00007610ffc87816 */ /* 0x000fe200000000c8 */
[----:B-1----:R-:W4:Y:S04]  /*53990*/  LDL R32, [R1+0x13fc] ;  /* 0x0013fc0001207983 */ /* 0x002f280000100800 */
[----:B0-----:R-:W4:Y:S01]  /*539a0*/  LDL R31, [R1+0x1400] ;  /* 0x00140000011f7983 */ /* 0x001f220000100800 */
[----:B--2---:R-:W-:-:S03]  /*539b0*/  @!P0 IMAD.MOV.U32 R8, RZ, RZ, R3 ;  /* 0x000000ffff088224 */ /* 0x004fc600078e0003 */
[----:B------:R-:W2:Y:S01]  /*539c0*/  LDL R3, [R1+0x1e04] ;  /* 0x001e040001037983 */ /* 0x000ea20000100800 */
[----:B------:R-:W-:-:S03]  /*539d0*/  @!P0 IMAD.MOV.U32 R9, RZ, RZ, R4 ;  /* 0x000000ffff098224 */ /* 0x000fc600078e0004 */
[----:B------:R-:W2:Y:S04]  /*539e0*/  LDL R4, [R1+0x1e00] ;  /* 0x001e000001047983 */ /* 0x000ea80000100800 */
[----:B------:R3:W2:Y:S02]  /*539f0*/  @!P0 LDG.E.U8 R90, desc[UR10][R8.64] ;  /* 0x0000000a085a8981 */ /* 0x0006a4000c1e1100 */
        /* <DEDUP_REMOVED lines=12> */
[----:B------:R-:W-:-:S03]  /*53ac0*/  @!P0 IMAD.MOV.U32 R9, RZ, RZ, R25 ;  /* 0x000000ffff098224 */ /* 0x000fc600078e0019 */
[----:B------:R-:W4:Y:S04]  /*53ad0*/  LDL R25, [R1+0x1de8] ;  /* 0x001de80001197983 */ /* 0x000f280000100800 */
[----:B------:R2:W4:Y:S02]  /*53ae0*/  @!P0 LDG.E.U8 R115, desc[UR10][R8.64] ;  /* 0x0000000a08738981 */ /* 0x000524000c1e1100 */
[----:B--2---:R-:W-:Y:S02]  /*53af0*/  @!P0 IMAD.MOV.U32 R8, RZ, RZ, R3 ;  /* 0x000000ffff088224 */ /* 0x004fe400078e0003 */
        /* <DEDUP_REMOVED lines=671> */
[----:B------:R-:W-:Y:S02]  /*564f0*/  PRMT R199, RZ, 0x7610, R199 ;  /* 0x00007610ffc77816 */ /* 0x000fe400000000c7 */
[----:B------:R-:W-:Y:S02]  /*56500*/  PRMT R198, RZ, 0x7610, R198 ;  /* 0x00007610ffc67816 */ /* 0x000fe400000000c6 */
[----:B------:R-:W-:Y:S01]  /*56510*/  PRMT R197, RZ, 0x7610, R197 ;  /* 0x00007610ffc57816 */ /* 0x000fe200000000c5 */
[----:B------:R-:W4:Y:S04]  /*56520*/  LDL R30, [R1+0x1324] ;  /* 0x00132400011e7983 */ /* 0x000f280000100800 */
[----:B------:R0:W4:Y:S04]  /*56530*/  @!P0 LDG.E.U8 R200, desc[UR10][R8.64] ;  /* 0x0000000a08c88981 */ /* 0x000128000c1e1100 */
[----:B------:R-:W4:Y:S01]  /*56540*/  LDL R28, [R1+0x1328] ;  /* 0x00132800011c7983 */ /* 0x000f220000100800 */
[----:B0-----:R-:W-:-:S03]  /*56550*/  @!P0 IMAD.MOV.U32 R8, RZ, RZ, R5 ;  /* 0x000000ffff088224 */ /* 0x001fc600078e0005 */
        /* <DEDUP_REMOVED lines=8> */
[----:B------:R3:W2:Y:S01]  /*565e0*/  @!P0 LDG.E.U8 R198, desc[UR10][R8.64] ;  /* 0x0000000a08c68981 */ /* 0x0006a2000c1e1100 */
[----:B------:R-:W-:Y:S01]  /*565f0*/  PRMT R196, RZ, 0x7610, R196 ;  /* 0x00007610ffc47816 */ /* 0x000fe200000000c4 */
[----:B---3--:R-:W-:Y:S02]  /*56600*/  @!P0 IMAD.MOV.U32 R8, RZ, RZ, R26 ;  /* 0x000000ffff088224 */ /* 0x008fe400078e001a */
[----:B------:R-:W-:Y:S01]  /*56610*/  @!P0 IMAD.MOV.U32 R9, RZ, RZ, R27 ;  /* 0x000000ffff098224 */ /* 0x000fe200078e001b */
[----:B------:R-:W3:Y:S04]  /*56620*/  LDL R26, [R1+0x12e8] ;  /* 0x0012e800011a7983 */ /* 0x000ee80000100800 */
[----:B------:R-:W3:Y:S04]  /*56630*/  LDL R27, [R1+0x12e4] ;  /* 0x0012e400011b7983 */ /* 0x000ee80000100800 */
[----:B------:R0:W3:Y:S02]  /*56640*/  @!P0 LDG.E.U8 R197, desc[UR10][R8.64] ;  /* 0x0000000a08c58981 */ /* 0x0000e4000c1e1100 */
[----:B0-----:R-:W-:-:S02]  /*56650*/  @!P0 IMAD.MOV.U32 R8, RZ, RZ, R31 ;  /* 0x000000ffff088224 */ /* 0x001fc400078e001f */
[----:B------:R-:W-:Y:S01]  /*56660*/  @!P0 IMAD.MOV.U32 R9, RZ, RZ, R32 ;  /* 0x000000ffff098224 */ /* 0x000fe200078e0020 */
[----:B------:R-:W-:Y:S02]  /*56670*/  PRMT R195, RZ, 0x7610, R195 ;  /* 0x00007610ffc37816 */ /* 0x000fe400000000c3 */
[----:B------:R-:W-:Y:S02]  /*56680*/  PRMT R194, RZ, 0x7610, R194 ;  /* 0x00007610ffc27816 */ /* 0x000fe400000000c2 */
[----:B------:R-:W-:Y:S01]  /*56690*/  PRMT R193, RZ, 0x7610, R193 ;  /* 0x00007610ffc17816 */ /* 0x000fe200000000c1 */
[----:B------:R-:W3:Y:S04]  /*566a0*/  LDL R32, [R1+0x1228] ;  /* 0x0012280001207983 */ /* 0x000ee80000100800 */
[----:B------:R4:W3:Y:S01]  /*566b0*/  @!P0 LDG.E.U8 R196, desc[UR10][R8.64] ;  /* 0x0000000a08c48981 */ /* 0x0008e2000c1e1100 */
[----:B------:R-:W-:-:S03]  /*566c0*/  PRMT R192, RZ, 0x7610, R192 ;  /* 0x00007610ffc07816 */ /* 0x000fc600000000c0 */
[----:B------:R-:W3:Y:S01]  /*566d0*/  LDL R31, [R1+0x13dc] ;  /* 0x0013dc00011f7983 */ /* 0x000ee20000100800 */
[----:B----4-:R-:W-:-:S03]  /*566e0*/  @!P0 IMAD.MOV.U32 R8, RZ, RZ, R5 ;  /* 0x000000ffff088224 */ /* 0x010fc600078e0005 */
        /* <DEDUP_REMOVED lines=9> */
[----:B0-----:R-:W-:Y:S02]  /*56780*/  @!P0 IMAD.MOV.U32 R8, RZ, RZ, R28 ;  /* 0x000000ffff088224 */ /* 0x001fe400078e001c */
[----:B------:R-:W-:Y:S02]  /*56790*/  @!P0 IMAD.MOV.U32 R9, RZ, RZ, R30 ;  /* 0x000000ffff098224 */ /* 0x000fe400078e001e */
[----:B------:R-:W2:Y:S04]  /*567a0*/  LDL R30, [R1+0x13e0] ;  /* 0x0013e000011e7983 */ /* 0x000ea80000100800 */
[----:B------:R3:W2:Y:S04]  /*567b0*/  @!P0 LDG.E.U8 R193, desc[UR10][R8.64] ;  /* 0x0000000a08c18981 */ /* 0x0006a8000c1e1100 */
[----:B------:R-:W2:Y:S04]  /*567c0*/  LDL.LU R41, [R1+0x11e4] ;  /* 0x0011e40001297983 */ /* 0x000ea80000300800 */
[----:B------:R-:W2:Y:S01]  /*567d0*/  LDL R28, [R1+0x13d4] ;  /* 0x0013d400011c7983 */ /* 0x000ea20000100800 */
[----:B---3--:R-:W-:-:S02]  /*567e0*/  @!P0 IMAD.MOV.U32 R8, RZ, RZ, R26 ;  /* 0x000000ffff088224 */ /* 0x008fc400078e001a */
[----:B------:R-:W-:Y:S02]  /*567f0*/  @!P0 IMAD.MOV.U32 R9, RZ, RZ, R27 ;  /* 0x000000ffff098224 */ /* 0x000fe400078e001b */
[----:B------:R-:W3:Y:S04]  /*56800*/  LDL R27, [R1+0x13d8] ;  /* 0x0013d800011b7983 */ /* 0x000ee80000100800 */
[----:B------:R4:W3:Y:S04]  /*56810*/  @!P0 LDG.E.U8 R192, desc[UR10][R8.64] ;  /* 0x0000000a08c08981 */ /* 0x0008e8000c1e1100 */
[----:B------:R-:W3:Y:S01]  /*56820*/  LDL.LU R36, [R1+0x11a8] ;  /* 0x0011a80001247983 */ /* 0x000ee20000300800 */
[----:B----4-:R-:W-:-:S03]  /*56830*/  @!P0 IMAD.MOV.U32 R8, RZ, RZ, R5 ;  /* 0x000000ffff088224 */ /* 0x010fc600078e0005 */
[----:B------:R-:W4:Y:S01]  /*56840*/  LDL.LU R5, [R1+0x11a4] ;  /* 0x0011a40001057983 */ /* 0x000f220000300800 */
[----:B------:R-:W-:Y:S01]  /*56850*/  PRMT R191, RZ, 0x7610, R191 ;  /* 0x00007610ffbf7816 */ /* 0x000fe200000000bf */
[----:B------:R-:W-:Y:S02]  /*56860*/  @!P0 IMAD.MOV.U32 R9, RZ, RZ, R25 ;  /* 0x000000ffff098224 */ /* 0x000fe400078e0019 */
[----:B------:R-:W4:Y:S04]  /*56870*/  LDL R26, [R1+0x139c] ;  /* 0x00139c00011a7983 */ /* 0x000f280000100800 */
[----:B------:R-:W4:Y:S04]  /*56880*/  LDL R25, [R1+0x13a0] ;  /* 0x0013a00001197983 */ /* 0x000f280000100800 */
[----:B------:R2:W4:Y:S02]  /*56890*/  @!P0 LDG.E.U8 R191, desc[UR10][R8.64] ;  /* 0x0000000a08bf8981 */ /* 0x000524000c1e1100 */
[----:B--2---:R-:W-:-:S02]  /*568a0*/  @!P0 IMAD.MOV.U32 R8, RZ, RZ, R3 ;  /* 0x000000ffff088224 */ /* 0x004fc400078e0003 */
[----:B------:R-:W2:Y:S01]  /*568b0*/  LDL R3, [R1+0x1360] ;  /* 0x0013600001037983 */ /* 0x000ea20000100800 */
[----:B------:R-:W-:Y:S01]  /*568c0*/  PRMT R190, RZ, 0x7610, R190 ;  /* 0x00007610ffbe7816 */ /* 0x000fe200000000be */
[----:B------:R-:W-:Y:S01]  /*568d0*/  @!P0 IMAD.MOV.U32 R9, RZ, RZ, R4 ;  /* 0x000000ffff098224 */ /* 0x000fe200078e0004 */
[----:B------:R-:W-:Y:S02]  /*568e0*/  PRMT R189, RZ, 0x7610, R189 ;  /* 0x00007610ffbd7816 */ /* 0x000fe400000000bd */
[----:B------:R-:W-:Y:S02]  /*568f0*/  PRMT R188, RZ, 0x7610, R188 ;  /* 0x00007610ffbc7816 */ /* 0x000fe400000000bc */
[----:B------:R-:W-:Y:S01]  /*56900*/  PRMT R187, RZ, 0x7610, R187 ;  /* 0x00007610ffbb7816 */ /* 0x000fe200000000bb */
[----:B------:R-:W2:Y:S04]  /*56910*/  LDL R4, [R1+0x135c] ;  /* 0x00135c0001047983 */ /* 0x000ea80000100800 */
[----:B------:R0:W2:Y:S02]  /*56920*/  @!P0 LDG.E.U8 R190, desc[UR10][R8.64] ;  /* 0x0000000a08be8981 */ /* 0x0000a4000c1e1100 */
[----:B0-----:R-:W-:-:S02]  /*56930*/  @!P0 IMAD.MOV.U32 R8, RZ, RZ, R32 ;  /* 0x000000ffff088224 */ /* 0x001fc400078e0020 */
[----:B------:R-:W-:-:S05]  /*56940*/  @!P0 IMAD.MOV.U32 R9, RZ, RZ, R239 ;  /* 0x000000ffff098224 */ /* 0x000fca00078e00ef */
[----:B------:R0:W2:Y:S04]  /*56950*/  @!P0 LDG.E.U8 R189, desc[UR10][R8.64] ;  /* 0x0000000a08bd8981 */ /* 0x0000a8000c1e1100 */
[----:B------:R1:W-:Y:S01]  /*56960*/  STL [R1+0x2b48], R239 ;  /* 0x002b48ef01007387 */ /* 0x0003e20000100800 */
[----:B0-----:R-:W-:Y:S02]  /*56970*/  @!P0 IMAD.MOV.U32 R8, RZ, RZ, R0 ;  /* 0x000000ffff088224 */ /* 0x001fe400078e0000 */
[----:B------:R-:W-:Y:S01]  /*56980*/  @!P0 IMAD.MOV.U32 R9, RZ, RZ, R41 ;  /* 0x000000ffff098224 */ /* 0x000fe200078e0029 */
[----:B-1----:R-:W2:Y:S04]  /*56990*/  LDL.LU R239, [R1+0x1200] ;  /* 0x0012000001ef7983 */ /* 0x002ea80000300800 */
[----:B------:R3:W2:Y:S04]  /*569a0*/  @!P0 LDG.E.U8 R188, desc[UR10][R8.64] ;  /* 0x0000000a08bc8981 */ /* 0x0006a8000c1e1100 */
[----:B------:R0:W-:Y:S01]  /*569b0*/  STL [R1+0x2b4c], R0 ;  /* 0x002b4c0001007387 */ /* 0x0001e20000100800 */
[----:B---3--:R-:W-:-:S02]  /*569c0*/  @!P0 IMAD.MOV.U32 R8, RZ, RZ, R36 ;  /* 0x000000ffff088224 */ /* 0x008fc400078e0024 */
[----:B----4-:R-:W-:Y:S01]  /*569d0*/  @!P0 IMAD.MOV.U32 R9, RZ, RZ, R5 ;  /* 0x000000ffff098224 */ /* 0x010fe200078e0005 */
[----:B0-----:R-:W3:Y:S04]  /*569e0*/  LDL.LU R0, [R1+0x1208] ;  /* 0x0012080001007983 */ /* 0x001ee80000300800 */
[----:B------:R0:W4:Y:S01]  /*569f0*/  @!P0 LDG.E.U8 R187, desc[UR10][R8.64] ;  /* 0x0000000a08bb8981 */ /* 0x000122000c1e1100 */
[----:B------:R-:W-:Y:S01]  /*56a00*/  PRMT R186, RZ, 0x7610, R186 ;  /* 0x00007610ffba7816 */ /* 0x000fe200000000ba */
[----:B0-----:R-:W-:Y:S02]  /*56a10*/  @!P0 IMAD.MOV.U32 R8, RZ, RZ, R30 ;  /* 0x000000ffff088224 */ /* 0x001fe400078e001e */
[----:B------:R-:W3:Y:S01]  /*56a20*/  LDL R30, [R1+0x1320] ;  /* 0x00132000011e7983 */ /* 0x000ee20000100800 */
[----:B------:R-:W-:-:S03]  /*56a30*/  @!P0 IMAD.MOV.U32 R9, RZ, RZ, R31 ;  /* 0x000000ffff098224 */ /* 0x000fc600078e001f */
[----:B------:R-:W4:Y:S01]  /*56a40*/  LDL R31, [R1+0x131c] ;  /* 0x00131c00011f7983 */ /* 0x000f220000100800 */
[----:B------:R-:W-:-:S03]  /*56a50*/  PRMT R185, RZ, 0x7610, R185 ;  /* 0x00007610ffb97816 */ /* 0x000fc600000000b9 */
[----:B------:R0:W4:Y:S01]  /*56a60*/  @!P0 LDG.E.U8 R186, desc[UR10][R8.64] ;  /* 0x0000000a08ba8981 */ /* 0x000122000c1e1100 */
[----:B------:R-:W-:Y:S01]  /*56a70*/  PRMT R184, RZ, 0x7610, R184 ;  /* 0x00007610ffb87816 */ /* 0x000fe200000000b8 */
[----:B0-----:R-:W-:Y:S02]  /*56a80*/  @!P0 IMAD.MOV.U32 R8, RZ, RZ, R27 ;  /* 0x000000ffff088224 */ /* 0x001fe400078e001b */
[----:B------:R-:W-:Y:S01]  /*56a90*/  @!P0 IMAD.MOV.U32 R9, RZ, RZ, R28 ;  /* 0x000000ffff098224 */ /* 0x000fe200078e001c */
[----:B------:R-:W4:Y:S04]  /*56aa0*/  LDL R27, [R1+0x12e0] ;  /* 0x0012e000011b7983 */ /* 0x000f280000100800 */
[----:B------:R-:W4:Y:S04]  /*56ab0*/  LDL R28, [R1+0x12dc] ;  /* 0x0012dc00011c7983 */ /* 0x000f280000100800 */
[----:B------:R0:W4:Y:S02]  /*56ac0*/  @!P0 LDG.E.U8 R185, desc[UR10][R8.64] ;  /* 0x0000000a08b98981 */ /* 0x000124000c1e1100 */
[----:B0-----:R-:W-:-:S02]  /*56ad0*/  @!P0 IMAD.MOV.U32 R8, RZ, RZ, R25 ;  /* 0x000000ffff088224 */ /* 0x001fc400078e0019 */
[----:B------:R-:W-:Y:S01]  /*56ae0*/  @!P0 IMAD.MOV.U32 R9, RZ, RZ, R26 ;  /* 0x000000ffff098224 */ /* 0x000fe200078e001a */
[----:B------:R-:W4:Y:S04]  /*56af0*/  LDL R25, [R1+0x12a0] ;  /* 0x0012a00001197983 */ /* 0x000f280000100800 */
[----:B------:R-:W4:Y:S04]  /*56b00*/  LDL R26, [R1+0x129c] ;  /* 0x00129c00011a7983 */ /* 0x000f280000100800 */
[----:B------:R2:W4:Y:S02]  /*56b10*/  @!P0 LDG.E.U8 R184, desc[UR10][R8.64] ;  /* 0x0000000a08b88981 */ /* 0x000524000c1e1100 */
[----:B--2---:R-:W-:-:S02]  /*56b20*/  @!P0 IMAD.MOV.U32 R8, RZ, RZ, R3 ;  /* 0x000000ffff088224 */ /* 0x004fc400078e0003 */
[----:B------:R-:W2:Y:S01]  /*56b30*/  LDL R3, [R1+0x1260] ;  /* 0x0012600001037983 */ /* 0x000ea20000100800 */
[----:B------:R-:W-:Y:S01]  /*56b40*/  PRMT R183, RZ, 0x7610, R183 ;  /* 0x00007610ffb77816 */ /* 0x000fe200000000b7 */
[----:B------:R-:W-:Y:S02]  /*56b50*/  @!P0 IMAD.MOV.U32 R9, RZ, RZ, R4 ;  /* 0x000000ffff098224 */ /* 0x000fe400078e0004 */
[----:B------:R-:W2:Y:S04]  /*56b60*/  LDL R4, [R1+0x125c] ;  /* 0x00125c0001047983 */ /* 0x000ea80000100800 */
[----:B------:R3:W2:Y:S04]  /*56b70*/  @!P0 LDG.E.U8 R183, desc[UR10][R8.64] ;  /* 0x0000000a08b78981 */ /* 0x0006a8000c1e1100 */
[----:B------:R-:W2:Y:S01]  /*56b80*/  LDL.LU R39, [R1+0x11dc] ;  /* 0x0011dc0001277983 */ /* 0x000ea20000300800 */
[----:B------:R-:W-:-:S02]  /*56b90*/  PRMT R182, RZ, 0x7610, R182 ;  /* 0x00007610ffb67816 */ /* 0x000fc400000000b6 */
[----:B------:R-:W-:Y:S02]  /*56ba0*/  PRMT R181, RZ, 0x7610, R181 ;  /* 0x00007610ffb57816 */ /* 0x000fe400000000b5 */
[----:B------:R-:W-:Y:S01]  /*56bb0*/  PRMT R180, RZ, 0x7610, R180 ;  /* 0x00007610ffb47816 */ /* 0x000fe200000000b4 */
[----:B---3--:R-:W-:Y:S02]  /*56bc0*/  @!P0 IMAD.MOV.U32 R8, RZ, RZ, R30 ;  /* 0x000000ffff088224 */ /* 0x008fe400078e001e */
[----:B------:R-:W3:Y:S01]  /*56bd0*/  LDL R30, [R1+0x1220] ;  /* 0x00122000011e7983 */ /* 0x000ee20000100800 */
[----:B----4-:R-:W-:-:S03]  /*56be0*/  @!P0 IMAD.MOV.U32 R9, RZ, RZ, R31 ;  /* 0x000000ffff098224 */ /* 0x010fc600078e001f */
[----:B------:R-:W4:Y:S04]  /*56bf0*/  LDL.LU R48, [R1+0x11e0] ;  /* 0x0011e00001307983 */ /* 0x000f280000300800 */
[----:B------:R-:W4:Y:S04]  /*56c00*/  LDL.LU R44, [R1+0x119c] ;  /* 0x00119c00012c7983 */ /* 0x000f280000300800 */
[----:B------:R-:W4:Y:S04]  /*56c10*/  LDL.LU R34, [R1+0x11a0] ;  /* 0x0011a00001227983 */ /* 0x000f280000300800 */
[----:B------:R0:W4:Y:S01]  /*56c20*/  @!P0 LDG.E.U8 R182, desc[UR10][R8.64] ;  /* 0x0000000a08b68981 */ /* 0x000122000c1e1100 */
[----:B------:R-:W-:-:S02]  /*56c30*/  PRMT R179, RZ, 0x7610, R179 ;  /* 0x00007610ffb37816 */ /* 0x000fc400000000b3 */
[----:B------:R-:W-:Y:S01]  /*56c40*/  PRMT R178, RZ, 0x7610, R178 ;  /* 0x00007610ffb27816 */ /* 0x000fe200000000b2 */
[----:B------:R-:W4:Y:S04]  /*56c50*/  LDL R33, [R1+0x1354] ;  /* 0x0013540001217983 */ /* 0x000f280000100800 */
[----:B------:R-:W4:Y:S01]  /*56c60*/  LDL R32, [R1+0x1358] ;  /* 0x0013580001207983 */ /* 0x000f220000100800 */
[----:B0-----:R-:W-:Y:S02]  /*56c70*/  @!P0 IMAD.MOV.U32 R8, RZ, RZ, R27 ;  /* 0x000000ffff088224 */ /* 0x001fe400078e001b */
[----:B------:R-:W-:Y:S01]  /*56c80*/  @!P0 IMAD.MOV.U32 R9, RZ, RZ, R28 ;  /* 0x000000ffff098224 */ /* 0x000fe200078e001c */
[----:B------:R-:W-:Y:S01]  /*56c90*/  PRMT R177, RZ, 0x7610, R177 ;  /* 0x00007610ffb17816 */ /* 0x000fe200000000b1 */
[----:B------:R-:W4:Y:S04]  /*56ca0*/  LDL R28, [R1+0x13cc] ;  /* 0x0013cc00011c7983 */ /* 0x000f280000100800 */
[----:B------:R0:W4:Y:S04]  /*56cb0*/  @!P0 LDG.E.U8 R181, desc[UR10][R8.64] ;  /* 0x0000000a08b58981 */ /* 0x000128000c1e1100 */
[----:B------:R-:W4:Y:S01]  /*56cc0*/  LDL R27, [R1+0x1314] ;  /* 0x00131400011b7983 */ /* 0x000f220000100800 */
[----:B0-----:R-:W-:-:S02]  /*56cd0*/  @!P0 IMAD.MOV.U32 R8, RZ, RZ, R25 ;  /* 0x000000ffff088224 */ /* 0x001fc400078e0019 */
[----:B------:R-:W-:Y:S01]  /*56ce0*/  @!P0 IMAD.MOV.U32 R9, RZ, RZ, R26 ;  /* 0x000000ffff098224 */ /* 0x000fe200078e001a */
[----:B------:R-:W4:Y:S04]  /*56cf0*/  LDL R25, [R1+0x1394] ;  /* 0x0013940001197983 */ /* 0x000f280000100800 */
[----:B------:R-:W4:Y:S04]  /*56d00*/  LDL R26, [R1+0x13d0] ;  /* 0x0013d000011a7983 */ /* 0x000f280000100800 */
[----:B------:R2:W4:Y:S02]  /*56d10*/  @!P0 LDG.E.U8 R180, desc[UR10][R8.64] ;  /* 0x0000000a08b48981 */ /* 0x000524000c1e1100 */
[----:B--2---:R-:W-:-:S02]  /*56d20*/  @!P0 IMAD.MOV.U32 R8, RZ, RZ, R3 ;  /* 0x000000ffff088224 */ /* 0x004fc400078e0003 */
[----:B------:R-:W2:Y:S01]  /*56d30*/  LDL R3, [R1+0x1398] ;  /* 0x0013980001037983 */ /* 0x000ea20000100800 */
[----:B------:R-:W-:-:S03]  /*56d40*/  @!P0 IMAD.MOV.U32 R9, RZ, RZ, R4 ;  /* 0x000000ffff098224 */ /* 0x000fc600078e0004 */
[----:B------:R-:W2:Y:S04]  /*56d50*/  LDL R4, [R1+0x1318] ;  /* 0x0013180001047983 */ /* 0x000ea80000100800 */
[----:B------:R0:W2:Y:S02]  /*56d60*/  @!P0 LDG.E.U8 R179, desc[UR10][R8.64] ;  /* 0x0000000a08b38981 */ /* 0x0000a4000c1e1100 */
[----:B0-----:R-:W-:Y:S02]  /*56d70*/  @!P0 IMAD.MOV.U32 R9, RZ, RZ, R7 ;  /* 0x000000ffff098224 */ /* 0x001fe400078e0007 */
[----:B------:R0:W-:Y:S01]  /*56d80*/  STL [R1+0x2b50], R7 ;  /* 0x002b500701007387 */ /* 0x0001e20000100800 */
[----:B------:R-:W-:Y:S02]  /*56d90*/  PRMT R176, RZ, 0x7610, R176 ;  /* 0x00007610ffb07816 */ /* 0x000fe400000000b0 */
[----:B------:R-:W-:Y:S01]  /*56da0*/  PRMT R175, RZ, 0x7610, R175 ;  /* 0x00007610ffaf7816 */ /* 0x000fe200000000af */
[----:B0-----:R-:W2:Y:S04]  /*56db0*/  LDL.LU R7, [R1+0x1210] ;  /* 0x0012100001077983 */ /* 0x001ea80000300800 */
[----:B------:R-:W2:Y:S01]  /*56dc0*/  LDL R31, [R1+0x12d4] ;  /* 0x0012d400011f7983 */ /* 0x000ea20000100800 */
[----:B---3--:R-:W-:-:S03]  /*56dd0*/  @!P0 IMAD.MOV.U32 R8, RZ, RZ, R30 ;  /* 0x000000ffff088224 */ /* 0x008fc600078e001e */
[----:B------:R-:W3:Y:S04]  /*56de0*/  LDL R30, [R1+0x12d8] ;  /* 0x0012d800011e7983 */ /* 0x000ee80000100800 */
[----:B------:R4:W3:Y:S02]  /*56df0*/  @!P0 LDG.E.U8 R178, desc[UR10][R8.64] ;  /* 0x0000000a08b28981 */ /* 0x0008e4000c1e1100 */
[----:B----4-:R-:W-:Y:S02]  /*56e00*/  @!P0 IMAD.MOV.U32 R8, RZ, RZ, R48 ;  /* 0x000000ffff088224 */ /* 0x010fe400078e0030 */
[----:B------:R-:W-:-:S05]  /*56e10*/  @!P0 IMAD.MOV.U32 R9, RZ, RZ, R39 ;  /* 0x000000ffff098224 */ /* 0x000fca00078e0027 */
[----:B------:R0:W4:Y:S02]  /*56e20*/  @!P0 LDG.E.U8 R177, desc[UR10][R8.64] ;  /* 0x0000000a08b18981 */ /* 0x000124000c1e1100 */
[----:B0-----:R-:W-:Y:S02]  /*56e30*/  @!P0 IMAD.MOV.U32 R8, RZ, RZ, R34 ;  /* 0x000000ffff088224 */ /* 0x001fe400078e0022 */
[----:B------:R-:W-:-:S05]  /*56e40*/  @!P0 IMAD.MOV.U32 R9, RZ, RZ, R44 ;  /* 0x000000ffff098224 */ /* 0x000fca00078e002c */
[----:B------:R0:W4:Y:S02]  /*56e50*/  @!P0 LDG.E.U8 R176, desc[UR10][R8.64] ;  /* 0x0000000a08b08981 */ /* 0x000124000c1e1100 */
[----:B0-----:R-:W-:Y:S02]  /*56e60*/  @!P0 IMAD.MOV.U32 R8, RZ, RZ, R26 ;  /* 0x000000ffff088224 */ /* 0x001fe400078e001a */
[----:B------:R-:W-:Y:S01]  /*56e70*/  @!P0 IMAD.MOV.U32 R9, RZ, RZ, R28 ;  /* 0x000000ffff098224 */ /* 0x000fe200078e001c */
        /* <DEDUP_REMOVED lines=8> */
[----:B------:R-:W-:Y:S01]  /*56f00*/  PRMT R172, RZ, 0x7610, R172 ;  /* 0x00007610ffac7816 */ /* 0x000fe200000000ac */
[----:B------:R-:W2:Y:S04]  /*56f10*/  LDL R25, [R1+0x1254] ;  /* 0x0012540001197983 */ /* 0x000ea80000100800 */
[----:B------:R0:W2:Y:S02]  /*56f20*/  @!P0 LDG.E.U8 R174, desc[UR10][R8.64] ;  /* 0x0000000a08ae8981 */ /* 0x0000a4000c1e1100 */
[----:B0-----:R-:W-:-:S02]  /*56f30*/  @!P0 IMAD.MOV.U32 R8, RZ, RZ, R32 ;  /* 0x000000ffff088224 */ /* 0x001fc400078e0020 */
[----:B------:R-:W-:-:S05]  /*56f40*/  @!P0 IMAD.MOV.U32 R9, RZ, RZ, R33 ;  /* 0x000000ffff098224 */ /* 0x000fca00078e0021 */
[----:B------:R0:W2:Y:S01]  /*56f50*/  @!P0 LDG.E.U8 R173, desc[UR10][R8.64] ;  /* 0x0000000a08ad8981 */ /* 0x0000a2000c1e1100 */
[----:B------:R-:W-:Y:S01]  /*56f60*/  PRMT R171, RZ, 0x7610, R171 ;  /* 0x00007610ffab7816 */ /* 0x000fe200000000ab */
[----:B0-----:R-:W-:Y:S02]  /*56f70*/  @!P0 IMAD.MOV.U32 R8, RZ, RZ, R4 ;  /* 0x000000ffff088224 */ /* 0x001fe400078e0004 */
[----:B------:R-:W-:Y:S01]  /*56f80*/  @!P0 IMAD.MOV.U32 R9, RZ, RZ, R27 ;  /* 0x000000ffff098224 */ /* 0x000fe200078e001b */
[----:B------:R-:W2:Y:S01]  /*56f90*/  LDL R4, [R1+0x1218] ;  /* 0x0012180001047983 */ /* 0x000ea20000100800 */
[----:B------:R-:W-:-:S03]  /*56fa0*/  PRMT R170, RZ, 0x7610, R170 ;  /* 0x00007610ffaa7816 */ /* 0x000fc600000000aa */
[----:B------:R-:W2:Y:S04]  /*56fb0*/  LDL.LU R37, [R1+0x11d4] ;  /* 0x0011d40001257983 */ /* 0x000ea80000300800 */
[----:B------:R-:W2:Y:S04]  /*56fc0*/  LDL.LU R27, [R1+0x11d8] ;  /* 0x0011d800011b7983 */ /* 0x000ea80000300800 */
[----:B------:R0:W2:Y:S04]  /*56fd0*/  @!P0 LDG.E.U8 R172, desc[UR10][R8.64] ;  /* 0x0000000a08ac8981 */ /* 0x0000a8000c1e1100 */
[----:B------:R-:W2:Y:S01]  /*56fe0*/  LDL.LU R32, [R1+0x1198] ;  /* 0x0011980001207983 */ /* 0x000ea20000300800 */
[----:B------:R-:W-:-:S03]  /*56ff0*/  PRMT R169, RZ, 0x7610, R169 ;  /* 0x00007610ffa97816 */ /* 0x000fc600000000a9 */
[----:B------:R-:W2:Y:S01]  /*57000*/  LDL R33, [R1+0x13c4] ;  /* 0x0013c40001217983 */ /* 0x000ea20000100800 */
[----:B0-----:R-:W-:Y:S01]  /*57010*/  @!P0 IMAD.MOV.U32 R9, RZ, RZ, R31 ;  /* 0x000000ffff098224 */ /* 0x001fe200078e001f */
[----:B------:R-:W-:Y:S02]  /*57020*/  PRMT R168, RZ, 0x7610, R168 ;  /* 0x00007610ffa87816 */ /* 0x000fe400000000a8 */
[----:B------:R-:W2:Y:S01]  /*57030*/  LDL R31, [R1+0x13bc] ;  /* 0x0013bc00011f7983 */ /* 0x000ea20000100800 */
[----:B---3--:R-:W-:-:S03]  /*57040*/  @!P0 IMAD.MOV.U32 R8, RZ, RZ, R30 ;  /* 0x000000ffff088224 */ /* 0x008fc600078e001e */
[----:B------:R-:W3:Y:S04]  /*57050*/  LDL R30, [R1+0x13c0] ;  /* 0x0013c000011e7983 */ /* 0x000ee80000100800 */
[----:B------:R4:W3:Y:S02]  /*57060*/  @!P0 LDG.E.U8 R171, desc[UR10][R8.64] ;  /* 0x0000000a08ab8981 */ /* 0x0008e4000c1e1100 */
[----:B----4-:R-:W-:Y:S02]  /*57070*/  @!P0 IMAD.MOV.U32 R8, RZ, RZ, R26 ;  /* 0x000000ffff088224 */ /* 0x010fe400078e001a */
[----:B------:R-:W-:Y:S01]  /*57080*/  @!P0 IMAD.MOV.U32 R9, RZ, RZ, R28 ;  /* 0x000000ffff098224 */ /* 0x000fe200078e001c */
[----:B------:R-:W-:Y:S01]  /*57090*/  PRMT R167, RZ, 0x7610, R167 ;  /* 0x00007610ffa77816 */ /* 0x000fe200000000a7 */
[----:B------:R-:W4:Y:S04]  /*570a0*/  LDL R28, [R1+0x138c] ;  /* 0x00138c00011c7983 */ /* 0x000f280000100800 */
[----:B------:R2:W4:Y:S04]  /*570b0*/  @!P0 LDG.E.U8 R170, desc[UR10][R8.64] ;  /* 0x0000000a08aa8981 */ /* 0x000528000c1e1100 */
[----:B------:R-:W4:Y:S01]  /*570c0*/  LDL R26, [R1+0x1390] ;  /* 0x00139000011a7983 */ /* 0x000f220000100800 */
[----:B--2---:R-:W-:-:S03]  /*570d0*/  @!P0 IMAD.MOV.U32 R8, RZ, RZ, R3 ;  /* 0x000000ffff088224 */ /* 0x004fc600078e0003 */
[----:B------:R-:W2:Y:S01]  /*570e0*/  LDL R3, [R1+0x1194] ;  /* 0x0011940001037983 */ /* 0x000ea20000100800 */
[----:B------:R-:W-:-:S03]  /*570f0*/  @!P0 IMAD.MOV.U32 R9, RZ, RZ, R25 ;  /* 0x000000ffff098224 */ /* 0x000fc600078e0019 */
[----:B------:R-:W3:Y:S04]  /*57100*/  LDL R25, [R1+0x13c8] ;  /* 0x0013c80001197983 */ /* 0x000ee80000100800 */
[----:B------:R0:W4:Y:S02]  /*57110*/  @!P0 LDG.E.U8 R169, desc[UR10][R8.64] ;  /* 0x0000000a08a98981 */ /* 0x000124000c1e1100 */
[----:B0-----:R-:W-:Y:S02]  /*57120*/  @!P0 IMAD.MOV.U32 R9, RZ, RZ, R6 ;  /* 0x000000ffff098224 */ /* 0x001fe400078e0006 */
[----:B------:R0:W-:Y:S04]  /*57130*/  STL [R1+0x2b54], R6 ;  /* 0x002b540601007387 */ /* 0x0001e80000100800 */
[----:B0-----:R-:W4:Y:S01]  /*57140*/  LDL.LU R6, [R1+0x123c] ;  /* 0x00123c0001067983 */ /* 0x001f220000300800 */
[----:B------:R-:W-:-:S03]  /*57150*/  @!P0 IMAD.MOV.U32 R8, RZ, RZ, R4 ;  /* 0x000000ffff088224 */ /* 0x000fc600078e0004 */
[----:B------:R-:W4:Y:S04]  /*57160*/  LDL R4, [R1+0x134c] ;  /* 0x00134c0001047983 */ /* 0x000f280000100800 */
[----:B------:R0:W4:Y:S02]  /*57170*/  @!P0 LDG.E.U8 R168, desc[UR10][R8.64] ;  /* 0x0000000a08a88981 */ /* 0x000124000c1e1100 */
[----:B0-----:R-:W-:Y:S02]  /*57180*/  @!P0 IMAD.MOV.U32 R8, RZ, RZ, R27 ;  /* 0x000000ffff088224 */ /* 0x001fe400078e001b */
[----:B------:R-:W-:-:S05]  /*57190*/  @!P0 IMAD.MOV.U32 R9, RZ, RZ, R37 ;  /* 0x000000ffff098224 */ /* 0x000fca00078e0025 */
[----:B------:R2:W4:Y:S02]  /*571a0*/  @!P0 LDG.E.U8 R167, desc[UR10][R8.64] ;  /* 0x0000000a08a78981 */ /* 0x000524000c1e1100 */
[----:B--2---:R-:W-:Y:S02]  /*571b0*/  @!P0 IMAD.MOV.U32 R9, RZ, RZ, R3 ;  /* 0x000000ffff098224 */ /* 0x004fe400078e0003 */
[----:B------:R-:W2:Y:S01]  /*571c0*/  LDL R3, [R1+0x1350] ;  /* 0x0013500001037983 */ /* 0x000ea20000100800 */
[----:B------:R-:W-:Y:S01]  /*571d0*/  PRMT R166, RZ, 0x7610, R166 ;  /* 0x00007610ffa67816 */ /* 0x000fe200000000a6 */
[----:B------:R-:W-:Y:S01]  /*571e0*/  @!P0 IMAD.MOV.U32 R8, RZ, RZ, R32 ;  /* 0x000000ffff088224 */ /* 0x000fe200078e0020 */
[----:B------:R-:W-:-:S04]  /*571f0*/  PRMT R165, RZ, 0x7610, R165 ;  /* 0x00007610ffa57816 */ /* 0x000fc800000000a5 */
[----:B------:R3:W2:Y:S01]  /*57200*/  @!P0 LDG.E.U8 R166, desc[UR10][R8.64] ;  /* 0x0000000a08a68981 */ /* 0x0006a2000c1e1100 */
[----:B------:R-:W-:Y:S01]  /*57210*/  PRMT R164, RZ, 0x7610, R164 ;  /* 0x00007610ffa47816 */ /* 0x000fe200000000a4 */
[----:B---3--:R-:W-:Y:S02]  /*57220*/  @!P0 IMAD.MOV.U32 R8, RZ, RZ, R25 ;  /* 0x000000ffff088224 */ /* 0x008fe400078e0019 */
[----:B------:R-:W-:Y:S01]  /*57230*/  @!P0 IMAD.MOV.U32 R9, RZ, RZ, R33 ;  /* 0x000000ffff098224 */ /* 0x000fe200078e0021 */
[----:B------:R-:W3:Y:S04]  /*57240*/  LDL R25, [R1+0x1310] ;  /* 0x0013100001197983 */ /* 0x000ee80000100800 */
[----:B------:R-:W3:Y:S04]  /*57250*/  LDL R33, [R1+0x130c] ;  /* 0x00130c0001217983 */ /* 0x000ee80000100800 */
[----:B------:R0:W3:Y:S01]  /*57260*/  @!P0 LDG.E.U8 R165, desc[UR10][R8.64] ;  /* 0x0000000a08a58981 */ /* 0x0000e2000c1e1100 */
[----:B------:R-:W-:Y:S01]  /*57270*/  PRMT R163, RZ, 0x7610, R163 ;  /* 0x00007610ffa37816 */ /* 0x000fe200000000a3 */
[----:B0-----:R-:W-:-:S02]  /*57280*/  @!P0 IMAD.MOV.U32 R8, RZ, RZ, R30 ;  /* 0x000000ffff088224 */ /* 0x001fc400078e001e */
        /* <DEDUP_REMOVED lines=11> */
[----:B--2---:R-:W-:-:S03]  /*57340*/  @!P0 IMAD.MOV.U32 R8, RZ, RZ, R3 ;  /* 0x000000ffff088224 */ /* 0x004fc600078e0003 */
[----:B------:R-:W2:Y:S01]  /*57350*/  LDL R3, [R1+0x1250] ;  /* 0x0012500001037983 */ /* 0x000ea20000100800 */
[----:B------:R-:W-:-:S03]  /*57360*/  PRMT R162, RZ, 0x7610, R162 ;  /* 0x00007610ffa27816 */ /* 0x000fc600000000a2 */
[----:B------:R-:W2:Y:S01]  /*57370*/  LDL.LU R47, [R1+0x120c] ;  /* 0x00120c00012f7983 */ /* 0x000ea20000300800 */
[----:B------:R-:W-:-:S03]  /*57380*/  PRMT R161, RZ, 0x7610, R161 ;  /* 0x00007610ffa17816 */ /* 0x000fc600000000a1 */
[----:B------:R-:W2:Y:S04]  /*57390*/  LDL.LU R35, [R1+0x11cc] ;  /* 0x0011cc0001237983 */ /* 0x000ea80000300800 */
[----:B------:R3:W2:Y:S01]  /*573a0*/  @!P0 LDG.E.U8 R162, desc[UR10][R8.64] ;  /* 0x0000000a08a28981 */ /* 0x0006a2000c1e1100 */
[----:B------:R-:W-:Y:S01]  /*573b0*/  PRMT R160, RZ, 0x7610, R160 ;  /* 0x00007610ffa07816 */ /* 0x000fe200000000a0 */
[----:B---3--:R-:W-:Y:S02]  /*573c0*/  @!P0 IMAD.MOV.U32 R8, RZ, RZ, R25 ;  /* 0x000000ffff088224 */ /* 0x008fe400078e0019 */
[----:B------:R-:W-:Y:S01]  /*573d0*/  @!P0 IMAD.MOV.U32 R9, RZ, RZ, R33 ;  /* 0x000000ffff098224 */ /* 0x000fe200078e0021 */
[----:B------:R-:W3:Y:S04]  /*573e0*/  LDL.LU R25, [R1+0x11d0] ;  /* 0x0011d00001197983 */ /* 0x000ee80000300800 */
[----:B------:R-:W3:Y:S04]  /*573f0*/  LDL.LU R45, [R1+0x118c] ;  /* 0x00118c00012d7983 */ /* 0x000ee80000300800 */
[----:B------:R0:W3:Y:S01]  /*57400*/  @!P0 LDG.E.U8 R161, desc[UR10][R8.64] ;  /* 0x0000000a08a18981 */ /* 0x0000e2000c1e1100 */
[----:B------:R-:W-:Y:S01]  /*57410*/  PRMT R159, RZ, 0x7610, R159 ;  /* 0x00007610ff9f7816 */ /* 0x000fe2000000009f */
[----:B0-----:R-:W-:-:S02]  /*57420*/  @!P0 IMAD.MOV.U32 R8, RZ, RZ, R30 ;  /* 0x000000ffff088224 */ /* 0x001fc400078e001e */
[----:B------:R-:W-:Y:S01]  /*57430*/  @!P0 IMAD.MOV.U32 R9, RZ, RZ, R31 ;  /* 0x000000ffff098224 */ /* 0x000fe200078e001f */
[----:B------:R-:W3:Y:S04]  /*57440*/  LDL.LU R30, [R1+0x1190] ;  /* 0x00119000011e7983 */ /* 0x000ee80000300800 */
[----:B------:R-:W3:Y:S04]  /*57450*/  LDL R33, [R1+0x1384] ;  /* 0x0013840001217983 */ /* 0x000ee80000100800 */
[----:B------:R-:W3:Y:S04]  /*57460*/  LDL R31, [R1+0x1388] ;  /* 0x00138800011f7983 */ /* 0x000ee80000100800 */
[----:B------:R4:W3:Y:S02]  /*57470*/  @!P0 LDG.E.U8 R160, desc[UR10][R8.64] ;  /* 0x0000000a08a08981 */ /* 0x0008e4000c1e1100 */
[----:B----4-:R-:W-:-:S02]  /*57480*/  @!P0 IMAD.MOV.U32 R8, RZ, RZ, R26 ;  /* 0x000000ffff088224 */ /* 0x010fc400078e001a */
[----:B------:R-:W-:Y:S01]  /*57490*/  @!P0 IMAD.MOV.U32 R9, RZ, RZ, R28 ;  /* 0x000000ffff098224 */ /* 0x000fe200078e001c */
[----:B------:R-:W-:Y:S02]  /*574a0*/  PRMT R158, RZ, 0x7610, R158 ;  /* 0x00007610ff9e7816 */ /* 0x000fe4000000009e */
[----:B------:R-:W-:Y:S02]  /*574b0*/  PRMT R157, RZ, 0x7610, R157 ;  /* 0x00007610ff9d7816 */ /* 0x000fe4000000009d */
[----:B------:R-:W-:Y:S02]  /*574c0*/  PRMT R156, RZ, 0x7610, R156 ;  /* 0x00007610ff9c7816 */ /* 0x000fe4000000009c */
[----:B------:R-:W-:Y:S01]  /*574d0*/  PRMT R155, RZ, 0x7610, R155 ;  /* 0x00007610ff9b7816 */ /* 0x000fe2000000009b */
[----:B------:R0:W4:Y:S01]  /*574e0*/  @!P0 LDG.E.U8 R159, desc[UR10][R8.64] ;  /* 0x0000000a089f8981 */ /* 0x000122000c1e1100 */
[----:B------:R-:W-:Y:S02]  /*574f0*/  PRMT R154, RZ, 0x7610, R154 ;  /* 0x00007610ff9a7816 */ /* 0x000fe4000000009a */
[----:B------:R-:W-:Y:S01]  /*57500*/  PRMT R153, RZ, 0x7610, R153 ;  /* 0x00007610ff997816 */ /* 0x000fe20000000099 */
[----:B------:R-:W4:Y:S04]  /*57510*/  LDL R28, [R1+0x133c] ;  /* 0x00133c00011c7983 */ /* 0x000f280000100800 */
[----:B------:R-:W4:Y:S01]  /*57520*/  LDL R26, [R1+0x1340] ;  /* 0x00134000011a7983 */ /* 0x000f220000100800 */
[----:B0-----:R-:W-:-:S03]  /*57530*/  @!P0 IMAD.MOV.U32 R9, RZ, RZ, R4 ;  /* 0x000000ffff098224 */ /* 0x001fc600078e0004 */
[----:B------:R-:W4:Y:S01]  /*57540*/  LDL R4, [R1+0x137c] ;  /* 0x00137c0001047983 */ /* 0x000f220000100800 */
[----:B--2---:R-:W-:-:S03]  /*57550*/  @!P0 IMAD.MOV.U32 R8, RZ, RZ, R3 ;  /* 0x000000ffff088224 */ /* 0x004fc600078e0003 */
[----:B------:R-:W2:Y:S04]  /*57560*/  LDL R3, [R1+0x1380] ;  /* 0x0013800001037983 */ /* 0x000ea80000100800 */
[----:B------:R0:W2:Y:S02]  /*57570*/  @!P0 LDG.E.U8 R158, desc[UR10][R8.64] ;  /* 0x0000000a089e8981 */ /* 0x0000a4000c1e1100 */
[----:B0-----:R-:W-:Y:S02]  /*57580*/  @!P0 IMAD.MOV.U32 R8, RZ, RZ, R7 ;  /* 0x000000ffff088224 */ /* 0x001fe400078e0007 */
[----:B------:R-:W-:-:S05]  /*57590*/  @!P0 IMAD.MOV.U32 R9, RZ, RZ, R47 ;  /* 0x000000ffff098224 */ /* 0x000fca00078e002f */
[----:B------:R3:W2:Y:S02]  /*575a0*/  @!P0 LDG.E.U8 R157, desc[UR10][R8.64] ;  /* 0x0000000a089d8981 */ /* 0x0006a4000c1e1100 */
[----:B---3--:R-:W-:Y:S02]  /*575b0*/  @!P0 IMAD.MOV.U32 R8, RZ, RZ, R25 ;  /* 0x000000ffff088224 */ /* 0x008fe400078e0019 */
[----:B------:R-:W-:-:S05]  /*575c0*/  @!P0 IMAD.MOV.U32 R9, RZ, RZ, R35 ;  /* 0x000000ffff098224 */ /* 0x000fca00078e0023 */
[----:B------:R0:W3:Y:S02]  /*575d0*/  @!P0 LDG.E.U8 R156, desc[UR10][R8.64] ;  /* 0x0000000a089c8981 */ /* 0x0000e4000c1e1100 */
[----:B0-----:R-:W-:Y:S02]  /*575e0*/  @!P0 IMAD.MOV.U32 R8, RZ, RZ, R30 ;  /* 0x000000ffff088224 */ /* 0x001fe400078e001e */
[----:B------:R-:W-:-:S05]  /*575f0*/  @!P0 IMAD.MOV.U32 R9, RZ, RZ, R45 ;  /* 0x000000ffff098224 */ /* 0x000fca00078e002d */
[----:B------:R0:W3:Y:S02]  /*57600*/  @!P0 LDG.E.U8 R155, desc[UR10][R8.64] ;  /* 0x0000000a089b8981 */ /* 0x0000e4000c1e1100 */
[----:B0-----:R-:W-:Y:S02]  /*57610*/  @!P0 IMAD.MOV.U32 R8, RZ, RZ, R31 ;  /* 0x000000ffff088224 */ /* 0x001fe400078e001f */
[----:B------:R-:W-:-:S05]  /*57620*/  @!P0 IMAD.MOV.U32 R9, RZ, RZ, R33 ;  /* 0x000000ffff098224 */ /* 0x000fca00078e0021 */
[----:B------:R4:W3:Y:S04]  /*57630*/  @!P0 LDG.E.U8 R154, desc[UR10][R8.64] ;  /* 0x0000000a089a8981 */ /* 0x0008e8000c1e1100 */
[----:B------:R0:W-:Y:S01]  /*57640*/  STL [R1+0x2b58], R7 ;  /* 0x002b580701007387 */ /* 0x0001e20000100800 */
[----:B----4-:R-:W-:-:S03]  /*57650*/  @!P0 IMAD.MOV.U32 R9, RZ, RZ, R4 ;  /* 0x000000ffff098224 */ /* 0x010fc600078e0004 */
[----:B0-----:R-:W4:Y:S01]  /*57660*/  LDL.LU R7, [R1+0x1244] ;  /* 0x0012440001077983 */ /* 0x001f220000300800 */
[----:B------:R-:W-:Y:S02]  /*57670*/  PRMT R152, RZ, 0x7610, R152 ;  /* 0x00007610ff987816 */ /* 0x000fe40000000098 */
[----:B------:R-:W-:Y:S01]  /*57680*/  PRMT R23, RZ, 0x7610, R23 ;  /* 0x00007610ff177816 */ /* 0x000fe20000000017 */
[----:B------:R-:W3:Y:S04]  /*57690*/  LDL R49, [R1+0x1308] ;  /* 0x0013080001317983 */ /* 0x000ee80000100800 */
[----:B------:R-:W4:Y:S04]  /*576a0*/  LDL R33, [R1+0x12c4] ;  /* 0x0012c40001217983 */ /* 0x000f280000100800 */
[----:B------:R-:W4:Y:S04]  /*576b0*/  LDL R31, [R1+0x12c8] ;  /* 0x0012c800011f7983 */ /* 0x000f280000100800 */
[----:B------:R-:W4:Y:S01]  /*576c0*/  LDL R4, [R1+0x1284] ;  /* 0x0012840001047983 */ /* 0x000f220000100800 */
[----:B--2---:R-:W-:-:S03]  /*576d0*/  @!P0 IMAD.MOV.U32 R8, RZ, RZ, R3 ;  /* 0x000000ffff088224 */ /* 0x004fc600078e0003 */
[----:B------:R-:W2:Y:S04]  /*576e0*/  LDL R3, [R1+0x1288] ;  /* 0x0012880001037983 */ /* 0x000ea80000100800 */
[----:B------:R0:W2:Y:S04]  /*576f0*/  @!P0 LDG.E.U8 R153, desc[UR10][R8.64] ;  /* 0x0000000a08998981 */ /* 0x0000a8000c1e1100 */
[----:B------:R-:W0:Y:S04]  /*57700*/  LDL R8, [R1+0x1344] ;  /* 0x0013440001087983 */ /* 0x000e280000100800 */
[----:B------:R-:W0:Y:S02]  /*57710*/  LDL R9, [R1+0x1348] ;  /* 0x0013480001097983 */ /* 0x000e240000100800 */
[----:B0-----:R-:W-:-:S04]  /*57720*/  @!P0 LOP3.LUT R9, R9, R8, RZ, 0x3c, !PT ;  /* 0x0000000809098212 */ /* 0x001fc800078e3cff */
[----:B------:R-:W-:-:S04]  /*57730*/  @!P0 LOP3.LUT R8, R9, R8, RZ, 0x3c, !PT ;  /* 0x0000000809088212 */ /* 0x000fc800078e3cff */
[----:B------:R-:W-:-:S05]  /*57740*/  @!P0 LOP3.LUT R9, R9, R8, RZ, 0x3c, !PT ;  /* 0x0000000809098212 */ /* 0x000fca00078e3cff */
[----:B------:R0:W2:Y:S02]  /*57750*/  @!P0 LDG.E.U8 R152, desc[UR10][R8.64] ;  /* 0x0000000a08988981 */ /* 0x0000a4000c1e1100 */
[----:B0-----:R-:W-:Y:S02]  /*57760*/  @!P0 IMAD.MOV.U32 R8, RZ, RZ, R26 ;  /* 0x000000ffff088224 */ /* 0x001fe400078e001a */
[----:B------:R-:W-:Y:S01]  /*57770*/  @!P0 IMAD.MOV.U32 R9, RZ, RZ, R28 ;  /* 0x000000ffff098224 */ /* 0x000fe200078e001c */
[----:B------:R-:W2:Y:S04]  /*57780*/  LDL R26, [R1+0x1248] ;  /* 0x00124800011a7983 */ /* 0x000ea80000100800 */
[----:B------:R-:W2:Y:S04]  /*57790*/  LDL.LU R28, [R1+0x1204] ;  /* 0x00120400011c7983 */ /* 0x000ea80000300800 */
[----:B------:R3:W2:Y:S04]  /*577a0*/  @!P0 LDG.E.U8 R23, desc[UR10][R8.64] ;  /* 0x0000000a08178981 */ /* 0x0006a8000c1e1100 */
[----:B------:R-:W4:Y:S01]  /*577b0*/  LDL R9, [R1+0x1304] ;  /* 0x0013040001097983 */ /* 0x000f220000100800 */
[----:B------:R-:W-:Y:S01]  /*577c0*/  PRMT R22, RZ, 0x7610, R22 ;  /* 0x00007610ff167816 */ /* 0x000fe20000000016 */
[----:B---3--:R-:W-:Y:S01]  /*577d0*/  @!P0 IMAD.MOV.U32 R8, RZ, RZ, R49 ;  /* 0x000000ffff088224 */ /* 0x008fe200078e0031 */
[----:B------:R-:W-:Y:S01]  /*577e0*/  PRMT R21, RZ, 0x7610, R21 ;  /* 0x00007610ff157816 */ /* 0x000fe20000000015 */
[----:B------:R-:W3:Y:S01]  /*577f0*/  LDL.LU R49, [R1+0x11c8] ;  /* 0x0011c80001317983 */ /* 0x000ee20000300800 */
[----:B------:R-:W-:-:S02]  /*57800*/  PRMT R20, RZ, 0x7610, R20 ;  /* 0x00007610ff147816 */ /* 0x000fc40000000014 */
[----:B------:R-:W-:Y:S01]  /*57810*/  PRMT R19, RZ, 0x7610, R19 ;  /* 0x00007610ff137816 */ /* 0x000fe20000000013 */
[----:B----4-:R0:W4:Y:S02]  /*57820*/  @!P0 LDG.E.U8 R22, desc[UR10][R8.64] ;  /* 0x0000000a08168981 */ /* 0x010124000c1e1100 */
[----:B0-----:R-:W-:Y:S02]  /*57830*/  @!P0 IMAD.MOV.U32 R8, RZ, RZ, R31 ;  /* 0x000000ffff088224 */ /* 0x001fe400078e001f */
[----:B------:R-:W-:Y:S02]  /*57840*/  @!P0 IMAD.MOV.U32 R9, RZ, RZ, R33 ;  /* 0x000000ffff098224 */ /* 0x000fe400078e0021 */
[----:B------:R-:W4:Y:S04]  /*57850*/  LDL.LU R33, [R1+0x11c4] ;  /* 0x0011c40001217983 */ /* 0x000f280000300800 */
[----:B------:R0:W4:Y:S02]  /*57860*/  @!P0 LDG.E.U8 R21, desc[UR10][R8.64] ;  /* 0x0000000a08158981 */ /* 0x000124000c1e1100 */
[----:B0-----:R-:W-:-:S02]  /*57870*/  @!P0 IMAD.MOV.U32 R9, RZ, RZ, R4 ;  /* 0x000000ffff098224 */ /* 0x001fc400078e0004 */
[----:B--2---:R-:W-:Y:S01]  /*57880*/  @!P0 IMAD.MOV.U32 R8, RZ, RZ, R3 ;  /* 0x000000ffff088224 */ /* 0x004fe200078e0003 */
[----:B------:R-:W2:Y:S04]  /*57890*/  LDL R4, [R1+0x1184] ;  /* 0x0011840001047983 */ /* 0x000ea80000100800 */
[----:B------:R-:W2:Y:S04]  /*578a0*/  LDL.LU R3, [R1+0x1188] ;  /* 0x0011880001037983 */ /* 0x000ea80000300800 */
[----:B------:R0:W2:Y:S01]  /*578b0*/  @!P0 LDG.E.U8 R20, desc[UR10][R8.64] ;  /* 0x0000000a08148981 */ /* 0x0000a2000c1e1100 */
[----:B------:R-:W-:Y:S01]  /*578c0*/  PRMT R18, RZ, 0x7610, R18 ;  /* 0x00007610ff127816 */ /* 0x000fe20000000012 */
[----:B0-----:R-:W-:-:S02]  /*578d0*/  @!P0 IMAD.MOV.U32 R8, RZ, RZ, R26 ;  /* 0x000000ffff088224 */ /* 0x001fc400078e001a */
[----:B------:R-:W-:-:S05]  /*578e0*/  @!P0 IMAD.MOV.U32 R9, RZ, RZ, R7 ;  /* 0x000000ffff098224 */ /* 0x000fca00078e0007 */
[----:B------:R0:W2:Y:S01]  /*578f0*/  @!P0 LDG.E.U8 R19, desc[UR10][R8.64] ;  /* 0x0000000a08138981 */ /* 0x0000a2000c1e1100 */
[----:B------:R-:W-:Y:S01]  /*57900*/  PRMT R17, RZ, 0x7610, R17 ;  /* 0x00007610ff117816 */ /* 0x000fe20000000011 */
[----:B0-----:R-:W-:Y:S02]  /*57910*/  @!P0 IMAD.MOV.U32 R8, RZ, RZ, R0 ;  /* 0x000000ffff088224 */ /* 0x001fe400078e0000 */
[----:B------:R-:W-:-:S05]  /*57920*/  @!P0 IMAD.MOV.U32 R9, RZ, RZ, R28 ;  /* 0x000000ffff098224 */ /* 0x000fca00078e001c */
[----:B------:R3:W2:Y:S04]  /*57930*/  @!P0 LDG.E.U8 R18, desc[UR10][R8.64] ;  /* 0x0000000a08128981 */ /* 0x0006a8000c1e1100 */
[----:B------:R0:W-:Y:S01]  /*57940*/  STL [R1+0x2b5c], R7 ;  /* 0x002b5c0701007387 */ /* 0x0001e20000100800 */
[----:B------:R-:W-:Y:S01]  /*57950*/  PRMT R16, RZ, 0x7610, R16 ;  /* 0x00007610ff107816 */ /* 0x000fe20000000010 */
[----:B---3--:R-:W-:Y:S02]  /*57960*/  @!P0 IMAD.MOV.U32 R8, RZ, RZ, R49 ;  /* 0x000000ffff088224 */ /* 0x008fe400078e0031 */
[----:B0-----:R-:W3:Y:S04]  /*57970*/  LDL.LU R7, [R1+0x1240] ;  /* 0x0012400001077983 */ /* 0x001ee80000300800 */
[----:B------:R0:W-:Y:S04]  /*57980*/  STL [R1+0x2b60], R0 ;  /* 0x002b600001007387 */ /* 0x0001e80000100800 */
[----:B0-----:R-:W3:Y:S04]  /*57990*/  LDL.LU R0, [R1+0x127c] ;  /* 0x00127c0001007983 */ /* 0x001ee80000300800 */
[----:B------:R-:W3:Y:S04]  /*579a0*/  LDL.LU R31, [R1+0x11bc] ;  /* 0x0011bc00011f7983 */ /* 0x000ee80000300800 */
[----:B------:R-:W3:Y:S01]  /*579b0*/  LDL.LU R26, [R1+0x11fc] ;  /* 0x0011fc00011a7983 */ /* 0x000ee20000300800 */
[----:B----4-:R-:W-:-:S05]  /*579c0*/  @!P0 IMAD.MOV.U32 R9, RZ, RZ, R33 ;  /* 0x000000ffff098224 */ /* 0x010fca00078e0021 */
[----:B------:R2:W4:Y:S02]  /*579d0*/  @!P0 LDG.E.U8 R17, desc[UR10][R8.64] ;  /* 0x0000000a08118981 */ /* 0x000524000c1e1100 */
[----:B--2---:R-:W-:Y:S02]  /*579e0*/  @!P0 IMAD.MOV.U32 R8, RZ, RZ, R3 ;  /* 0x000000ffff088224 */ /* 0x004fe400078e0003 */
[----:B------:R-:W-:Y:S02]  /*579f0*/  @!P0 IMAD.MOV.U32 R9, RZ, RZ, R4 ;  /* 0x000000ffff098224 */ /* 0x000fe400078e0004 */
[----:B------:R-:W2:Y:S04]  /*57a00*/  LDL.LU R4, [R1+0x11c0] ;  /* 0x0011c00001047983 */ /* 0x000ea80000300800 */
[----:B------:R0:W4:Y:S04]  /*57a10*/  @!P0 LDG.E.U8 R16, desc[UR10][R8.64] ;  /* 0x0000000a08108981 */ /* 0x000128000c1e1100 */
[----:B------:R-:W0:Y:S04]  /*57a20*/  LDL R8, [R1+0x12fc] ;  /* 0x0012fc0001087983 */ /* 0x000e280000100800 */
[----:B------:R-:W0:Y:S01]  /*57a30*/  LDL R9, [R1+0x1300] ;  /* 0x0013000001097983 */ /* 0x000e220000100800 */
[----:B------:R-:W-:-:S02]  /*57a40*/  PRMT R15, RZ, 0x7610, R15 ;  /* 0x00007610ff0f7816 */ /* 0x000fc4000000000f */
[----:B0-----:R-:W-:-:S04]  /*57a50*/  @!P0 LOP3.LUT R9, R9, R8, RZ, 0x3c, !PT ;  /* 0x0000000809098212 */ /* 0x001fc800078e3cff */
[----:B------:R-:W-:-:S04]  /*57a60*/  @!P0 LOP3.LUT R8, R9, R8, RZ, 0x3c, !PT ;  /* 0x0000000809088212 */ /* 0x000fc800078e3cff */
[----:B------:R-:W-:-:S05]  /*57a70*/  @!P0 LOP3.LUT R9, R9, R8, RZ, 0x3c, !PT ;  /* 0x0000000809098212 */ /* 0x000fca00078e3cff */
[----:B------:R0:W4:Y:S04]  /*57a80*/  @!P0 LDG.E.U8 R15, desc[UR10][R8.64] ;  /* 0x0000000a080f8981 */ /* 0x000128000c1e1100 */
[----:B------:R-:W0:Y:S04]  /*57a90*/  LDL R8, [R1+0x12bc] ;  /* 0x0012bc0001087983 */ /* 0x000e280000100800 */
[----:B------:R-:W0:Y:S01]  /*57aa0*/  LDL R9, [R1+0x12c0] ;  /* 0x0012c00001097983 */ /* 0x000e220000100800 */
[----:B------:R-:W-:Y:S02]  /*57ab0*/  PRMT R14, RZ, 0x7610, R14 ;  /* 0x00007610ff0e7816 */ /* 0x000fe4000000000e */
[----:B0-----:R-:W-:-:S04]  /*57ac0*/  @!P0 LOP3.LUT R9, R9, R8, RZ, 0x3c, !PT ;  /* 0x0000000809098212 */ /* 0x001fc800078e3cff */
[----:B------:R-:W-:-:S04]  /*57ad0*/  @!P0 LOP3.LUT R8, R9, R8, RZ, 0x3c, !PT ;  /* 0x0000000809088212 */ /* 0x000fc800078e3cff */
[----:B------:R-:W-:-:S05]  /*57ae0*/  @!P0 LOP3.LUT R9, R9, R8, RZ, 0x3c, !PT ;  /* 0x0000000809098212 */ /* 0x000fca00078e3cff */
[----:B------:R0:W4:Y:S04]  /*57af0*/  @!P0 LDG.E.U8 R14, desc[UR10][R8.64] ;  /* 0x0000000a080e8981 */ /* 0x000128000c1e1100 */
[----:B------:R-:W0:Y:S04]  /*57b00*/  LDL R9, [R1+0x1280] ;  /* 0x0012800001097983 */ /* 0x000e280000100800 */
[----:B------:R1:W-:Y:S04]  /*57b10*/  STL.64 [R1+0x2de8], R150 ;  /* 0x002de89601007387 */ /* 0x0003e80000100a00 */
[----:B-1----:R-:W4:Y:S04]  /*57b20*/  LDL.LU R150, [R1+0xfa0] ;  /* 0x000fa00001967983 */ /* 0x002f280000300800 */
[----:B------:R-:W4:Y:S04]  /*57b30*/  LDL.LU R151, [R1+0xf8c] ;  /* 0x000f8c0001977983 */ /* 0x000f280000300800 */
[----:B------:R1:W-:Y:S04]  /*57b40*/  STL [R1+0x2de4], R149 ;  /* 0x002de49501007387 */ /* 0x0003e80000100800 */
[----:B-1----:R-:W4:Y:S04]  /*57b50*/  LDL.LU R149, [R1+0xfb4] ;  /* 0x000fb40001957983 */ /* 0x002f280000300800 */
[----:B------:R1:W-:Y:S04]  /*57b60*/  STL [R1+0x2de0], R50 ;  /* 0x002de03201007387 */ /* 0x0003e80000100800 */
[----:B-1----:R-:W4:Y:S04]  /*57b70*/  LDL.LU R50, [R1+0xfc8] ;  /* 0x000fc80001327983 */ /* 0x002f280000300800 */
[----:B------:R1:W-:Y:S04]  /*57b80*/  STL.64 [R1+0x2dd8], R48 ;  /* 0x002dd83001007387 */ /* 0x0003e80000100a00 */
[----:B-1----:R-:W4:Y:S04]  /*57b90*/  LDL.LU R48, [R1+0xff0] ;  /* 0x000ff00001307983 */ /* 0x002f280000300800 */
[----:B------:R-:W4:Y:S04]  /*57ba0*/  LDL.LU R49, [R1+0xfdc] ;  /* 0x000fdc0001317983 */ /* 0x000f280000300800 */
[----:B------:R1:W-:Y:S04]  /*57bb0*/  STL.64 [R1+0x2dd0], R46 ;  /* 0x002dd02e01007387 */ /* 0x0003e80000100a00 */
[----:B-1----:R-:W2:Y:S04]  /*57bc0*/  LDL.LU R46, [R1+0x1018] ;  /* 0x00101800012e7983 */ /* 0x002ea80000300800 */
        /* <DEDUP_REMOVED lines=11> */
[----:B-1----:R-:W4:Y:S04]  /*57c80*/  LDL.LU R38, [R1+0x10b8] ;  /* 0x0010b80001267983 */ /* 0x002f280000300800 */
[----:B------:R-:W4:Y:S04]  /*57c90*/  LDL.LU R39, [R1+0x10a4] ;  /* 0x0010a40001277983 */ /* 0x000f280000300800 */
[----:B------:R1:W-:Y:S04]  /*57ca0*/  STL.64 [R1+0x2da8], R36 ;  /* 0x002da82401007387 */ /* 0x0003e80000100a00 */
[----:B-1----:R-:W4:Y:S04]  /*57cb0*/  LDL.LU R36, [R1+0x10e0] ;  /* 0x0010e00001247983 */ /* 0x002f280000300800 */
[----:B------:R-:W4:Y:S04]  /*57cc0*/  LDL.LU R37, [R1+0x10cc] ;  /* 0x0010cc0001257983 */ /* 0x000f280000300800 */
[----:B------:R1:W-:Y:S04]  /*57cd0*/  STL.64 [R1+0x2da0], R34 ;  /* 0x002da02201007387 */ /* 0x0003e80000100a00 */
[----:B-1----:R-:W4:Y:S04]  /*57ce0*/  LDL.LU R34, [R1+0x1108] ;  /* 0x0011080001227983 */ /* 0x002f280000300800 */
[----:B------:R-:W4:Y:S01]  /*57cf0*/  LDL.LU R35, [R1+0x10f4] ;  /* 0x0010f40001237983 */ /* 0x000f220000300800 */
[----:B------:R-:W1:Y:S01]  /*57d00*/  S2R R238, SR_TID.X ;  /* 0x0000000000ee7919 */ /* 0x000e620000002100 */
[----:B------:R-:W1:Y:S01]  /*57d10*/  S2R R237, SR_TID.X ;  /* 0x0000000000ed7919 */ /* 0x000e620000002100 */
[----:B------:R-:W-:-:S02]  /*57d20*/  PRMT R13, RZ, 0x7610, R13 ;  /* 0x00007610ff0d7816 */ /* 0x000fc4000000000d */
[----:B------:R-:W-:Y:S02]  /*57d30*/  PRMT R11, RZ, 0x7610, R11 ;  /* 0x00007610ff0b7816 */ /* 0x000fe4000000000b */
[----:B------:R-:W-:Y:S01]  /*57d40*/  PRMT R10, RZ, 0x7610, R10 ;  /* 0x00007610ff0a7816 */ /* 0x000fe2000000000a */
[----:B------:R3:W-:Y:S04]  /*57d50*/  STL.64 [R1+0x2d98], R32 ;  /* 0x002d982001007387 */ /* 0x0007e80000100a00 */
[----:B---3--:R-:W3:Y:S04]  /*57d60*/  LDL.LU R32, [R1+0x1130] ;  /* 0x0011300001207983 */ /* 0x008ee80000300800 */
[----:B------:R-:W3:Y:S04]  /*57d70*/  LDL.LU R33, [R1+0x111c] ;  /* 0x00111c0001217983 */ /* 0x000ee80000300800 */
[----:B------:R1:W-:Y:S04]  /*57d80*/  STL.64 [R1+0x2d90], R30 ;  /* 0x002d901e01007387 */ /* 0x0003e80000100a00 */
[----:B-1----:R-:W3:Y:S01]  /*57d90*/  LDL.LU R30, [R1+0x1158] ;  /* 0x00115800011e7983 */ /* 0x002ee20000300800 */
[----:B------:R-:W-:-:S02]  /*57da0*/  LOP3.LUT R238, R238, 0x7f, RZ, 0xc0, !PT ;  /* 0x0000007feeee7812 */ /* 0x000fc400078ec0ff */
[----:B------:R-:W-:Y:S02]  /*57db0*/  LOP3.LUT R237, R237, 0x7f, RZ, 0xc0, !PT ;  /* 0x0000007feded7812 */ /* 0x000fe400078ec0ff */
[----:B------:R-:W-:Y:S02]  /*57dc0*/  LOP3.LUT R238, R238, 0x20, RZ, 0x3c, !PT ;  /* 0x00000020eeee7812 */ /* 0x000fe400078e3cff */
[----:B------:R-:W-:-:S03]  /*57dd0*/  LOP3.LUT R237, R237, 0x30, RZ, 0x3c, !PT ;  /* 0x00000030eded7812 */ /* 0x000fc600078e3cff */
        /* <DEDUP_REMOVED lines=26> */
[----:B------:R-:W-:Y:S01]  /*57f80*/  STS.U8 [R237+UR4+0xa980], R119 ;  /* 0x00a98077ed007988 */ /* 0x000fe20008000004 */
[----:B0-----:R-:W-:-:S02]  /*57f90*/  @!P0 IMAD.MOV.U32 R8, RZ, RZ, R9 ;  /* 0x000000ffff088224 */ /* 0x001fc400078e0009 */
[----:B------:R-:W-:-:S05]  /*57fa0*/  @!P0 IMAD.MOV.U32 R9, RZ, RZ, R0 ;  /* 0x000000ffff098224 */ /* 0x000fca00078e0000 */
[----:B------:R0:W3:Y:S02]  /*57fb0*/  @!P0 LDG.E.U8 R13, desc[UR10][R8.64] ;  /* 0x0000000a080d8981 */ /* 0x0000e4000c1e1100 */
[----:B0-----:R-:W-:Y:S02]  /*57fc0*/  @!P0 IMAD.MOV.U32 R8, RZ, RZ, R7 ;  /* 0x000000ffff088224 */ /* 0x001fe400078e0007 */
[----:B------:R-:W-:-:S05]  /*57fd0*/  @!P0 IMAD.MOV.U32 R9, RZ, RZ, R6 ;  /* 0x000000ffff098224 */ /* 0x000fca00078e0006 */
[----:B------:R0:W3:Y:S02]  /*57fe0*/  @!P0 LDG.E.U8 R11, desc[UR10][R8.64] ;  /* 0x0000000a080b8981 */ /* 0x0000e4000c1e1100 */
[----:B0-----:R-:W-:Y:S02]  /*57ff0*/  @!P0 IMAD.MOV.U32 R8, RZ, RZ, R239 ;  /* 0x000000ffff088224 */ /* 0x001fe400078e00ef */
[----:B------:R-:W-:-:S05]  /*58000*/  @!P0 IMAD.MOV.U32 R9, RZ, RZ, R26 ;  /* 0x000000ffff098224 */ /* 0x000fca00078e001a */
[----:B------:R0:W3:Y:S02]  /*58010*/  @!P0 LDG.E.U8 R10, desc[UR10][R8.64] ;  /* 0x0000000a080a8981 */ /* 0x0000e4000c1e1100 */
[----:B0-----:R-:W-:Y:S02]  /*58020*/  @!P0 IMAD.MOV.U32 R9, RZ, RZ, R31 ;  /* 0x000000ffff098224 */ /* 0x001fe400078e001f */
[----:B------:R-:W3:Y:S04]  /*58030*/  LDL.LU R31, [R1+0x1144] ;  /* 0x00114400011f7983 */ /* 0x000ee80000300800 */
[----:B------:R0:W-:Y:S04]  /*58040*/  STL.64 [R1+0x2d88], R28 ;  /* 0x002d881c01007387 */ /* 0x0001e80000100a00 */
[----:B0-----:R-:W3:Y:S04]  /*58050*/  LDL.LU R29, [R1+0x116c] ;  /* 0x00116c00011d7983 */ /* 0x001ee80000300800 */
[----:B------:R-:W-:Y:S04]  /*58060*/  STL.64 [R1+0x2d80], R26 ;  /* 0x002d801a01007387 */ /* 0x000fe80000100a00 */
[----:B------:R-:W-:Y:S04]  /*58070*/  STL.64 [R1+0x2d78], R24 ;  /* 0x002d781801007387 */ /* 0x000fe80000100a00 */
[----:B------:R-:W-:Y:S04]  /*58080*/  STL [R1+0x3000], R148 ;  /* 0x0030009401007387 */ /* 0x000fe80000100800 */
[----:B------:R-:W-:Y:S04]  /*58090*/  STL.64 [R1+0x2ff8], R146 ;  /* 0x002ff89201007387 */ /* 0x000fe80000100a00 */
[----:B------:R-:W-:Y:S04]  /*580a0*/  STL [R1+0x2ff0], R145 ;  /* 0x002ff09101007387 */ /* 0x000fe80000100800 */
        /* <DEDUP_REMOVED lines=18> */
[----:B--2---:R-:W-:Y:S04]  /*581d0*/  STS.U8 [R237+UR4+0x2d80], R40 ;  /* 0x002d8028ed007988 */ /* 0x004fe80008000004 */
[----:B----4-:R-:W-:Y:S04]  /*581e0*/  STS.U8 [R237+UR4+0x3180], R41 ;  /* 0x00318029ed007988 */ /* 0x010fe80008000004 */
[----:B------:R-:W-:Y:S04]  /*581f0*/  STS.U8 [R237+UR4+0x2580], R38 ;  /* 0x00258026ed007988 */ /* 0x000fe80008000004 */
[----:B------:R-:W-:Y:S04]  /*58200*/  STS.U8 [R237+UR4+0x2980], R39 ;  /* 0x00298027ed007988 */ /* 0x000fe80008000004 */
[----:B------:R-:W-:Y:S04]  /*58210*/  STS.U8 [R237+UR4+0x1d80], R36 ;  /* 0x001d8024ed007988 */ /* 0x000fe80008000004 */
[----:B------:R-:W-:Y:S04]  /*58220*/  STS.U8 [R237+UR4+0x2180], R37 ;  /* 0x00218025ed007988 */ /* 0x000fe80008000004 */
[----:B------:R0:W-:Y:S04]  /*58230*/  STS.U8 [R237+UR4+0x1580], R34 ;  /* 0x00158022ed007988 */ /* 0x0001e80008000004 */
[----:B------:R1:W-:Y:S04]  /*58240*/  STS.U8 [R237+UR4+0x1980], R35 ;  /* 0x00198023ed007988 */ /* 0x0003e80008000004 */
[----:B0-----:R-:W2:Y:S04]  /*58250*/  LDL.LU R34, [R1+0x1168] ;  /* 0x0011680001227983 */ /* 0x001ea80000300800 */
[----:B-1----:R-:W4:Y:S04]  /*58260*/  LDL.LU R35, [R1+0x1154] ;  /* 0x0011540001237983 */ /* 0x002f280000300800 */
[----:B------:R-:W4:Y:S04]  /*58270*/  LDL.LU R36, [R1+0x1140] ;  /* 0x0011400001247983 */ /* 0x000f280000300800 */
[----:B------:R-:W4:Y:S04]  /*58280*/  LDL.LU R37, [R1+0x112c] ;  /* 0x00112c0001257983 */ /* 0x000f280000300800 */
[----:B------:R-:W4:Y:S04]  /*58290*/  LDL.LU R38, [R1+0x1118] ;  /* 0x0011180001267983 */ /* 0x000f280000300800 */
[----:B------:R-:W4:Y:S04]  /*582a0*/  LDL.LU R39, [R1+0x1104] ;  /* 0x0011040001277983 */ /* 0x000f280000300800 */
[----:B------:R-:W4:Y:S04]  /*582b0*/  LDL.LU R40, [R1+0x10f0] ;  /* 0x0010f00001287983 */ /* 0x000f280000300800 */
[----:B------:R-:W4:Y:S04]  /*582c0*/  LDL.LU R41, [R1+0x10dc] ;  /* 0x0010dc0001297983 */ /* 0x000f280000300800 */
[----:B------:R0:W-:Y:S02]  /*582d0*/  STS.U8 [R237+UR4+0xad80], R236 ;  /* 0x00ad80eced007988 */ /* 0x0001e40008000004 */
[----:B0-----:R-:W0:Y:S02]  /*582e0*/  S2R R236, SR_TID.X ;  /* 0x0000000000ec7919 */ /* 0x001e240000002100 */
[----:B------:R1:W-:Y:S04]  /*582f0*/  STS.U8 [R237+UR4+0x3580], R42 ;  /* 0x0035802aed007988 */ /* 0x0003e80008000004 */
[----:B------:R1:W-:Y:S04]  /*58300*/  STS.U8 [R237+UR4+0x3980], R43 ;  /* 0x0039802bed007988 */ /* 0x0003e80008000004 */
[----:B------:R1:W-:Y:S04]  /*58310*/  STS.U8 [R237+UR4+0x3d80], R44 ;  /* 0x003d802ced007988 */ /* 0x0003e80008000004 */
[----:B------:R0:W-:Y:S01]  /*58320*/  STS.U8 [R237+UR4+0x4180], R45 ;  /* 0x0041802ded007988 */ /* 0x0001e20008000004 */
[----:B------:R-:W-:-:S03]  /*58330*/  PRMT R2, RZ, 0x7610, R2 ;  /* 0x00007610ff027816 */ /* 0x000fc60000000002 */
[----:B------:R0:W-:Y:S01]  /*58340*/  STS.U8 [R237+UR4+0x4580], R46 ;  /* 0x0045802eed007988 */ /* 0x0001e20008000004 */
[----:B------:R-:W-:-:S03]  /*58350*/  @!P0 IMAD.MOV.U32 R8, RZ, RZ, R4 ;  /* 0x000000ffff088224 */ /* 0x000fc600078e0004 */
[----:B-1----:R-:W4:Y:S04]  /*58360*/  LDL.LU R42, [R1+0x10c8] ;  /* 0x0010c800012a7983 */ /* 0x002f280000300800 */
[----:B------:R-:W4:Y:S04]  /*58370*/  LDL.LU R43, [R1+0x10b4] ;  /* 0x0010b400012b7983 */ /* 0x000f280000300800 */
[----:B------:R-:W4:Y:S04]  /*58380*/  LDL.LU R44, [R1+0x10a0] ;  /* 0x0010a000012c7983 */ /* 0x000f280000300800 */
[----:B0-----:R-:W4:Y:S04]  /*58390*/  LDL.LU R45, [R1+0x108c] ;  /* 0x00108c00012d7983 */ /* 0x001f280000300800 */
[----:B------:R0:W-:Y:S04]  /*583a0*/  STS.U8 [R237+UR4+0x4980], R47 ;  /* 0x0049802fed007988 */ /* 0x0001e80008000004 */
[----:B------:R-:W4:Y:S04]  /*583b0*/  LDL.LU R46, [R1+0x1078] ;  /* 0x00107800012e7983 */ /* 0x000f280000300800 */
[----:B------:R1:W-:Y:S04]  /*583c0*/  STS.U8 [R237+UR4+0x4d80], R48 ;  /* 0x004d8030ed007988 */ /* 0x0003e80008000004 */
[----:B------:R1:W-:Y:S04]  /*583d0*/  STS.U8 [R237+UR4+0x5180], R49 ;  /* 0x00518031ed007988 */ /* 0x0003e80008000004 */
[----:B------:R1:W-:Y:S04]  /*583e0*/  STS.U8 [R237+UR4+0x5580], R50 ;  /* 0x00558032ed007988 */ /* 0x0003e80008000004 */
[----:B---3--:R-:W-:Y:S04]  /*583f0*/  STS.U8 [R237+UR4+0x580], R30 ;  /* 0x0005801eed007988 */ /* 0x008fe80008000004 */
[----:B------:R-:W-:Y:S04]  /*58400*/  STS.U8 [R237+UR4+0xd80], R32 ;  /* 0x000d8020ed007988 */ /* 0x000fe80008000004 */
[----:B------:R-:W-:Y:S04]  /*58410*/  STS.U8 [R237+UR4+0x1180], R33 ;  /* 0x00118021ed007988 */ /* 0x000fe80008000004 */
[----:B0-----:R-:W3:Y:S04]  /*58420*/  LDL.LU R47, [R1+0x1064] ;  /* 0x00106400012f7983 */ /* 0x001ee80000300800 */
[----:B------:R0:W-:Y:S04]  /*58430*/  STS.U8 [R237+UR4+0x5980], R149 ;  /* 0x00598095ed007988 */ /* 0x0001e80008000004 */
[----:B-1----:R-:W3:Y:S04]  /*58440*/  LDL.LU R48, [R1+0x1050] ;  /* 0x0010500001307983 */ /* 0x002ee80000300800 */
[----:B------:R-:W3:Y:S04]  /*58450*/  LDL.LU R49, [R1+0x103c] ;  /* 0x00103c0001317983 */ /* 0x000ee80000300800 */
[----:B------:R1:W-:Y:S04]  /*58460*/  STS.U8 [R237+UR4+0x5d80], R150 ;  /* 0x005d8096ed007988 */ /* 0x0003e80008000004 */
[----:B------:R1:W-:Y:S04]  /*58470*/  STS.U8 [R237+UR4+0x6180], R151 ;  /* 0x00618097ed007988 */ /* 0x0003e80008000004 */
[----:B------:R-:W3:Y:S04]  /*58480*/  LDL.LU R50, [R1+0x1028] ;  /* 0x0010280001327983 */ /* 0x000ee80000300800 */
[----:B------:R-:W-:Y:S04]  /*58490*/  STS.U8 [R237+UR4+0xb180], R252 ;  /* 0x00b180fced007988 */ /* 0x000fe80008000004 */
[----:B------:R-:W-:Y:S01]  /*584a0*/  STS.U8 [R237+UR4+0xb580], R247 ;  /* 0x00b580f7ed007988 */ /* 0x000fe20008000004 */
[----:B------:R-:W-:-:S03]  /*584b0*/  LOP3.LUT R236, R236, 0x7f, RZ, 0xc0, !PT ;  /* 0x0000007fecec7812 */ /* 0x000fc600078ec0ff */
[----:B------:R-:W-:Y:S04]  /*584c0*/  STS.U8 [R237+UR4+0xb980], R242 ;  /* 0x00b980f2ed007988 */ /* 0x000fe80008000004 */
[----:B------:R-:W-:Y:S04]  /*584d0*/  STS.U8 [R237+UR4+0xbd80], R230 ;  /* 0x00bd80e6ed007988 */ /* 0x000fe80008000004 */
[----:B------:R-:W-:Y:S01]  /*584e0*/  STS.U8 [R237+UR4+0xc180], R225 ;  /* 0x00c180e1ed007988 */ /* 0x000fe20008000004 */
        /* <DEDUP_REMOVED lines=16> */
[----:B------:R-:W3:Y:S04]  /*585f0*/  @!P0 LDG.E.U8 R2, desc[UR10][R8.64] ;  /* 0x0000000a08028981 */ /* 0x000ee8000c1e1100 */
[----:B0-----:R-:W3:Y:S04]  /*58600*/  LDL.LU R149, [R1+0x1014] ;  /* 0x0010140001957983 */ /* 0x001ee80000300800 */
[----:B-1----:R-:W3:Y:S04]  /*58610*/  LDL.LU R150, [R1+0x1000] ;  /* 0x0010000001967983 */ /* 0x002ee80000300800 */
[----:B------:R-:W3:Y:S04]  /*58620*/  LDL.LU R151, [R1+0xfec] ;  /* 0x000fec0001977983 */ /* 0x000ee80000300800 */
[----:B------:R-:W-:Y:S04]  /*58630*/  STS.U8 [R237+UR4+0x980], R31 ;  /* 0x0009801fed007988 */ /* 0x000fe80008000004 */
[----:B------:R-:W-:Y:S04]  /*58640*/  STS.U8 [R237+UR4+0x180], R29 ;  /* 0x0001801ded007988 */ /* 0x000fe80008000004 */
[----:B--2---:R-:W-:Y:S04]  /*58650*/  STS.U8 [R236+UR4+0x200], R34 ;  /* 0x00020022ec007988 */ /* 0x004fe80008000004 */
[----:B----4-:R-:W-:Y:S04]  /*58660*/  STS.U8 [R236+UR4+0x600], R35 ;  /* 0x00060023ec007988 */ /* 0x010fe80008000004 */
[----:B------:R-:W-:Y:S04]  /*58670*/  STS.U8 [R236+UR4+0xa00], R36 ;  /* 0x000a0024ec007988 */ /* 0x000fe80008000004 */
[----:B------:R-:W-:Y:S04]  /*58680*/  STS.U8 [R236+UR4+0xe00], R37 ;  /* 0x000e0025ec007988 */ /* 0x000fe80008000004 */
[----:B------:R-:W-:Y:S04]  /*58690*/  STS.U8 [R236+UR4+0x1200], R38 ;  /* 0x00120026ec007988 */ /* 0x000fe80008000004 */
[----:B------:R-:W-:Y:S04]  /*586a0*/  STS.U8 [R236+UR4+0x1600], R39 ;  /* 0x00160027ec007988 */ /* 0x000fe80008000004 */
[----:B------:R-:W-:Y:S04]  /*586b0*/  STS.U8 [R236+UR4+0x1a00], R40 ;  /* 0x001a0028ec007988 */ /* 0x000fe80008000004 */
[----:B------:R-:W-:Y:S04]  /*586c0*/  STS.U8 [R236+UR4+0x1e00], R41 ;  /* 0x001e0029ec007988 */ /* 0x000fe80008000004 */
[----:B------:R0:W-:Y:S04]  /*586d0*/  STS.U8 [R236+UR4+0x5200], R87 ;  /* 0x00520057ec007988 */ /* 0x0001e80008000004 */
[----:B------:R1:W-:Y:S04]  /*586e0*/  STS.U8 [R236+UR4+0x5600], R76 ;  /* 0x0056004cec007988 */ /* 0x0003e80008000004 */
[----:B------:R2:W-:Y:S04]  /*586f0*/  STS.U8 [R236+UR4+0x5a00], R120 ;  /* 0x005a0078ec007988 */ /* 0x0005e80008000004 */
[----:B------:R4:W-:Y:S04]  /*58700*/  STS.U8 [R236+UR4+0x5e00], R130 ;  /* 0x005e0082ec007988 */ /* 0x0009e80008000004 */
[----:B------:R4:W-:Y:S04]  /*58710*/  STS.U8 [R236+UR4+0x6200], R77 ;  /* 0x0062004dec007988 */ /* 0x0009e80008000004 */
[----:B------:R4:W-:Y:S04]  /*58720*/  STS.U8 [R236+UR4+0x6600], R121 ;  /* 0x00660079ec007988 */ /* 0x0009e80008000004 */
[----:B0-----:R-:W3:Y:S04]  /*58730*/  LDL.LU R87, [R1+0x34c4] ;  /* 0x0034c40001577983 */ /* 0x001ee80000300800 */
[----:B-1----:R-:W3:Y:S04]  /*58740*/  LDL.LU R76, [R1+0x34c0] ;  /* 0x0034c000014c7983 */ /* 0x002ee80000300800 */
[----:B--2---:R-:W2:Y:S04]  /*58750*/  LDL.LU R120, [R1+0x34bc] ;  /* 0x0034bc0001787983 */ /* 0x004ea80000300800 */
[----:B----4-:R-:W4:Y:S04]  /*58760*/  LDL.LU R130, [R1+0x34b8] ;  /* 0x0034b80001827983 */ /* 0x010f280000300800 */
[----:B------:R-:W2:Y:S04]  /*58770*/  LDL.LU R77, [R1+0x34b4] ;  /* 0x0034b400014d7983 */ /* 0x000ea80000300800 */
[----:B------:R-:W2:Y:S04]  /*58780*/  LDL.LU R121, [R1+0x34b0] ;  /* 0x0034b00001797983 */ /* 0x000ea80000300800 */
[----:B------:R0:W-:Y:S04]  /*58790*/  STS.U8 [R236+UR4+0x6a00], R86 ;  /* 0x006a0056ec007988 */ /* 0x0001e80008000004 */
[----:B------:R1:W-:Y:S04]  /*587a0*/  STS.U8 [R236+UR4+0x6e00], R78 ;  /* 0x006e004eec007988 */ /* 0x0003e80008000004 */
[----:B------:R1:W-:Y:S04]  /*587b0*/  STS.U8 [R236+UR4+0x7200], R122 ;  /* 0x0072007aec007988 */ /* 0x0003e80008000004 */
[----:B------:R1:W-:Y:S04]  /*587c0*/  STS.U8 [R236+UR4+0x7600], R129 ;  /* 0x00760081ec007988 */ /* 0x0003e80008000004 */
[----:B------:R1:W-:Y:S04]  /*587d0*/  STS.U8 [R236+UR4+0x7a00], R79 ;  /* 0x007a004fec007988 */ /* 0x0003e80008000004 */
[----:B------:R1:W-:Y:S04]  /*587e0*/  STS.U8 [R236+UR4+0x7e00], R123 ;  /* 0x007e007bec007988 */ /* 0x0003e80008000004 */
[----:B0-----:R-:W2:Y:S04]  /*587f0*/  LDL.LU R86, [R1+0x34ac] ;  /* 0x0034ac0001567983 */ /* 0x001ea80000300800 */
[----:B-1----:R-:W2:Y:S04]  /*58800*/  LDL.LU R78, [R1+0x34a8] ;  /* 0x0034a800014e7983 */ /* 0x002ea80000300800 */
[----:B------:R-:W2:Y:S04]  /*58810*/  LDL.LU R122, [R1+0x34a4] ;  /* 0x0034a400017a7983 */ /* 0x000ea80000300800 */
[----:B------:R-:W2:Y:S04]  /*58820*/  LDL.LU R129, [R1+0x34a0] ;  /* 0x0034a00001817983 */ /* 0x000ea80000300800 */
        /* <DEDUP_REMOVED lines=22> */
[----:B------:R0:W-:Y:S02]  /*58990*/  STS.U8 [R236+UR4+0xae00], R235 ;  /* 0x00ae00ebec007988 */ /* 0x0001e40008000004 */
[----:B0-----:R-:W0:Y:S02]  /*589a0*/  S2R R235, SR_TID.X ;  /* 0x0000000000eb7919 */ /* 0x001e240000002100 */
[----:B------:R1:W-:Y:S04]  /*589b0*/  STS.U8 [R236+UR4+0xaa00], R83 ;  /* 0x00aa0053ec007988 */ /* 0x0003e80008000004 */
[----:B------:R1:W-:Y:S04]  /*589c0*/  STS.U8 [R236+UR4+0x2200], R42 ;  /* 0x0022002aec007988 */ /* 0x0003e80008000004 */
[----:B------:R1:W-:Y:S04]  /*589d0*/  STS.U8 [R236+UR4+0x2600], R43 ;  /* 0x0026002bec007988 */ /* 0x0003e80008000004 */
[----:B------:R0:W-:Y:S04]  /*589e0*/  STS.U8 [R236+UR4+0x2a00], R44 ;  /* 0x002a002cec007988 */ /* 0x0001e80008000004 */
[----:B------:R0:W-:Y:S04]  /*589f0*/  STS.U8 [R236+UR4+0x2e00], R45 ;  /* 0x002e002dec007988 */ /* 0x0001e80008000004 */
[----:B------:R3:W-:Y:S04]  /*58a00*/  STS.U8 [R236+UR4+0x3200], R46 ;  /* 0x0032002eec007988 */ /* 0x0007e80008000004 */
[----:B-1----:R-:W2:Y:S04]  /*58a10*/  LDL.LU R83, [R1+0x346c] ;  /* 0x00346c0001537983 */ /* 0x002ea80000300800 */
[----:B------:R-:W2:Y:S04]  /*58a20*/  LDL.LU R42, [R1+0x1164] ;  /* 0x00116400012a7983 */ /* 0x000ea80000300800 */
[----:B------:R-:W2:Y:S04]  /*58a30*/  LDL.LU R43, [R1+0x1150] ;  /* 0x00115000012b7983 */ /* 0x000ea80000300800 */
[----:B0-----:R-:W2:Y:S04]  /*58a40*/  LDL.LU R44, [R1+0x113c] ;  /* 0x00113c00012c7983 */ /* 0x001ea80000300800 */
[----:B------:R-:W2:Y:S04]  /*58a50*/  LDL.LU R45, [R1+0x1128] ;  /* 0x00112800012d7983 */ /* 0x000ea80000300800 */
[----:B---3--:R0:W-:Y:S04]  /*58a60*/  STS.U8 [R236+UR4+0x3600], R47 ;  /* 0x0036002fec007988 */ /* 0x0081e80008000004 */
[----:B------:R-:W3:Y:S04]  /*58a70*/  LDL.LU R46, [R1+0x1114] ;  /* 0x00111400012e7983 */ /* 0x000ee80000300800 */
[----:B------:R1:W-:Y:S04]  /*58a80*/  STS.U8 [R236+UR4+0x3a00], R48 ;  /* 0x003a0030ec007988 */ /* 0x0003e80008000004 */
[----:B------:R1:W-:Y:S04]  /*58a90*/  STS.U8 [R236+UR4+0x3e00], R49 ;  /* 0x003e0031ec007988 */ /* 0x0003e80008000004 */
[----:B------:R1:W-:Y:S04]  /*58aa0*/  STS.U8 [R236+UR4+0x4200], R50 ;  /* 0x00420032ec007988 */ /* 0x0003e80008000004 */
[----:B------:R1:W-:Y:S04]  /*58ab0*/  STS.U8 [R236+UR4+0x4600], R149 ;  /* 0x00460095ec007988 */ /* 0x0003e80008000004 */
[----:B------:R1:W-:Y:S04]  /*58ac0*/  STS.U8 [R236+UR4+0x4a00], R150 ;  /* 0x004a0096ec007988 */ /* 0x0003e80008000004 */
[----:B0-----:R-:W3:Y:S04]  /*58ad0*/  LDL.LU R47, [R1+0x1100] ;  /* 0x00110000012f7983 */ /* 0x001ee80000300800 */
[----:B-1----:R-:W3:Y:S04]  /*58ae0*/  LDL.LU R48, [R1+0x10ec] ;  /* 0x0010ec0001307983 */ /* 0x002ee80000300800 */
[----:B------:R-:W3:Y:S04]  /*58af0*/  LDL.LU R49, [R1+0x10d8] ;  /* 0x0010d80001317983 */ /* 0x000ee80000300800 */
[----:B------:R-:W3:Y:S04]  /*58b00*/  LDL.LU R50, [R1+0x10c4] ;  /* 0x0010c40001327983 */ /* 0x000ee80000300800 */
[----:B------:R-:W3:Y:S01]  /*58b10*/  LDL.LU R149, [R1+0x10b0] ;  /* 0x0010b00001957983 */ /* 0x000ee20000300800 */
[----:B------:R-:W-:-:S03]  /*58b20*/  LOP3.LUT R235, R235, 0x7f, RZ, 0xc0, !PT ;  /* 0x0000007febeb7812 */ /* 0x000fc600078ec0ff */
[----:B------:R0:W-:Y:S04]  /*58b30*/  STS.U8 [R236+UR4+0x4e00], R151 ;  /* 0x004e0097ec007988 */ /* 0x0001e80008000004 */
[----:B------:R-:W3:Y:S01]  /*58b40*/  LDL.LU R150, [R1+0x109c] ;  /* 0x00109c0001967983 */ /* 0x000ee20000300800 */
[----:B------:R-:W-:-:S03]  /*58b50*/  LOP3.LUT R235, R235, 0x50, RZ, 0x3c, !PT ;  /* 0x00000050ebeb7812 */ /* 0x000fc600078e3cff */
[----:B------:R-:W-:Y:S04]  /*58b60*/  STS.U8 [R236+UR4+0xb200], R251 ;  /* 0x00b200fbec007988 */ /* 0x000fe80008000004 */
[----:B------:R1:W-:Y:S04]  /*58b70*/  STS.U8 [R236+UR4+0xb600], R246 ;  /* 0x00b600f6ec007988 */ /* 0x0003e80008000004 */
        /* <DEDUP_REMOVED lines=18> */
[----:B0-----:R-:W3:Y:S04]  /*58ca0*/  LDL.LU R151, [R1+0x1088] ;  /* 0x0010880001977983 */ /* 0x001ee80000300800 */
        /* <DEDUP_REMOVED lines=15> */
[----:B------:R-:W-:Y:S01]  /*58da0*/  UMOV UR40, UR36 ;  /* 0x0000002400287c82 */ /* 0x000fe20008000000 */
[----:B------:R-:W-:Y:S01]  /*58db0*/  UMOV UR41, UR37 ;  /* 0x0000002500297c82 */ /* 0x000fe20008000000 */
[----:B------:R-:W-:Y:S01]  /*58dc0*/  UMOV UR12, UR24 ;  /* 0x00000018000c7c82 */ /* 0x000fe20008000000 */
[----:B------:R-:W-:Y:S01]  /*58dd0*/  UMOV UR13, UR25 ;  /* 0x00000019000d7c82 */ /* 0x000fe20008000000 */
[----:B------:R-:W-:Y:S01]  /*58de0*/  UMOV UR16, UR28 ;  /* 0x0000001c00107c82 */ /* 0x000fe20008000000 */
[----:B------:R-:W-:Y:S01]  /*58df0*/  UMOV UR17, UR29 ;  /* 0x0000001d00117c82 */ /* 0x000fe20008000000 */
[----:B------:R-:W-:Y:S01]  /*58e00*/  UMOV UR20, UR32 ;  /* 0x0000002000147c82 */ /* 0x000fe20008000000 */
[----:B------:R-:W-:Y:S01]  /*58e10*/  UMOV UR21, UR33 ;  /* 0x0000002100157c82 */ /* 0x000fe20008000000 */
[----:B------:R-:W-:Y:S01]  /*58e20*/  UIADD3.64 UR44, UR24, 0x1fe, URZ ;  /* 0x000001fe182c7897 */ /* 0x000fe2000fffe03f */
[----:B------:R-:W-:Y:S01]  /*58e30*/  UMOV UR46, UR38 ;  /* 0x00000026002e7c82 */ /* 0x000fe20008000000 */
[----:B------:R-:W-:Y:S01]  /*58e40*/  UMOV UR47, UR39 ;  /* 0x00000027002f7c82 */ /* 0x000fe20008000000 */
[----:B------:R-:W-:Y:S01]  /*58e50*/  UIADD3.64 UR48, UR24, 0x200, URZ ;  /* 0x0000020018307897 */ /* 0x000fe2000fffe03f */
[----:B------:R-:W-:Y:S01]  /*58e60*/  UMOV UR50, UR26 ;  /* 0x0000001a00327c82 */ /* 0x000fe20008000000 */
[----:B------:R-:W-:Y:S01]  /*58e70*/  UMOV UR51, UR27 ;  /* 0x0000001b00337c82 */ /* 0x000fe20008000000 */
[----:B------:R-:W-:Y:S01]  /*58e80*/  UMOV UR58, UR38 ;  /* 0x00000026003a7c82 */ /* 0x000fe20008000000 */
[----:B------:R-:W-:Y:S01]  /*58e90*/  UMOV UR59, UR39 ;  /* 0x00000027003b7c82 */ /* 0x000fe20008000000 */
[----:B------:R-:W-:Y:S01]  /*58ea0*/  UMOV UR54, UR26 ;  /* 0x0000001a00367c82 */ /* 0x000fe20008000000 */
[----:B------:R-:W-:Y:S01]  /*58eb0*/  UMOV UR55, UR27 ;  /* 0x0000001b00377c82 */ /* 0x000fe20008000000 */
[----:B-1----:R-:W0:Y:S01]  /*58ec0*/  LDC R246, c[0x0][0x230] ;  /* 0x00008c00fff67b82 */ /* 0x002e220000000800 */
[----:B------:R-:W-:Y:S04]  /*58ed0*/  STS.U8 [R235+UR4+0x4e80], R87 ;  /* 0x004e8057eb007988 */ /* 0x000fe80008000004 */
[----:B----4-:R-:W-:Y:S04]  /*58ee0*/  STS.U8 [R235+UR4+0x4a80], R130 ;  /* 0x004a8082eb007988 */ /* 0x010fe80008000004 */
[----:B--2---:R-:W-:Y:S04]  /*58ef0*/  STS.U8 [R235+UR4+0x4680], R86 ;  /* 0x00468056eb007988 */ /* 0x004fe80008000004 */
[----:B------:R-:W-:Y:S04]  /*58f00*/  STS.U8 [R235+UR4+0x4280], R129 ;  /* 0x00428081eb007988 */ /* 0x000fe80008000004 */
[----:B------:R-:W-:Y:S04]  /*58f10*/  STS.U8 [R235+UR4+0x3e80], R85 ;  /* 0x003e8055eb007988 */ /* 0x000fe80008000004 */
[----:B------:R-:W-:Y:S04]  /*58f20*/  STS.U8 [R235+UR4+0x3a80], R128 ;  /* 0x003a8080eb007988 */ /* 0x000fe80008000004 */
[----:B------:R-:W-:Y:S04]  /*58f30*/  STS.U8 [R235+UR4+0x3680], R84 ;  /* 0x00368054eb007988 */ /* 0x000fe80008000004 */
[----:B------:R1:W-:Y:S04]  /*58f40*/  STS.U8 [R235+UR4+0x3280], R127 ;  /* 0x0032807feb007988 */ /* 0x0003e80008000004 */
[----:B-1----:R-:W2:Y:S04]  /*58f50*/  LDL.LU R127, [R1+0x3468] ;  /* 0x00346800017f7983 */ /* 0x002ea80000300800 */
        /* <DEDUP_REMOVED lines=22> */
[----:B------:R1:W-:Y:S04]  /*590c0*/  STS.U8 [R235+UR4+0x9280], R234 ;  /* 0x009280eaeb007988 */ /* 0x0003e80008000004 */
[----:B------:R0:W-:Y:S01]  /*590d0*/  STS.U8 [R235+UR4+0x9680], R233 ;  /* 0x009680e9eb007988 */ /* 0x0001e20008000004 */
[----:B-1----:R-:W1:Y:S01]  /*590e0*/  S2R R234, SR_TID.X ;  /* 0x0000000000ea7919 */ /* 0x002e620000002100 */
[----:B0-----:R-:W0:Y:S02]  /*590f0*/  S2R R233, SR_TID.X ;  /* 0x0000000000e97919 */ /* 0x001e240000002100 */
[----:B------:R1:W-:Y:S04]  /*59100*/  STS.U8 [R235+UR4+0x8e80], R12 ;  /* 0x008e800ceb007988 */ /* 0x0003e80008000004 */
[----:B------:R-:W-:Y:S04]  /*59110*/  STS.U8 [R235+UR4+0x280], R42 ;  /* 0x0002802aeb007988 */ /* 0x000fe80008000004 */
[----:B-1----:R-:W4:Y:S04]  /*59120*/  LDL.LU R12, [R1+0x340c] ;  /* 0x00340c00010c7983 */ /* 0x002f280000300800 */
[----:B------:R-:W4:Y:S04]  /*59130*/  LDL.LU.64 R24, [R1+0xa00] ;  /* 0x000a000001187983 */ /* 0x000f280000300a00 */
[----:B------:R-:W4:Y:S04]  /*59140*/  LDL.LU.64 R26, [R1+0xa08] ;  /* 0x000a0800011a7983 */ /* 0x000f280000300a00 */
[----:B------:R-:W4:Y:S04]  /*59150*/  LDL.LU.64 R28, [R1+0xa10] ;  /* 0x000a1000011c7983 */ /* 0x000f280000300a00 */
[----:B------:R-:W4:Y:S04]  /*59160*/  LDL.LU.64 R30, [R1+0xa18] ;  /* 0x000a1800011e7983 */ /* 0x000f280000300a00 */
[----:B------:R-:W4:Y:S04]  /*59170*/  LDL.LU.64 R32, [R1+0xa20] ;  /* 0x000a200001207983 */ /* 0x000f280000300a00 */
[----:B------:R-:W4:Y:S04]  /*59180*/  LDL.LU.64 R34, [R1+0xa28] ;  /* 0x000a280001227983 */ /* 0x000f280000300a00 */
[----:B------:R-:W4:Y:S04]  /*59190*/  LDL.LU.64 R36, [R1+0xa30] ;  /* 0x000a300001247983 */ /* 0x000f280000300a00 */
[----:B------:R-:W4:Y:S04]  /*591a0*/  LDL.LU.64 R38, [R1+0xa38] ;  /* 0x000a380001267983 */ /* 0x000f280000300a00 */
[----:B------:R1:W-:Y:S04]  /*591b0*/  STS.U8 [R235+UR4+0x680], R43 ;  /* 0x0006802beb007988 */ /* 0x0003e80008000004 */
[----:B------:R-:W-:Y:S04]  /*591c0*/  STS.U8 [R235+UR4+0xa80], R44 ;  /* 0x000a802ceb007988 */ /* 0x000fe80008000004 */
[----:B------:R1:W-:Y:S04]  /*591d0*/  STS.U8 [R235+UR4+0xe80], R45 ;  /* 0x000e802deb007988 */ /* 0x0003e80008000004 */
[----:B---3--:R-:W-:Y:S04]  /*591e0*/  STS.U8 [R235+UR4+0x1280], R46 ;  /* 0x0012802eeb007988 */ /* 0x008fe80008000004 */
[----:B------:R3:W-:Y:S04]  /*591f0*/  STS.U8 [R235+UR4+0x1680], R47 ;  /* 0x0016802feb007988 */ /* 0x0007e80008000004 */
[----:B------:R-:W-:Y:S04]  /*59200*/  STS.U8 [R235+UR4+0x1a80], R48 ;  /* 0x001a8030eb007988 */ /* 0x000fe80008000004 */
[----:B------:R3:W-:Y:S04]  /*59210*/  STS.U8 [R235+UR4+0x1e80], R49 ;  /* 0x001e8031eb007988 */ /* 0x0007e80008000004 */
[----:B------:R-:W-:Y:S04]  /*59220*/  STS.U8 [R235+UR4+0x2280], R50 ;  /* 0x00228032eb007988 */ /* 0x000fe80008000004 */
[----:B------:R-:W-:Y:S04]  /*59230*/  STS.U8 [R235+UR4+0x2680], R149 ;  /* 0x00268095eb007988 */ /* 0x000fe80008000004 */
[----:B------:R-:W-:Y:S04]  /*59240*/  STS.U8 [R235+UR4+0x2a80], R150 ;  /* 0x002a8096eb007988 */ /* 0x000fe80008000004 */
[----:B------:R-:W-:Y:S01]  /*59250*/  STS.U8 [R235+UR4+0x2e80], R151 ;  /* 0x002e8097eb007988 */ /* 0x000fe20008000004 */
[----:B------:R-:W-:-:S02]  /*59260*/  LOP3.LUT R234, R234, 0x7f, RZ, 0xc0, !PT ;  /* 0x0000007feaea7812 */ /* 0x000fc400078ec0ff */
[----:B0-----:R-:W-:Y:S01]  /*59270*/  LOP3.LUT R233, R233, 0x7f, RZ, 0xc0, !PT ;  /* 0x0000007fe9e97812 */ /* 0x001fe200078ec0ff */
[----:B------:R-:W-:Y:S04]  /*59280*/  STS.U8 [R235+UR4+0x9a80], R144 ;  /* 0x009a8090eb007988 */ /* 0x000fe80008000004 */
[----:B------:R-:W-:Y:S01]  /*59290*/  STS.U8 [R235+UR4+0x9e80], R143 ;  /* 0x009e808feb007988 */ /* 0x000fe20008000004 */
[----:B------:R-:W-:Y:S02]  /*592a0*/  LOP3.LUT R234, R234, 0x60, RZ, 0x3c, !PT ;  /* 0x00000060eaea7812 */ /* 0x000fe400078e3cff */
[----:B------:R-:W-:Y:S01]  /*592b0*/  LOP3.LUT R233, R233, 0x70, RZ, 0x3c, !PT ;  /* 0x00000070e9e97812 */ /* 0x000fe200078e3cff */
        /* <DEDUP_REMOVED lines=24> */
[----:B------:R-:W4:Y:S04]  /*59440*/  LDL.LU.64 R40, [R1+0xa40] ;  /* 0x000a400001287983 */ /* 0x000f280000300a00 */
        /* <DEDUP_REMOVED lines=52> */
[----:B-1----:R-:W4:Y:S04]  /*59790*/  LDL.LU.64 R42, [R1+0xa48] ;  /* 0x000a4800012a7983 */ /* 0x002f280000300a00 */
[----:B------:R-:W4:Y:S04]  /*597a0*/  LDL.LU.64 R44, [R1+0xa50] ;  /* 0x000a5000012c7983 */ /* 0x000f280000300a00 */
[----:B---3--:R-:W3:Y:S04]  /*597b0*/  LDL.LU.64 R46, [R1+0xa58] ;  /* 0x000a5800012e7983 */ /* 0x008ee80000300a00 */
[----:B------:R-:W3:Y:S04]  /*597c0*/  LDL.LU.64 R48, [R1+0xa60] ;  /* 0x000a600001307983 */ /* 0x000ee80000300a00 */
        /* <DEDUP_REMOVED lines=29> */
[----:B------:R0:W-:Y:S04]  /*599a0*/  STS.U8 [R233+UR4+0xaf80], R51 ;  /* 0x00af8033e9007988 */ /* 0x0001e80008000004 */
[----:B------:R-:W-:Y:S04]  /*599b0*/  STS.U8 [R233+UR4+0xa780], R53 ;  /* 0x00a78035e9007988 */ /* 0x000fe80008000004 */
[----:B------:R1:W-:Y:S04]  /*599c0*/  STS.U8 [R233+UR4+0xab80], R52 ;  /* 0x00ab8034e9007988 */ /* 0x0003e80008000004 */
[----:B------:R-:W-:Y:S04]  /*599d0*/  STS.U8 [R233+UR4+0x9f80], R55 ;  /* 0x009f8037e9007988 */ /* 0x000fe80008000004 */
[----:B------:R2:W-:Y:S04]  /*599e0*/  STS.U8 [R233+UR4+0xa380], R54 ;  /* 0x00a38036e9007988 */ /* 0x0005e80008000004 */
[----:B------:R-:W-:Y:S04]  /*599f0*/  STS.U8 [R233+UR4+0x9780], R57 ;  /* 0x00978039e9007988 */ /* 0x000fe80008000004 */
[----:B------:R4:W-:Y:S04]  /*59a00*/  STS.U8 [R233+UR4+0x9b80], R56 ;  /* 0x009b8038e9007988 */ /* 0x0009e80008000004 */
[----:B------:R-:W-:Y:S04]  /*59a10*/  STS.U8 [R233+UR4+0x8f80], R59 ;  /* 0x008f803be9007988 */ /* 0x000fe80008000004 */
[----:B0-----:R-:W3:Y:S04]  /*59a20*/  LDL.LU.64 R50, [R1+0xa68] ;  /* 0x000a680001327983 */ /* 0x001ee80000300a00 */
[----:B------:R0:W-:Y:S04]  /*59a30*/  STS.U8 [R233+UR4+0x9380], R58 ;  /* 0x0093803ae9007988 */ /* 0x0001e80008000004 */
[----:B-1----:R-:W3:Y:S04]  /*59a40*/  LDL.LU.64 R52, [R1+0xa70] ;  /* 0x000a700001347983 */ /* 0x002ee80000300a00 */
[----:B------:R-:W-:Y:S04]  /*59a50*/  STS.U8 [R233+UR4+0x8780], R61 ;  /* 0x0087803de9007988 */ /* 0x000fe80008000004 */
[----:B--2---:R-:W2:Y:S04]  /*59a60*/  LDL.LU.64 R54, [R1+0xa78] ;  /* 0x000a780001367983 */ /* 0x004ea80000300a00 */
[----:B------:R1:W-:Y:S04]  /*59a70*/  STS.U8 [R233+UR4+0x8b80], R60 ;  /* 0x008b803ce9007988 */ /* 0x0003e80008000004 */
[----:B----4-:R-:W4:Y:S04]  /*59a80*/  LDL.LU.64 R56, [R1+0xa80] ;  /* 0x000a800001387983 */ /* 0x010f280000300a00 */
[----:B------:R-:W-:Y:S04]  /*59a90*/  STS.U8 [R233+UR4+0x7f80], R63 ;  /* 0x007f803fe9007988 */ /* 0x000fe80008000004 */
[----:B------:R1:W-:Y:S04]  /*59aa0*/  STS.U8 [R233+UR4+0x8380], R62 ;  /* 0x0083803ee9007988 */ /* 0x0003e80008000004 */
[----:B0-----:R-:W3:Y:S04]  /*59ab0*/  LDL.LU.64 R58, [R1+0xa88] ;  /* 0x000a8800013a7983 */ /* 0x001ee80000300a00 */
[----:B------:R-:W-:Y:S04]  /*59ac0*/  STS.U8 [R233+UR4+0x7780], R65 ;  /* 0x00778041e9007988 */ /* 0x000fe80008000004 */
[----:B------:R0:W-:Y:S04]  /*59ad0*/  STS.U8 [R233+UR4+0x7b80], R64 ;  /* 0x007b8040e9007988 */ /* 0x0001e80008000004 */
[----:B------:R-:W-:Y:S04]  /*59ae0*/  STS.U8 [R233+UR4+0x6f80], R67 ;  /* 0x006f8043e9007988 */ /* 0x000fe80008000004 */
[----:B-1----:R-:W2:Y:S04]  /*59af0*/  LDL.LU.64 R60, [R1+0xa90] ;  /* 0x000a9000013c7983 */ /* 0x002ea80000300a00 */
[----:B------:R1:W-:Y:S04]  /*59b00*/  STS.U8 [R233+UR4+0x7380], R66 ;  /* 0x00738042e9007988 */ /* 0x0003e80008000004 */
[----:B------:R-:W-:Y:S04]  /*59b10*/  STS.U8 [R233+UR4+0x6780], R69 ;  /* 0x00678045e9007988 */ /* 0x000fe80008000004 */
[----:B------:R-:W4:Y:S04]  /*59b20*/  LDL.LU.64 R62, [R1+0xa98] ;  /* 0x000a9800013e7983 */ /* 0x000f280000300a00 */
[----:B------:R1:W-:Y:S04]  /*59b30*/  STS.U8 [R233+UR4+0x6b80], R68 ;  /* 0x006b8044e9007988 */ /* 0x0003e80008000004 */
[----:B------:R-:W-:Y:S04]  /*59b40*/  STS.U8 [R233+UR4+0x5f80], R71 ;  /* 0x005f8047e9007988 */ /* 0x000fe80008000004 */
[----:B0-----:R-:W3:Y:S04]  /*59b50*/  LDL.LU.64 R64, [R1+0xaa0] ;  /* 0x000aa00001407983 */ /* 0x001ee80000300a00 */
        /* <DEDUP_REMOVED lines=10> */
[----:B-1----:R-:W2:Y:S04]  /*59c00*/  LDL.LU.64 R72, [R1+0xac0] ;  /* 0x000ac00001487983 */ /* 0x002ea80000300a00 */
[----:B------:R-:W4:Y:S04]  /*59c10*/  LDL.LU.64 R74, [R1+0xac8] ;  /* 0x000ac800014a7983 */ /* 0x000f280000300a00 */
[----:B0-----:R-:W3:Y:S04]  /*59c20*/  LDL.LU.64 R76, [R1+0xad0] ;  /* 0x000ad000014c7983 */ /* 0x001ee80000300a00 */
[----:B------:R-:W2:Y:S04]  /*59c30*/  LDL.LU.64 R78, [R1+0xad8] ;  /* 0x000ad800014e7983 */ /* 0x000ea80000300a00 */
[----:B------:R-:W4:Y:S04]  /*59c40*/  LDL.LU.64 R80, [R1+0xae0] ;  /* 0x000ae00001507983 */ /* 0x000f280000300a00 */
[----:B------:R-:W3:Y:S04]  /*59c50*/  LDL.LU.64 R82, [R1+0xae8] ;  /* 0x000ae80001527983 */ /* 0x000ee80000300a00 */
        /* <DEDUP_REMOVED lines=34> */
[----:B--2---:R-:W-:Y:S04]  /*59e80*/  STL.64 [R1+0x3400], R150 ;  /* 0x0034009601007387 */ /* 0x004fe80000100a00 */
[----:B---3--:R-:W-:Y:S04]  /*59e90*/  STL.64 [R1+0x33f8], R148 ;  /* 0x0033f89401007387 */ /* 0x008fe80000100a00 */
[----:B----4-:R-:W-:Y:S04]  /*59ea0*/  STL.64 [R1+0x33f0], R146 ;  /* 0x0033f09201007387 */ /* 0x010fe80000100a00 */
[----:B------:R-:W-:Y:S04]  /*59eb0*/  STL.64 [R1+0x33e8], R144 ;  /* 0x0033e89001007387 */ /* 0x000fe80000100a00 */
        /* <DEDUP_REMOVED lines=59> */
[----:B------:R0:W-:Y:S04]  /*5a270*/  STL.64 [R1+0x3208], R24 ;  /* 0x0032081801007387 */ /* 0x0001e80000100a00 */
[----:B0-----:R-:W2:Y:S04]  /*5a280*/  LDL.LU.64 R24, [R1+0xc00] ;  /* 0x000c000001187983 */ /* 0x001ea80000300a00 */
[----:B------:R-:W2:Y:S04]  /*5a290*/  LDL.LU.64 R26, [R1+0xc08] ;  /* 0x000c0800011a7983 */ /* 0x000ea80000300a00 */
        /* <DEDUP_REMOVED lines=81> */
[----:B------:R0:W-:Y:S01]  /*5a7b0*/  STS.U8 [R233+UR4+0xff80], R12 ;  /* 0x00ff800ce9007988 */ /* 0x0001e20008000004 */
[----:B------:R1:W-:Y:S06]  /*5a7c0*/  MEMBAR.ALL.CTA ;  /* 0x0000000000007992 */ /* 0x0003ec0000008000 */
[----:B-1----:R-:W1:Y:S04]  /*5a7d0*/  FENCE.VIEW.ASYNC.S ;  /* 0x00000000000073c6 */ /* 0x002e680000000000 */
[----:B0-----:R-:W3:Y:S01]  /*5a7e0*/  LDL.LU R12, [R1+0x3408] ;  /* 0x00340800010c7983 */ /* 0x001ee20000300800 */
[----:B-1----:R-:W-:Y:S06]  /*5a7f0*/  BAR.SYNC.DEFER_BLOCKING 0x0 ;  /* 0x0000000000007b1d */ /* 0x002fec0000010000 */
[----:B--2---:R-:W-:-:S06]  /*5a800*/  WARPGROUP.ARRIVE ;  /* 0x00000000000079c5 */ /* 0x004fcc0000000000 */
[----:B------:R-:W-:Y:S03]  /*5a810*/  QGMMA.64x256x32.F32.E4M3.E4M3 R24, gdesc[UR36], R24, gsb0 ;  /* 0x03e00000241879f3 */ /* 0x000fe60008000818 */
[----:B------:R-:W-:Y:S02]  /*5a820*/  WARPGROUP.DEPBAR.LE gsb0, 0x0 ;  /* 0x00008000000079c5 */ /* 0x000fe40000010000 */
[----:B------:R-:W-:-:S15]  /*5a830*/  WARPGROUP.ARRIVE ;  /* 0x00000000000079c5 */ /* 0x000fde0000000000 */
[----:B------:R-:W-:-:S08]  /*5a840*/  NOP ;  /* 0x0000000000007918 */ /* 0x000fd00000000000 */
        /* <DEDUP_REMOVED lines=137> */
[----:B------:R-:W2:Y:S02]  /*5b0e0*/  LDL.LU.64 R24, [R1+0x3208] ;  /* 0x0032080001187983 */ /* 0x000ea40000300a00 */
        /* <DEDUP_REMOVED lines=15> */
[----:B------:R0:W-:Y:S04]  /*5b1e0*/  STL.64 [R1+0xa00], R24 ;  /* 0x000a001801007387 */ /* 0x0001e80000100a00 */
        /* <DEDUP_REMOVED lines=63> */
[----:B0-----:R-:W3:Y:S04]  /*5b5e0*/  LDL.LU.64 R24, [R1+0x600] ;  /* 0x0006000001187983 */ /* 0x001ee80000300a00 */
[----:B-1----:R-:W3:Y:S04]  /*5b5f0*/  LDL.LU.64 R26, [R1+0x608] ;  /* 0x00060800011a7983 */ /* 0x002ee80000300a00 */
[----:B--2---:R-:W2:Y:S04]  /*5b600*/  LDL.LU.64 R28, [R1+0x610] ;  /* 0x00061000011c7983 */ /* 0x004ea80000300a00 */
[----:B----4-:R-:W4:Y:S04]  /*5b610*/  LDL.LU.64 R30, [R1+0x618] ;  /* 0x00061800011e7983 */ /* 0x010f280000300a00 */
[----:B---3--:R-:W3:Y:S04]  /*5b620*/  LDL.LU.64 R32, [R1+0x620] ;  /* 0x0006200001207983 */ /* 0x008ee80000300a00 */
        /* <DEDUP_REMOVED lines=59> */
[----:B----4-:R-:W-:Y:S04]  /*5b9e0*/  STL.64 [R1+0x3200], R150 ;  /* 0x0032009601007387 */ /* 0x010fe80000100a00 */
[----:B--2---:R-:W-:Y:S04]  /*5b9f0*/  STL.64 [R1+0x31f8], R148 ;  /* 0x0031f89401007387 */ /* 0x004fe80000100a00 */
[----:B---3--:R-:W-:Y:S04]  /*5ba00*/  STL.64 [R1+0x31f0], R146 ;  /* 0x0031f09201007387 */ /* 0x008fe80000100a00 */
        /* <DEDUP_REMOVED lines=86> */
[----:B------:R-:W-:Y:S01]  /*5bf70*/  QGMMA.64x256x32.F32.E4M3.E4M3 R104, gdesc[UR44], R104, gsb0 ;  /* 0x03e000002c6879f3 */ /* 0x000fe20008000868 */
[----:B------:R-:W-:Y:S01]  /*5bf80*/  UMOV UR40, UR44 ;  /* 0x0000002c00287c82 */ /* 0x000fe20008000000 */
[----:B------:R-:W-:Y:S01]  /*5bf90*/  UMOV UR41, UR45 ;  /* 0x0000002d00297c82 */ /* 0x000fe20008000000 */
[----:B------:R-:W-:Y:S01]  /*5bfa0*/  UIADD3.64 UR44, UR24, 0x202, URZ ;  /* 0x00000202182c7897 */ /* 0x000fe2000fffe03f */
[----:B------:R-:W-:Y:S01]  /*5bfb0*/  UMOV UR46, UR30 ;  /* 0x0000001e002e7c82 */ /* 0x000fe20008000000 */
[----:B------:R-:W-:Y:S01]  /*5bfc0*/  UMOV UR47, UR31 ;  /* 0x0000001f002f7c82 */ /* 0x000fe20008000000 */
[----:B------:R-:W-:Y:S02]  /*5bfd0*/  WARPGROUP.DEPBAR.LE gsb0, 0x0 ;  /* 0x00008000000079c5 */ /* 0x000fe40000010000 */
[----:B------:R-:W-:-:S15]  /*5bfe0*/  WARPGROUP.ARRIVE ;  /* 0x00000000000079c5 */ /* 0x000fde0000000000 */
[----:B------:R-:W-:-:S05]  /*5bff0*/  NOP ;  /* 0x0000000000007918 */ /* 0x000fca0000000000 */
        /* <DEDUP_REMOVED lines=49> */
[----:B------:R-:W-:Y:S01]  /*5c310*/  STL.64 [R1+0x3008], R24 ;  /* 0x0030081801007387 */ /* 0x000fe20000100a00 */
[----:B------:R-:W-:-:S02]  /*5c320*/  WARPGROUP.DEPBAR.LE gsb0, 0x0 ;  /* 0x00008000000079c5 */ /* 0x000fc40000010000 */
[----:B------:R-:W-:-:S06]  /*5c330*/  WARPGROUP.ARRIVE ;  /* 0x00000000000079c5 */ /* 0x000fcc0000000000 */
        /* <DEDUP_REMOVED lines=134> */
[----:B------:R-:W-:Y:S02]  /*5cba0*/  WARPGROUP.DEPBAR.LE gsb0, 0x0 ;  /* 0x00008000000079c5 */ /* 0x000fe40000010000 */
[----:B------:R-:W-:-:S15]  /*5cbb0*/  WARPGROUP.ARRIVE ;  /* 0x00000000000079c5 */ /* 0x000fde0000000000 */
[----:B------:R-:W-:-:S08]  /*5cbc0*/  NOP ;  /* 0x0000000000007918 */ /* 0x000fd00000000000 */
[----:B------:R-:W-:Y:S01]  /*5cbd0*/  QGMMA.64x256x32.F32.E4M3.E4M3 R24, gdesc[UR12], R24, gsb0 ;  /* 0x03e000000c1879f3 */ /* 0x000fe20008000818 */
[----:B------:R-:W-:Y:S01]  /*5cbe0*/  UMOV UR20, UR48 ;  /* 0x0000003000147c82 */ /* 0x000fe20008000000 */
[----:B------:R-:W-:Y:S01]  /*5cbf0*/  UMOV UR21, UR49 ;  /* 0x0000003100157c82 */ /* 0x000fe20008000000 */
        /* <DEDUP_REMOVED lines=72> */
[----:B------:R1:W-:Y:S04]  /*5d080*/  STL.64 [R1+0x7f8], R150 ;  /* 0x0007f89601007387 */ /* 0x0003e80000100a00 */
[----:B0-----:R-:W2:Y:S04]  /*5d090*/  LDL.LU R148, [R1+0x3000] ;  /* 0x0030000001947983 */ /* 0x001ea80000300800 */
[----:B------:R-:W3:Y:S04]  /*5d0a0*/  LDL.LU.64 R146, [R1+0x2ff8] ;  /* 0x002ff80001927983 */ /* 0x000ee80000300a00 */
[----:B------:R-:W4:Y:S04]  /*5d0b0*/  LDL.LU R145, [R1+0x2ff0] ;  /* 0x002ff00001917983 */ /* 0x000f280000300800 */
        /* <DEDUP_REMOVED lines=59> */
[----:B------:R-:W4:Y:S01]  /*5d470*/  LDL.LU.64 R142, [R1+0x3d8] ;  /* 0x0003d800018e7983 */ /* 0x000f220000300a00 */
[----:B--2---:R-:W-:-:S02]  /*5d480*/  IMAD.MOV.U32 R247, RZ, RZ, R148 ;  /* 0x000000fffff77224 */ /* 0x004fc400078e0094 */
[----:B---3--:R-:W-:Y:S02]  /*5d490*/  IMAD.MOV.U32 R8, RZ, RZ, R146 ;  /* 0x000000ffff087224 */ /* 0x008fe400078e0092 */
[----:B----4-:R-:W-:Y:S02]  /*5d4a0*/  IMAD.MOV.U32 R9, RZ, RZ, R145 ;  /* 0x000000ffff097224 */ /* 0x010fe400078e0091 */
[----:B------:R-:W-:Y:S01]  /*5d4b0*/  IMAD.MOV.U32 R252, RZ, RZ, R147 ;  /* 0x000000fffffc7224 */ /* 0x000fe200078e0093 */
[----:B------:R-:W2:Y:S04]  /*5d4c0*/  LDL.LU.64 R144, [R1+0x3e0] ;  /* 0x0003e00001907983 */ /* 0x000ea80000300a00 */
[----:B------:R-:W3:Y:S04]  /*5d4d0*/  LDL.LU.64 R146, [R1+0x3e8] ;  /* 0x0003e80001927983 */ /* 0x000ee80000300a00 */
[----:B------:R-:W4:Y:S04]  /*5d4e0*/  LDL.LU.64 R148, [R1+0x3f0] ;  /* 0x0003f00001947983 */ /* 0x000f280000300a00 */
[----:B-1----:R-:W2:Y:S04]  /*5d4f0*/  LDL.LU.64 R150, [R1+0x3f8] ;  /* 0x0003f80001967983 */ /* 0x002ea80000300a00 */
[----:B--2---:R-:W-:Y:S04]  /*5d500*/  STL.64 [R1+0x2fe8], R150 ;  /* 0x002fe89601007387 */ /* 0x004fe80000100a00 */
[----:B----4-:R-:W-:Y:S04]  /*5d510*/  STL.64 [R1+0x2fe0], R148 ;  /* 0x002fe09401007387 */ /* 0x010fe80000100a00 */
        /* <DEDUP_REMOVED lines=85> */
[----:B------:R-:W2:Y:S01]  /*5da70*/  LDL.LU.64 R230, [R1+0x5f8] ;  /* 0x0005f80001e67983 */ /* 0x000ea20000300a00 */
[----:B------:R-:W-:Y:S01]  /*5da80*/  UIADD3.64 UR48, UR24, 0x3fe, URZ ;  /* 0x000003fe18307897 */ /* 0x000fe2000fffe03f */
[----:B------:R-:W-:Y:S01]  /*5da90*/  UMOV UR50, UR38 ;  /* 0x0000002600327c82 */ /* 0x000fe20008000000 */
[----:B------:R-:W-:Y:S01]  /*5daa0*/  UMOV UR51, UR39 ;  /* 0x0000002700337c82 */ /* 0x000fe20008000000 */
[----:B------:R-:W-:Y:S01]  /*5dab0*/  UIADD3.64 UR44, UR24, 0x400, URZ ;  /* 0x00000400182c7897 */ /* 0x000fe2000fffe03f */
[----:B------:R-:W-:Y:S01]  /*5dac0*/  UMOV UR46, UR26 ;  /* 0x0000001a002e7c82 */ /* 0x000fe20008000000 */
[----:B------:R-:W-:Y:S01]  /*5dad0*/  UMOV UR47, UR27 ;  /* 0x0000001b002f7c82 */ /* 0x000fe20008000000 */
        /* <DEDUP_REMOVED lines=276> */
[----:B------:R-:W3:Y:S04]  /*5ec20*/  LDL.LU R149, [R1+0x2de4] ;  /* 0x002de40001957983 */ /* 0x000ee80000300800 */
[----:B------:R-:W4:Y:S04]  /*5ec30*/  LDL.LU R50, [R1+0x2de0] ;  /* 0x002de00001327983 */ /* 0x000f280000300800 */
[----:B------:R-:W2:Y:S04]  /*5ec40*/  LDL.LU.64 R48, [R1+0x2dd8] ;  /* 0x002dd80001307983 */ /* 0x000ea80000300a00 */
[----:B------:R-:W3:Y:S04]  /*5ec50*/  LDL.LU.64 R46, [R1+0x2dd0] ;  /* 0x002dd000012e7983 */ /* 0x000ee80000300a00 */
        /* <DEDUP_REMOVED lines=10> */
[----:B------:R-:W3:Y:S01]  /*5ed00*/  LDL.LU.64 R24, [R1+0x2d78] ;  /* 0x002d780001187983 */ /* 0x000ee20000300a00 */
[----:B------:R-:W-:-:S02]  /*5ed10*/  R2UR UR49, R247 ;  /* 0x00000000f73172ca */ /* 0x000fc400000e0000 */
[----:B------:R-:W-:Y:S02]  /*5ed20*/  R2UR UR48, R252 ;  /* 0x00000000fc3072ca */ /* 0x000fe400000e0000 */
[----:B------:R-:W-:Y:S02]  /*5ed30*/  R2UR UR45, R8 ;  /* 0x00000000082d72ca */ /* 0x000fe400000e0000 */
[----:B------:R-:W-:Y:S01]  /*5ed40*/  R2UR UR44, R9 ;  /* 0x00000000092c72ca */ /* 0x000fe200000e0000 */
[----:B----4-:R-:W-:Y:S02]  /*5ed50*/  IMAD.MOV.U32 R215, RZ, RZ, R50 ;  /* 0x000000ffffd77224 */ /* 0x010fe400078e0032 */
[----:B--2---:R-:W-:Y:S02]  /*5ed60*/  IMAD.MOV.U32 R210, RZ, RZ, R49 ;  /* 0x000000ffffd27224 */ /* 0x004fe400078e0031 */
        /* <DEDUP_REMOVED lines=14> */
[----:B------:R-:W2:Y:S01]  /*5ee50*/  LDL.LU.64 R24, [R1] ;  /* 0x0000000001187983 */ /* 0x000ea20000300a00 */
[----:B------:R-:W-:-:S03]  /*5ee60*/  IMAD.MOV.U32 R183, RZ, RZ, R28 ;  /* 0x000000ffffb77224 */ /* 0x000fc600078e001c */
[----:B------:R-:W2:Y:S01]  /*5ee70*/  LDL.LU.64 R26, [R1+0x8] ;  /* 0x00000800011a7983 */ /* 0x000ea20000300a00 */
        /* <DEDUP_REMOVED lines=69> */
[----:B------:R-:W-:-:S03]  /*5f2d0*/  IMAD.MOV.U32 R179, RZ, RZ, R149 ;  /* 0x000000ffffb37224 */ /* 0x000fc600078e0095 */
[----:B------:R-:W2:Y:S01]  /*5f2e0*/  LDL.LU.64 R146, [R1+0x1e8] ;  /* 0x0001e80001927983 */ /* 0x000ea20000300a00 */
[----:B------:R-:W-:Y:S02]  /*5f2f0*/  IMAD.MOV.U32 R178, RZ, RZ, R150 ;  /* 0x000000ffffb27224 */ /* 0x000fe400078e0096 */
[----:B------:R-:W-:Y:S01]  /*5f300*/  IMAD.MOV.U32 R177, RZ, RZ, R151 ;  /* 0x000000ffffb17224 */ /* 0x000fe200078e0097 */
        /* <DEDUP_REMOVED lines=19> */
[----:B------:R-:W-:Y:S01]  /*5f440*/  QGMMA.64x256x32.F32.E4M3.E4M3 R24, gdesc[UR44], R24, gsb0 ;  /* 0x03e000002c1879f3 */ /* 0x000fe20008000818 */
[----:B------:R-:W-:Y:S02]  /*5f450*/  VIADD R246, R246, 0x7f ;  /* 0x0000007ff6f67836 */ /* 0x000fe40000000000 */
[----:B------:R-:W-:Y:S02]  /*5f460*/  IMAD.MOV.U32 R176, RZ, RZ, R177 ;  /* 0x000000ffffb07224 */ /* 0x000fe400078e00b1 */
[----:B------:R-:W-:Y:S02]  /*5f470*/  IMAD.MOV.U32 R177, RZ, RZ, R178 ;  /* 0x000000ffffb17224 */ /* 0x000fe400078e00b2 */
[----:B------:R-:W-:Y:S02]  /*5f480*/  IMAD.MOV.U32 R178, RZ, RZ, R179 ;  /* 0x000000ffffb27224 */ /* 0x000fe400078e00b3 */
[----:B------:R-:W-:Y:S01]  /*5f490*/  IMAD.MOV.U32 R179, RZ, RZ, R180 ;  /* 0x000000ffffb37224 */ /* 0x000fe200078e00b4 */
[----:B------:R-:W-:Y:S01]  /*5f4a0*/  SHF.R.S32.HI R251, RZ, 0x1f, R246 ;  /* 0x0000001ffffb7819 */ /* 0x000fe200000114f6 */
[----:B------:R-:W-:-:S02]  /*5f4b0*/  IMAD.MOV.U32 R180, RZ, RZ, R181 ;  /* 0x000000ffffb47224 */ /* 0x000fc400078e00b5 */
[----:B------:R-:W-:Y:S02]  /*5f4c0*/  IMAD.MOV.U32 R181, RZ, RZ, R182 ;  /* 0x000000ffffb57224 */ /* 0x000fe400078e00b6 */
[----:B------:R-:W-:Y:S02]  /*5f4d0*/  IMAD.MOV.U32 R182, RZ, RZ, R183 ;  /* 0x000000ffffb67224 */ /* 0x000fe400078e00b7 */
[----:B------:R-:W-:Y:S01]  /*5f4e0*/  IMAD.MOV.U32 R183, RZ, RZ, R184 ;  /* 0x000000ffffb77224 */ /* 0x000fe200078e00b8 */
[----:B------:R-:W-:Y:S01]  /*5f4f0*/  LEA.HI R2, R251, R246, RZ, 0x7 ;  /* 0x000000f6fb027211 */ /* 0x000fe200078f38ff */
[----:B------:R-:W-:Y:S02]  /*5f500*/  IMAD.MOV.U32 R184, RZ, RZ, R186 ;  /* 0x000000ffffb87224 */ /* 0x000fe400078e00ba */
[----:B------:R-:W-:Y:S02]  /*5f510*/  IMAD.MOV.U32 R186, RZ, RZ, R200 ;  /* 0x000000ffffba7224 */ /* 0x000fe400078e00c8 */
[----:B------:R-:W-:-:S02]  /*5f520*/  IMAD.MOV.U32 R200, RZ, RZ, R205 ;  /* 0x000000ffffc87224 */ /* 0x000fc400078e00cd */
[----:B------:R-:W-:Y:S02]  /*5f530*/  VIADD R176, R176, 0x1 ;  /* 0x00000001b0b07836 */ /* 0x000fe40000000000 */
[----:B------:R-:W-:Y:S01]  /*5f540*/  IMAD.MOV.U32 R205, RZ, RZ, R210 ;  /* 0x000000ffffcd7224 */ /* 0x000fe200078e00d2 */
[----:B------:R-:W-:Y:S01]  /*5f550*/  SHF.R.S32.HI R2, RZ, 0x7, R2 ;  /* 0x00000007ff027819 */ /* 0x000fe20000011402 */
[----:B------:R-:W-:Y:S02]  /*5f560*/  IMAD.MOV.U32 R210, RZ, RZ, R215 ;  /* 0x000000ffffd27224 */ /* 0x000fe400078e00d7 */
[----:B------:R-:W-:Y:S01]  /*5f570*/  IMAD.MOV.U32 R215, RZ, RZ, R4 ;  /* 0x000000ffffd77224 */ /* 0x000fe200078e0004 */
[----:B------:R-:W-:Y:S01]  /*5f580*/  ISETP.NE.U32.AND P0, PT, R176, R2, PT ;  /* 0x00000002b000720c */ /* 0x000fe20003f05070 */
[----:B------:R-:W-:Y:S02]  /*5f590*/  WARPGROUP.DEPBAR.LE gsb0, 0x0 ;  /* 0x00008000000079c5 */ /* 0x000fe40000010000 */
[----:B------:R-:W-:Y:S04]  /*5f5a0*/  STL.64 [R1], R24 ;  /* 0x0000001801007387 */ /* 0x000fe80000100a00 */
        /* <DEDUP_REMOVED lines=127> */
[----:B------:R-:W3:Y:S04]  /*5fda0*/  LDL.LU R4, [R1+0x2b70] ;  /* 0x002b700001047983 */ /* 0x000ee80000300800 */
[----:B------:R0:W-:Y:S02]  /*5fdb0*/  STL [R1+0x1178], R176 ;  /* 0x001178b001007387 */ /* 0x0001e40000100800 */
[----:B0-----:R-:W-:-:S02]  /*5fdc0*/  IMAD.MOV.U32 R176, RZ, RZ, R177 ;  /* 0x000000ffffb07224 */ /* 0x001fc400078e00b1 */
        /* <DEDUP_REMOVED lines=22> */
[----:B------:R-:W-:Y:S01]  /*5ff30*/  IMAD.MOV.U32 R190, RZ, RZ, R191 ;  /* 0x000000ffffbe7224 */ /* 0x000fe200078e00bf */
[----:B------:R-:W-:Y:S01]  /*5ff40*/  IADD3 R176, P6, R176, UR6, RZ ;  /* 0x00000006b0b07c10 */ /* 0x000fe2000ffde0ff */
[----:B------:R-:W-:-:S02]  /*5ff50*/  IMAD.MOV.U32 R191, RZ, RZ, R192 ;  /* 0x000000ffffbf7224 */ /* 0x000fc400078e00c0 */
[----:B------:R-:W-:Y:S02]  /*5ff60*/  IMAD.MOV.U32 R192, RZ, RZ, R193 ;  /* 0x000000ffffc07224 */ /* 0x000fe400078e00c1 */
[----:B------:R-:W-:Y:S02]  /*5ff70*/  IMAD.MOV.U32 R193, RZ, RZ, R3 ;  /* 0x000000ffffc17224 */ /* 0x000fe400078e0003 */
[----:B------:R-:W4:Y:S04]  /*5ff80*/  LDL.LU R3, [R1+0x2b6c] ;  /* 0x002b6c0001037983 */ /* 0x000f280000300800 */
[----:B------:R0:W-:Y:S04]  /*5ff90*/  STL [R1+0x1860], R176 ;  /* 0x001860b001007387 */ /* 0x0001e80000100800 */
[----:B0-----:R-:W2:Y:S02]  /*5ffa0*/  LDL.LU R176, [R1+0x1858] ;  /* 0x0018580001b07983 */ /* 0x001ea40000300800 */
[----:B--2---:R-:W-:-:S05]  /*5ffb0*/  IADD3 R176, P1, R176, UR6, RZ ;  /* 0x00000006b0b07c10 */ /* 0x004fca000ff3e0ff */
[----:B------:R0:W-:Y:S04]  /*5ffc0*/  STL [R1+0x1858], R176 ;  /* 0x001858b001007387 */ /* 0x0001e80000100800 */
[----:B0-----:R-:W2:Y:S01]  /*5ffd0*/  LDL.LU R176, [R1+0x1850] ;  /* 0x0018500001b07983 */ /* 0x001ea20000300800 */
[----:B----4-:R-:W-:Y:S02]  /*5ffe0*/  IADD3 R3, P3, R3, UR6, RZ ;  /* 0x0000000603037c10 */ /* 0x010fe4000ff7e0ff */
[----:B--2---:R-:W-:-:S05]  /*5fff0*/  IADD3 R176, P2, R176, UR6, RZ ;  /* 0x00000006b0b07c10 */ /* 0x004fca000ff5e0ff */
[----:B------:R-:W-:Y:S04]  /*60000*/  STL [R1+0x1850], R176 ;  /* 0x001850b001007387 */ /* 0x000fe80000100800 */
[----:B------:R0:W-:Y:S04]  /*60010*/  STL [R1+0x1848], R3 ;  /* 0x0018480301007387 */ /* 0x0001e80000100800 */
[----:B0-----:R-:W2:Y:S01]  /*60020*/  LDL.LU R3, [R1+0x2b68] ;  /* 0x002b680001037983 */ /* 0x001ea20000300800 */
        /* <DEDUP_REMOVED lines=29> */
[----:B------:R-:W4:Y:S01]  /*60200*/  LDL.LU R5, [R1+0x2b64] ;  /* 0x002b640001057983 */ /* 0x000f220000300800 */
[----:B---3--:R-:W-:Y:S02]  /*60210*/  IADD3 R4, P4, R4, UR6, RZ ;  /* 0x0000000604047c10 */ /* 0x008fe4000ff9e0ff */
[----:B------:R-:W-:Y:S02]  /*60220*/  IADD3 R12, P5, R12, UR6, RZ ;  /* 0x000000060c0c7c10 */ /* 0x000fe4000ffbe0ff */
[----:B--2---:R-:W-:-:S02]  /*60230*/  IADD3.X R3, R3, UR7, RZ, P4, !PT ;  /* 0x0000000703037c10 */ /* 0x004fc4000a7fe4ff */
[----:B------:R-:W-:-:S05]  /*60240*/  IADD3 R176, P4, R176, UR6, RZ ;  /* 0x00000006b0b07c10 */ /* 0x000fca000ff9e0ff */
[----:B------:R0:W-:Y:S02]  /*60250*/  STL [R1+0x1840], R176 ;  /* 0x001840b001007387 */ /* 0x0001e40000100800 */
[----:B0-----:R-:W-:Y:S02]  /*60260*/  IMAD.MOV.U32 R176, RZ, RZ, R177 ;  /* 0x000000ffffb07224 */ /* 0x001fe400078e00b1 */
        /* <DEDUP_REMOVED lines=24> */
[----:B----4-:R-:W-:Y:S01]  /*603f0*/  IADD3.X R5, R5, UR7, RZ, P5, !PT ;  /* 0x0000000705057c10 */ /* 0x010fe2000affe4ff */
[----:B------:R-:W-:Y:S01]  /*60400*/  IMAD.MOV.U32 R192, RZ, RZ, R193 ;  /* 0x000000ffffc07224 */ /* 0x000fe200078e00c1 */
[----:B------:R-:W-:Y:S01]  /*60410*/  IADD3 R176, P5, R176, UR6, RZ ;  /* 0x00000006b0b07c10 */ /* 0x000fe2000ffbe0ff */
[----:B------:R-:W-:Y:S02]  /*60420*/  IMAD.MOV.U32 R193, RZ, RZ, R194 ;  /* 0x000000ffffc17224 */ /* 0x000fe400078e00c2 */
[----:B------:R-:W-:Y:S02]  /*60430*/  IMAD.MOV.U32 R194, RZ, RZ, R195 ;  /* 0x000000ffffc27224 */ /* 0x000fe400078e00c3 */
[----:B------:R-:W-:-:S02]  /*60440*/  IMAD.MOV.U32 R195, RZ, RZ, R8 ;  /* 0x000000ffffc37224 */ /* 0x000fc400078e0008 */
[----:B------:R-:W2:Y:S04]  /*60450*/  LDL.LU R8, [R1+0x1194] ;  /* 0x0011940001087983 */ /* 0x000ea80000300800 */
[----:B------:R0:W-:Y:S04]  /*60460*/  STL [R1+0x1838], R176 ;  /* 0x001838b001007387 */ /* 0x0001e80000100800 */
[----:B0-----:R-:W3:Y:S02]  /*60470*/  LDL.LU R176, [R1+0x185c] ;  /* 0x00185c0001b07983 */ /* 0x001ee40000300800 */
[----:B---3--:R-:W-:-:S05]  /*60480*/  IADD3.X R176, R176, UR7, RZ, P6, !PT ;  /* 0x00000007b0b07c10 */ /* 0x008fca000b7fe4ff */
[----:B------:R0:W-:Y:S04]  /*60490*/  STL [R1+0x185c], R176 ;  /* 0x00185cb001007387 */ /* 0x0001e80000100800 */
[----:B0-----:R-:W3:Y:S02]  /*604a0*/  LDL.LU R176, [R1+0x1830] ;  /* 0x0018300001b07983 */ /* 0x001ee40000300800 */
[----:B---3--:R-:W-:-:S05]  /*604b0*/  IADD3 R176, P6, R176, UR6, RZ ;  /* 0x00000006b0b07c10 */ /* 0x008fca000ffde0ff */
        /* <DEDUP_REMOVED lines=4390> */
[----:B0-----:R-:W3:Y:S01]  /*71720*/  LDL.LU R176, [R1+0x1258] ;  /* 0x0012580001b07983 */ /* 0x001ee20000300800 */
[----:B------:R-:W-:Y:S02]  /*71730*/  IADD3.X R0, R0, UR8, RZ, P1, !PT ;  /* 0x0000000800007c10 */ /* 0x000fe40008ffe4ff */
[----:B---3--:R-:W-:-:S05]  /*71740*/  IADD3 R176, P6, R176, UR5, RZ ;  /* 0x00000005b0b07c10 */ /* 0x008fca000ffde0ff */
[----:B------:R-:W-:Y:S04]  /*71750*/  STL [R1+0x1258], R176 ;  /* 0x001258b001007387 */ /* 0x000fe80000100800 */
[----:B------:R0:W-:Y:S04]  /*71760*/  STL [R1+0x127c], R0 ;  /* 0x00127c0001007387 */ /* 0x0001e80000100800 */
[----:B0-----:R-:W3:Y:S04]  /*71770*/  LDL.LU R0, [R1+0x2b60] ;  /* 0x002b600001007983 */ /* 0x001ee80000300800 */
[----:B------:R-:W4:Y:S02]  /*71780*/  LDL.LU R176, [R1+0x1250] ;  /* 0x0012500001b07983 */ /* 0x000f240000300800 */
[----:B----4-:R-:W-:-:S05]  /*71790*/  IADD3 R176, P1, R176, UR5, RZ ;  /* 0x00000005b0b07c10 */ /* 0x010fca000ff3e0ff */
[----:B------:R0:W-:Y:S04]  /*717a0*/  STL [R1+0x1250], R176 ;  /* 0x001250b001007387 */ /* 0x0001e80000100800 */
[----:B0-----:R-:W4:Y:S02]  /*717b0*/  LDL.LU R176, [R1+0x1274] ;  /* 0x0012740001b07983 */ /* 0x001f240000300800 */
[----:B----4-:R-:W-:-:S05]  /*717c0*/  IADD3.X R176, R176, UR8, RZ, P2, !PT ;  /* 0x00000008b0b07c10 */ /* 0x010fca00097fe4ff */
[----:B------:R0:W-:Y:S04]  /*717d0*/  STL [R1+0x1274], R176 ;  /* 0x001274b001007387 */ /* 0x0001e80000100800 */
[----:B0-----:R-:W4:Y:S02]  /*717e0*/  LDL.LU R176, [R1+0x1248] ;  /* 0x0012480001b07983 */ /* 0x001f240000300800 */
[----:B----4-:R-:W-:-:S05]  /*717f0*/  IADD3 R176, P2, R176, UR5, RZ ;  /* 0x00000005b0b07c10 */ /* 0x010fca000ff5e0ff */
[----:B------:R0:W-:Y:S04]  /*71800*/  STL [R1+0x1248], R176 ;  /* 0x001248b001007387 */ /* 0x0001e80000100800 */
[----:B0-----:R-:W4:Y:S02]  /*71810*/  LDL.LU R176, [R1+0x126c] ;  /* 0x00126c0001b07983 */ /* 0x001f240000300800 */
[----:B----4-:R-:W-:Y:S02]  /*71820*/  IADD3.X R176, R176, UR8, RZ, P3, !PT ;  /* 0x00000008b0b07c10 */ /* 0x010fe40009ffe4ff */
[----:B------:R-:W-:-:S03]  /*71830*/  IADD3 R7, P3, R7, UR5, RZ ;  /* 0x0000000507077c10 */ /* 0x000fc6000ff7e0ff */
[----:B------:R-:W-:Y:S04]  /*71840*/  STL [R1+0x126c], R176 ;  /* 0x00126cb001007387 */ /* 0x000fe80000100800 */
[----:B------:R0:W-:Y:S04]  /*71850*/  STL [R1+0x1240], R7 ;  /* 0x0012400701007387 */ /* 0x0001e80000100800 */
[----:B0-----:R-:W4:Y:S04]  /*71860*/  LDL.LU R7, [R1+0x2b5c] ;  /* 0x002b5c0001077983 */ /* 0x001f280000300800 */
[----:B------:R-:W2:Y:S02]  /*71870*/  LDL.LU R176, [R1+0x1264] ;  /* 0x0012640001b07983 */ /* 0x000ea40000300800 */
[----:B--2---:R-:W-:-:S05]  /*71880*/  IADD3.X R176, R176, UR8, RZ, P4, !PT ;  /* 0x00000008b0b07c10 */ /* 0x004fca000a7fe4ff */
[----:B------:R0:W-:Y:S04]  /*71890*/  STL [R1+0x1264], R176 ;  /* 0x001264b001007387 */ /* 0x0001e80000100800 */
[----:B0-----:R-:W2:Y:S02]  /*718a0*/  LDL.LU R176, [R1+0x1238] ;  /* 0x0012380001b07983 */ /* 0x001ea40000300800 */
[----:B--2---:R-:W-:-:S05]  /*718b0*/  IADD3 R176, P4, R176, UR5, RZ ;  /* 0x00000005b0b07c10 */ /* 0x004fca000ff9e0ff */
[----:B------:R0:W-:Y:S04]  /*718c0*/  STL [R1+0x1238], R176 ;  /* 0x001238b001007387 */ /* 0x0001e80000100800 */
[----:B0-----:R-:W2:Y:S02]  /*718d0*/  LDL.LU R176, [R1+0x125c] ;  /* 0x00125c0001b07983 */ /* 0x001ea40000300800 */
        /* <DEDUP_REMOVED lines=14> */
[----:B0-----:R-:W2:Y:S01]  /*719c0*/  LDL.LU R176, [R1+0x1220] ;  /* 0x0012200001b07983 */ /* 0x001ea20000300800 */
[----:B----4-:R-:W-:Y:S02]  /*719d0*/  IADD3.X R7, R7, UR8, RZ, P2, !PT ;  /* 0x0000000807077c10 */ /* 0x010fe400097fe4ff */
[----:B--2---:R-:W-:-:S05]  /*719e0*/  IADD3 R176, P1, R176, UR5, RZ ;  /* 0x00000005b0b07c10 */ /* 0x004fca000ff3e0ff */
[----:B------:R-:W-:Y:S04]  /*719f0*/  STL [R1+0x1220], R176 ;  /* 0x001220b001007387 */ /* 0x000fe80000100800 */
[----:B------:R0:W-:Y:S04]  /*71a00*/  STL [R1+0x1244], R7 ;  /* 0x0012440701007387 */ /* 0x0001e80000100800 */
[----:B0-----:R-:W2:Y:S04]  /*71a10*/  LDL.LU R7, [R1+0x2b58] ;  /* 0x002b580001077983 */ /* 0x001ea80000300800 */
[----:B------:R-:W4:Y:S01]  /*71a20*/  LDL.LU R176, [R1+0x1218] ;  /* 0x0012180001b07983 */ /* 0x000f220000300800 */
[----:B------:R-:W-:-:S02]  /*71a30*/  IADD3.X R6, R6, UR8, RZ, P3, !PT ;  /* 0x0000000806067c10 */ /* 0x000fc40009ffe4ff */
[----:B----4-:R-:W-:Y:S02]  /*71a40*/  IADD3 R176, P2, R176, UR5, RZ ;  /* 0x00000005b0b07c10 */ /* 0x010fe4000ff5e0ff */
[----:B--2---:R-:W-:-:S03]  /*71a50*/  IADD3 R7, P3, R7, UR5, RZ ;  /* 0x0000000507077c10 */ /* 0x004fc6000ff7e0ff */
[----:B------:R-:W-:Y:S04]  /*71a60*/  STL [R1+0x1218], R176 ;  /* 0x001218b001007387 */ /* 0x000fe80000100800 */
[----:B------:R0:W-:Y:S04]  /*71a70*/  STL [R1+0x123c], R6 ;  /* 0x00123c0601007387 */ /* 0x0001e80000100800 */
[----:B0-----:R-:W2:Y:S04]  /*71a80*/  LDL.LU R6, [R1+0x2b54] ;  /* 0x002b540001067983 */ /* 0x001ea80000300800 */
[----:B------:R0:W-:Y:S04]  /*71a90*/  STL [R1+0x1210], R7 ;  /* 0x0012100701007387 */ /* 0x0001e80000100800 */
[----:B0-----:R-:W4:Y:S04]  /*71aa0*/  LDL.LU R7, [R1+0x2b50] ;  /* 0x002b500001077983 */ /* 0x001f280000300800 */
[----:B------:R-:W3:Y:S02]  /*71ab0*/  LDL.LU R176, [R1+0x1234] ;  /* 0x0012340001b07983 */ /* 0x000ee40000300800 */
[----:B---3--:R-:W-:-:S02]  /*71ac0*/  IADD3.X R176, R176, UR8, RZ, P4, !PT ;  /* 0x00000008b0b07c10 */ /* 0x008fc4000a7fe4ff */
[----:B------:R-:W-:-:S03]  /*71ad0*/  IADD3 R0, P4, R0, UR5, RZ ;  /* 0x0000000500007c10 */ /* 0x000fc6000ff9e0ff */
[----:B------:R-:W-:Y:S04]  /*71ae0*/  STL [R1+0x1234], R176 ;  /* 0x001234b001007387 */ /* 0x000fe80000100800 */
[----:B------:R0:W-:Y:S04]  /*71af0*/  STL [R1+0x1208], R0 ;  /* 0x0012080001007387 */ /* 0x0001e80000100800 */
[----:B0-----:R-:W3:Y:S04]  /*71b00*/  LDL.LU R0, [R1+0x2b4c] ;  /* 0x002b4c0001007983 */ /* 0x001ee80000300800 */
[----:B------:R-:W2:Y:S01]  /*71b10*/  LDL.LU R176, [R1+0x122c] ;  /* 0x00122c0001b07983 */ /* 0x000ea20000300800 */
[----:B------:R-:W-:Y:S01]  /*71b20*/  WARPGROUP.ARRIVE ;  /* 0x00000000000079c5 */ /* 0x000fe20000000000 */
[----:B------:R-:W-:Y:S01]  /*71b30*/  UMOV UR40, UR56 ;  /* 0x0000003800287c82 */ /* 0x000fe20008000000 */
[----:B------:R-:W-:-:S04]  /*71b40*/  UMOV UR41, UR57 ;  /* 0x0000003900297c82 */ /* 0x000fc80008000000 */
[----:B------:R-:W-:Y:S01]  /*71b50*/  QGMMA.64x256x32.F32.E4M3.E4M3 R24, gdesc[UR40], R24, gsb0 ;  /* 0x03e00000281879f3 */ /* 0x000fe20008000818 */
[----:B--2---:R-:W-:Y:S02]  /*71b60*/  IADD3.X R176, R176, UR8, RZ, P5, !PT ;  /* 0x00000008b0b07c10 */ /* 0x004fe4000affe4ff */
[----:B------:R-:W-:-:S03]  /*71b70*/  IADD3 R239, P5, R239, UR5, RZ ;  /* 0x00000005efef7c10 */ /* 0x000fc6000ffbe0ff */
[----:B------:R-:W-:Y:S04]  /*71b80*/  STL [R1+0x122c], R176 ;  /* 0x00122cb001007387 */ /* 0x000fe80000100800 */
[----:B------:R0:W-:Y:S04]  /*71b90*/  STL [R1+0x1200], R239 ;  /* 0x001200ef01007387 */ /* 0x0001e80000100800 */
[----:B0-----:R-:W2:Y:S01]  /*71ba0*/  LDL.LU R239, [R1+0x2b48] ;  /* 0x002b480001ef7983 */ /* 0x001ea20000300800 */
[----:B------:R-:W-:Y:S02]  /*71bb0*/  WARPGROUP.DEPBAR.LE gsb0, 0x0 ;  /* 0x00008000000079c5 */ /* 0x000fe40000010000 */
[----:B------:R-:W-:Y:S01]  /*71bc0*/  WARPGROUP.ARRIVE ;  /* 0x00000000000079c5 */ /* 0x000fe20000000000 */
[----:B------:R-:W-:Y:S01]  /*71bd0*/  UMOV UR12, UR52 ;  /* 0x00000034000c7c82 */ /* 0x000fe20008000000 */
[----:B------:R-:W-:-:S09]  /*71be0*/  UMOV UR13, UR53 ;  /* 0x00000035000d7c82 */ /* 0x000fd20008000000 */
[----:B------:R-:W-:Y:S01]  /*71bf0*/  QGMMA.64x256x32.F32.E4M3.E4M3 R24, gdesc[UR12], R24, gsb0 ;  /* 0x03e000000c1879f3 */ /* 0x000fe20008000818 */
[----:B--2---:R-:W-:-:S05]  /*71c00*/  IADD3.X R239, R239, UR8, RZ, P6, !PT ;  /* 0x00000008efef7c10 */ /* 0x004fca000b7fe4ff */
[----:B------:R0:W-:Y:S04]  /*71c10*/  STL [R1+0x1224], R239 ;  /* 0x001224ef01007387 */ /* 0x0001e80000100800 */
[----:B0-----:R1:W5:Y:S04]  /*71c20*/  LDL.LU R239, [R1+0x2b44] ;  /* 0x002b440001ef7983 */ /* 0x0013680000300800 */
[----:B------:R-:W2:Y:S01]  /*71c30*/  LDL.LU R176, [R1+0x11f8] ;  /* 0x0011f80001b07983 */ /* 0x000ea20000300800 */
[----:B----4-:R-:W-:Y:S01]  /*71c40*/  IADD3.X R7, R7, UR8, RZ, P1, !PT ;  /* 0x0000000807077c10 */ /* 0x010fe20008ffe4ff */
[----:B------:R-:W-:-:S02]  /*71c50*/  WARPGROUP.DEPBAR.LE gsb0, 0x0 ;  /* 0x00008000000079c5 */ /* 0x000fc40000010000 */
[----:B------:R-:W-:Y:S01]  /*71c60*/  WARPGROUP.ARRIVE ;  /* 0x00000000000079c5 */ /* 0x000fe20000000000 */
[----:B------:R-:W-:Y:S01]  /*71c70*/  UMOV UR16, UR48 ;  /* 0x0000003000107c82 */ /* 0x000fe20008000000 */
[----:B------:R-:W-:-:S08]  /*71c80*/  UMOV UR17, UR49 ;  /* 0x0000003100117c82 */ /* 0x000fd00008000000 */
[----:B------:R-:W-:Y:S01]  /*71c90*/  QGMMA.64x256x32.F32.E4M3.E4M3 R24, gdesc[UR16], R24, gsb0 ;  /* 0x03e00000101879f3 */ /* 0x000fe20008000818 */
[----:B------:R-:W-:Y:S01]  /*71ca0*/  UMOV UR20, UR44 ;  /* 0x0000002c00147c82 */ /* 0x000fe20008000000 */
[----:B------:R-:W-:Y:S01]  /*71cb0*/  UMOV UR21, UR45 ;  /* 0x0000002d00157c82 */ /* 0x000fe20008000000 */
[----:B--2---:R-:W-:-:S05]  /*71cc0*/  IADD3 R176, P6, R176, UR5, RZ ;  /* 0x00000005b0b07c10 */ /* 0x004fca000ffde0ff */
[----:B------:R-:W-:Y:S04]  /*71cd0*/  STL [R1+0x11f8], R176 ;  /* 0x0011f8b001007387 */ /* 0x000fe80000100800 */
[----:B------:R0:W-:Y:S04]  /*71ce0*/  STL [R1+0x121c], R7 ;  /* 0x00121c0701007387 */ /* 0x0001e80000100800 */
[----:B0-----:R-:W2:Y:S01]  /*71cf0*/  LDL.LU R7, [R1+0x2b40] ;  /* 0x002b400001077983 */ /* 0x001ea20000300800 */
[----:B------:R-:W-:Y:S02]  /*71d00*/  WARPGROUP.DEPBAR.LE gsb0, 0x0 ;  /* 0x00008000000079c5 */ /* 0x000fe40000010000 */
[----:B------:R-:W-:-:S09]  /*71d10*/  WARPGROUP.ARRIVE ;  /* 0x00000000000079c5 */ /* 0x000fd20000000000 */
[----:B------:R-:W-:Y:S01]  /*71d20*/  QGMMA.64x256x32.F32.E4M3.E4M3 R24, gdesc[UR20], R24, gsb0 ;  /* 0x03e00000141879f3 */ /* 0x000fe20008000818 */
[----:B------:R-:W-:Y:S02]  /*71d30*/  IADD3.X R6, R6, UR8, RZ, P2, !PT ;  /* 0x0000000806067c10 */ /* 0x000fe400097fe4ff */
[----:B---3--:R-:W-:Y:S02]  /*71d40*/  IADD3 R0, P2, R0, UR5, RZ ;  /* 0x0000000500007c10 */ /* 0x008fe4000ff5e0ff */
[----:B------:R-:W-:Y:S02]  /*71d50*/  IADD3.X R177, R177, UR8, RZ, P3, !PT ;  /* 0x00000008b1b17c10 */ /* 0x000fe40009ffe4ff */
[----:B------:R-:W-:Y:S02]  /*71d60*/  IADD3 R178, P3, R178, UR5, RZ ;  /* 0x00000005b2b27c10 */ /* 0x000fe4000ff7e0ff */
[----:B------:R-:W-:Y:S02]  /*71d70*/  IADD3.X R179, R179, UR8, RZ, P4, !PT ;  /* 0x00000008b3b37c10 */ /* 0x000fe4000a7fe4ff */
[----:B------:R-:W-:-:S02]  /*71d80*/  IADD3 R180, P4, R180, UR5, RZ ;  /* 0x00000005b4b47c10 */ /* 0x000fc4000ff9e0ff */
[----:B------:R-:W-:Y:S02]  /*71d90*/  IADD3.X R181, R181, UR8, RZ, P5, !PT ;  /* 0x00000008b5b57c10 */ /* 0x000fe4000affe4ff */
[----:B------:R-:W-:Y:S02]  /*71da0*/  IADD3 R182, P5, R182, UR5, RZ ;  /* 0x00000005b6b67c10 */ /* 0x000fe4000ffbe0ff */
        /* <DEDUP_REMOVED lines=17> */
[----:B------:R-:W-:Y:S02]  /*71ec0*/  IADD3.X R195, R195, UR8, RZ, P5, !PT ;  /* 0x00000008c3c37c10 */ /* 0x000fe4000affe4ff */
[----:B------:R-:W-:Y:S02]  /*71ed0*/  IADD3.X R8, R8, UR8, RZ, P6, !PT ;  /* 0x0000000808087c10 */ /* 0x000fe4000b7fe4ff */
[----:B--2---:R-:W-:-:S05]  /*71ee0*/  IADD3 R7, P1, R7, UR5, RZ ;  /* 0x0000000507077c10 */ /* 0x004fca000ff3e0ff */
[----:B------:R0:W-:Y:S01]  /*71ef0*/  STL [R1+0x11f0], R7 ;  /* 0x0011f00701007387 */ /* 0x0001e20000100800 */
[----:B------:R-:W-:-:S03]  /*71f00*/  IADD3.X R186, R186, UR8, RZ, P1, !PT ;  /* 0x00000008baba7c10 */ /* 0x000fc60008ffe4ff */
[----:B0-----:R1:W5:Y:S04]  /*71f10*/  LDL.LU R7, [R1+0x2b3c] ;  /* 0x002b3c0001077983 */ /* 0x0013680000300800 */
[----:B------:R0:W-:Y:S01]  /*71f20*/  STL [R1+0x1214], R6 ;  /* 0x0012140601007387 */ /* 0x0001e20000100800 */
[----:B------:R-:W-:-:S03]  /*71f30*/  IADD3 R200, P1, R200, UR5, RZ ;  /* 0x00000005c8c87c10 */ /* 0x000fc6000ff3e0ff */
[----:B0-----:R1:W5:Y:S04]  /*71f40*/  LDL.LU R6, [R1+0x2b38] ;  /* 0x002b380001067983 */ /* 0x0013680000300800 */
[----:B------:R0:W-:Y:S04]  /*71f50*/  STL [R1+0x11e8], R0 ;  /* 0x0011e80001007387 */ /* 0x0001e80000100800 */
[----:B0-----:R1:W5:Y:S04]  /*71f60*/  LDL.LU R0, [R1+0x2b34] ;  /* 0x002b340001007983 */ /* 0x0013680000300800 */
        /* <DEDUP_REMOVED lines=15> */
[----:B------:R-:W-:Y:S01]  /*72060*/  STL [R1+0x11a8], R230 ;  /* 0x0011a8e601007387 */ /* 0x000fe20000100800 */
[----:B------:R-:W-:-:S03]  /*72070*/  IADD3.X R188, R188, UR8, RZ, P1, !PT ;  /* 0x00000008bcbc7c10 */ /* 0x000fc60008ffe4ff */
[----:B------:R-:W-:Y:S01]  /*72080*/  STL [R1+0x11cc], R242 ;  /* 0x0011ccf201007387 */ /* 0x000fe20000100800 */
[----:B------:R-:W-:-:S03]  /*72090*/  IADD3 R189, P1, R189, UR5, RZ ;  /* 0x00000005bdbd7c10 */ /* 0x000fc6000ff3e0ff */
[----:B------:R-:W-:Y:S04]  /*720a0*/  STL [R1+0x11a0], R247 ;  /* 0x0011a0f701007387 */ /* 0x000fe80000100800 */
[----:B------:R-:W-:Y:S04]  /*720b0*/  STL [R1+0x11c4], R252 ;  /* 0x0011c4fc01007387 */ /* 0x000fe80000100800 */
[----:B------:R-:W-:Y:S04]  /*720c0*/  STL [R1+0x1198], R187 ;  /* 0x001198bb01007387 */ /* 0x000fe80000100800 */
[----:B------:R-:W-:Y:S04]  /*720d0*/  STL [R1+0x11bc], R188 ;  /* 0x0011bcbc01007387 */ /* 0x000fe80000100800 */
[----:B------:R-:W-:Y:S04]  /*720e0*/  STL [R1+0x1190], R189 ;  /* 0x001190bd01007387 */ /* 0x000fe80000100800 */
[----:B------:R-:W-:Y:S01]  /*720f0*/  STL [R1+0x11b4], R190 ;  /* 0x0011b4be01007387 */ /* 0x000fe20000100800 */
[----:B------:R-:W-:-:S03]  /*72100*/  IADD3.X R9, R9, UR8, RZ, P1, !PT ;  /* 0x0000000809097c10 */ /* 0x000fc60008ffe4ff */
[----:B------:R-:W-:Y:S04]  /*72110*/  STL [R1+0x1188], R191 ;  /* 0x001188bf01007387 */ /* 0x000fe80000100800 */
[----:B------:R-:W-:Y:S04]  /*72120*/  STL [R1+0x11ac], R192 ;  /* 0x0011acc001007387 */ /* 0x000fe80000100800 */
[----:B------:R-:W-:Y:S04]  /*72130*/  STL [R1+0x1180], R193 ;  /* 0x001180c101007387 */ /* 0x000fe80000100800 */
[----:B------:R-:W-:Y:S04]  /*72140*/  STL [R1+0x11a4], R194 ;  /* 0x0011a4c201007387 */ /* 0x000fe80000100800 */
[----:B------:R0:W-:Y:S04]  /*72150*/  STL [R1+0x118c], R9 ;  /* 0x00118c0901007387 */ /* 0x0001e80000100800 */
[----:B------:R-:W-:Y:S04]  /*72160*/  STL [R1+0x119c], R195 ;  /* 0x00119cc301007387 */ /* 0x000fe80000100800 */
[----:B------:R2:W-:Y:S01]  /*72170*/  STL [R1+0x1194], R8 ;  /* 0x0011940801007387 */ /* 0x0005e20000100800 */
[----:B------:R-:W-:-:S03]  /*72180*/  WARPGROUP.DEPBAR.LE gsb0, 0x0 ;  /* 0x00008000000079c5 */ /* 0x000fc60000010000 */
[----:B0-----:R-:W3:Y:S04]  /*72190*/  LDL.LU R9, [R1+0x117c] ;  /* 0x00117c0001097983 */ /* 0x001ee80000300800 */
[----:B--2---:R-:W2:Y:S01]  /*721a0*/  LDL.LU R8, [R1+0x1184] ;  /* 0x0011840001087983 */ /* 0x004ea20000300800 */
[----:B---3--:R-:W-:Y:S02]  /*721b0*/  IADD3.X R9, R9, UR8, RZ, P3, !PT ;  /* 0x0000000809097c10 */ /* 0x008fe40009ffe4ff */
[----:B--2---:R-:W-:-:S03]  /*721c0*/  IADD3.X R8, R8, UR8, RZ, P2, !PT ;  /* 0x0000000808087c10 */ /* 0x004fc600097fe4ff */
[----:B------:R1:W-:Y:S04]  /*721d0*/  STL [R1+0x117c], R9 ;  /* 0x00117c0901007387 */ /* 0x0003e80000100800 */
[----:B------:R1:W-:Y:S01]  /*721e0*/  STL [R1+0x1184], R8 ;  /* 0x0011840801007387 */ /* 0x0003e20000100800 */
[----:B------:R-:W-:Y:S05]  /*721f0*/  @P0 BRA `(.L_x_2) ;  /* 0xfffffcc400e00947 */ /* 0x000fea000383ffff */
.L_x_1:
[----:B------:R-:W2:Y:S01]  /*72200*/  LDL.LU R163, [R1+0xc00] ;  /* 0x000c000001a37983 */ /* 0x000ea20000300800 */
[----:B------:R-:W-:Y:S01]  /*72210*/  ULDC UR5, c[0x0][0x248] ;  /* 0x0000920000057ab9 */ /* 0x000fe20000000800 */
[----:B------:R-:W-:Y:S01]  /*72220*/  ULDC UR6, c[0x0][0x248] ;  /* 0x0000920000067ab9 */ /* 0x000fe20000000800 */
[----:B------:R-:W-:Y:S01]  /*72230*/  ULDC UR12, c[0x0][0x248] ;  /* 0x00009200000c7ab9 */ /* 0x000fe20000000800 */
[----:B------:R-:W3:Y:S01]  /*72240*/  LDL.LU R162, [R1+0xc04] ;  /* 0x000c040001a27983 */ /* 0x000ee20000300800 */
[----:B------:R-:W-:-:S03]  /*72250*/  ULDC.64 UR8, c[0x0][0x220] ;  /* 0x0000880000087ab9 */ /* 0x000fc60000000a00 */
        /* <DEDUP_REMOVED lines=18> */
[----:B------:R-:W3:Y:S04]  /*72380*/  LDL.LU R15, [R1+0xc68] ;  /* 0x000c6800010f7983 */ /* 0x000ee80000300800 */
[----:B------:R-:W4:Y:S04]  /*72390*/  LDL.LU R14, [R1+0xc6c] ;  /* 0x000c6c00010e7983 */ /* 0x000f280000300800 */
[----:B------:R-:W4:Y:S04]  /*723a0*/  LDL.LU R13, [R1+0xc70] ;  /* 0x000c7000010d7983 */ /* 0x000f280000300800 */
[----:B------:R-:W4:Y:S04]  /*723b0*/  LDL.LU R11, [R1+0xc74] ;  /* 0x000c7400010b7983 */ /* 0x000f280000300800 */
[----:B------:R-:W4:Y:S04]  /*723c0*/  LDL.LU R10, [R1+0xc78] ;  /* 0x000c7800010a7983 */ /* 0x000f280000300800 */
[----:B-1----:R-:W4:Y:S04]  /*723d0*/  LDL.LU R9, [R1+0xc7c] ;  /* 0x000c7c0001097983 */ /* 0x002f280000300800 */
[----:B------:R-:W4:Y:S04]  /*723e0*/  LDL.LU R8, [R1+0xc08] ;  /* 0x000c080001087983 */ /* 0x000f280000300800 */
[----:B0-----:R-:W4:Y:S04]  /*723f0*/  LDL.LU R2, [R1+0xc18] ;  /* 0x000c180001027983 */ /* 0x001f280000300800 */
[----:B------:R-:W4:Y:S01]  /*72400*/  LDL.LU R164, [R1+0xc1c] ;  /* 0x000c1c0001a47983 */ /* 0x000f220000300800 */
[----:B-----5:R-:W-:Y:S01]  /*72410*/  IMAD R3, R0, UR5, RZ ;  /* 0x0000000500037c24 */ /* 0x020fe2000f8e02ff */
[----:B------:R-:W-:-:S02]  /*72420*/  ULDC UR5, c[0x0][0x248] ;  /* 0x0000920000057ab9 */ /* 0x000fc40000000800 */
        /* <DEDUP_REMOVED lines=28> */
[----:B------:R0:W-:Y:S02]  /*725f0*/  STL [R1+0x12d8], R3 ;  /* 0x0012d80301007387 */ /* 0x0001e40000100800 */
[----:B0-----:R-:W-:Y:S01]  /*72600*/  VIADD R3, R3, UR5 ;  /* 0x0000000503037c36 */ /* 0x001fe20008000000 */
[----:B------:R-:W-:-:S04]  /*72610*/  ULDC UR5, c[0x0][0x248] ;  /* 0x0000920000057ab9 */ /* 0x000fc80000000800 */
[----:B------:R0:W-:Y:S01]  /*72620*/  STL [R1+0x11e0], R3 ;  /* 0x0011e00301007387 */ /* 0x0001e20000100800 */
[----:B--2---:R-:W-:Y:S02]  /*72630*/  IMAD.MOV.U32 R48, RZ, RZ, R16 ;  /* 0x000000ffff307224 */ /* 0x004fe400078e0010 */
[----:B---3--:R-:W-:Y:S02]  /*72640*/  IMAD.MOV.U32 R49, RZ, RZ, R15 ;  /* 0x000000ffff317224 */ /* 0x008fe400078e000f */
        /* <DEDUP_REMOVED lines=26> */
[----:B------:R-:W-:Y:S01]  /*727f0*/  VIADD R17, R3, UR5 ;  /* 0x0000000503117c36 */ /* 0x000fe20008000000 */
[----:B------:R-:W-:Y:S01]  /*72800*/  ULDC UR5, c[0x0][0x248] ;  /* 0x0000920000057ab9 */ /* 0x000fe20000000800 */
[----:B0-----:R-:W-:-:S02]  /*72810*/  IMAD.MOV.U32 R3, RZ, RZ, R11 ;  /* 0x000000ffff037224 */ /* 0x001fc400078e000b */
[----:B------:R-:W-:Y:S01]  /*72820*/  VIADD R16, R17, UR5 ;  /* 0x0000000511107c36 */ /* 0x000fe20008000000 */
[----:B------:R-:W-:Y:S01]  /*72830*/  ULDC UR5, c[0x0][0x248] ;  /* 0x0000920000057ab9 */ /* 0x000fe20000000800 */
[----:B------:R-:W-:Y:S02]  /*72840*/  IMAD.MOV.U32 R47, RZ, RZ, R18 ;  /* 0x000000ffff2f7224 */ /* 0x000fe400078e0012 */
[----:B------:R-:W-:Y:S01]  /*72850*/  VIADD R8, R16, UR5 ;  /* 0x0000000510087c36 */ /* 0x000fe20008000000 */
[----:B------:R-:W-:Y:S01]  /*72860*/  ULDC UR5, c[0x0][0x248] ;  /* 0x0000920000057ab9 */ /* 0x000fe20000000800 */
[----:B------:R-:W-:Y:S02]  /*72870*/  IMAD.MOV.U32 R46, RZ, RZ, R19 ;  /* 0x000000ffff2e7224 */ /* 0x000fe400078e0013 */
[----:B------:R-:W-:Y:S01]  /*72880*/  VIADD R9, R8, UR5 ;  /* 0x0000000508097c36 */ /* 0x000fe20008000000 */
[----:B------:R-:W-:Y:S01]  /*72890*/  ULDC UR5, c[0x0][0x248] ;  /* 0x0000920000057ab9 */ /* 0x000fe20000000800 */
[----:B------:R-:W-:-:S02]  /*728a0*/  IMAD.MOV.U32 R45, RZ, RZ, R20 ;  /* 0x000000ffff2d7224 */ /* 0x000fc400078e0014 */
        /* <DEDUP_REMOVED lines=61> */
[----:B------:R-:W-:-:S03]  /*72c80*/  ULDC UR5, c[0x0][0x248] ;  /* 0x0000920000057ab9 */ /* 0x000fc60000000800 */
        /* <DEDUP_REMOVED lines=183> */
[----:B------:R-:W-:-:S04]  /*73800*/  ULDC UR5, c[0x0][0x248] ;  /* 0x0000920000057ab9 */ /* 0x000fc80000000800 */
[----:B------:R0:W-:Y:S02]  /*73810*/  STL [R1+0xe00], R2 ;  /* 0x000e000201007387 */ /* 0x0001e40000100800 */
[----:B0-----:R-:W-:Y:S01]  /*73820*/  VIADD R2, R2, UR5 ;  /* 0x0000000502027c36 */ /* 0x001fe20008000000 */
        /* <DEDUP_REMOVED lines=793> */
[----:B------:R0:W-:Y:S04]  /*769c0*/  STL [R1+0x122c], R2 ;  /* 0x00122c0201007387 */ /* 0x0001e80000100800 */
[----:B------:R-:W2:Y:S01]  /*769d0*/  LDL.LU R28, [R1+0xc0c] ;  /* 0x000c0c00011c7983 */ /* 0x000ea20000300800 */
[----:B------:R-:W-:Y:S01]  /*769e0*/  F2FP.SATFINITE.E4M3.F32.PACK_AB_MERGE_C R7, R26, R25, RZ ;  /* 0x000000191a07723e */ /* 0x000fe200048070ff */
[----:B0-----:R-:W-:Y:S01]  /*769f0*/  VIADD R2, R2, UR5 ;  /* 0x0000000502027c36 */ /* 0x001fe20008000000 */
[----:B------:R-:W-:-:S04]  /*76a00*/  ULDC UR5, c[0x0][0x248] ;  /* 0x0000920000057ab9 */ /* 0x000fc80000000800 */
[----:B------:R0:W-:Y:S04]  /*76a10*/  STL [R1+0x1230], R2 ;  /* 0x0012300201007387 */ /* 0x0001e80000100800 */
[----:B------:R1:W-:Y:S01]  /*76a20*/  STL [R1+0x2aac], R7 ;  /* 0x002aac0701007387 */ /* 0x0003e20000100800 */
[----:B0-----:R-:W-:Y:S01]  /*76a30*/  VIADD R2, R2, UR5 ;  /* 0x0000000502027c36 */ /* 0x001fe20008000000 */
[----:B------:R-:W-:Y:S02]  /*76a40*/  ULDC UR5, c[0x0][0x248] ;  /* 0x0000920000057ab9 */ /* 0x000fe40000000800 */
[----:B-1----:R-:W3:Y:S04]  /*76a50*/  LDL.LU R7, [R1+0xc10] ;  /* 0x000c100001077983 */ /* 0x002ee80000300800 */
[----:B------:R-:W3:Y:S01]  /*76a60*/  LDL.LU R24, [R1+0xc14] ;  /* 0x000c140001187983 */ /* 0x000ee20000300800 */
[----:B------:R-:W-:-:S02]  /*76a70*/  IMAD.MOV.U32 R26, RZ, RZ, R30 ;  /* 0x000000ffff1a7224 */ /* 0x000fc400078e001e */
[----:B------:R-:W-:Y:S02]  /*76a80*/  IMAD.MOV.U32 R30, RZ, RZ, R34 ;  /* 0x000000ffff1e7224 */ /* 0x000fe400078e0022 */
[----:B------:R-:W-:Y:S02]  /*76a90*/  IMAD.MOV.U32 R34, RZ, RZ, R38 ;  /* 0x000000ffff227224 */ /* 0x000fe400078e0026 */
[----:B------:R-:W-:Y:S02]  /*76aa0*/  IMAD.MOV.U32 R38, RZ, RZ, R42 ;  /* 0x000000ffff267224 */ /* 0x000fe400078e002a */
[----:B------:R-:W-:Y:S02]  /*76ab0*/  IMAD.MOV.U32 R42, RZ, RZ, R46 ;  /* 0x000000ffff2a7224 */ /* 0x000fe400078e002e */
[----:B------:R-:W-:Y:S02]  /*76ac0*/  IMAD.MOV.U32 R46, RZ, RZ, R50 ;  /* 0x000000ffff2e7224 */ /* 0x000fe400078e0032 */
[----:B------:R-:W-:Y:S01]  /*76ad0*/  IMAD.MOV.U32 R50, RZ, RZ, R252 ;  /* 0x000000ffff327224 */ /* 0x000fe200078e00fc */
[----:B--2---:R-:W-:Y:S01]  /*76ae0*/  F2FP.SATFINITE.E4M3.F32.PACK_AB_MERGE_C R25, R28, R27, RZ ;  /* 0x0000001b1c19723e */ /* 0x004fe200048070ff */
[----:B------:R-:W-:-:S02]  /*76af0*/  IMAD.MOV.U32 R27, RZ, RZ, R31 ;  /* 0x000000ffff1b7224 */ /* 0x000fc400078e001f */
[----:B------:R-:W-:Y:S02]  /*76b00*/  IMAD.MOV.U32 R28, RZ, RZ, R32 ;  /* 0x000000ffff1c7224 */ /* 0x000fe400078e0020 */
[----:B------:R-:W-:Y:S02]  /*76b10*/  IMAD.MOV.U32 R31, RZ, RZ, R35 ;  /* 0x000000ffff1f7224 */ /* 0x000fe400078e0023 */
[----:B------:R-:W-:Y:S02]  /*76b20*/  IMAD.MOV.U32 R32, RZ, RZ, R36 ;  /* 0x000000ffff207224 */ /* 0x000fe400078e0024 */
[----:B------:R-:W-:Y:S01]  /*76b30*/  IMAD.MOV.U32 R35, RZ, RZ, R39 ;  /* 0x000000ffff237224 */ /* 0x000fe200078e0027 */
[----:B------:R0:W-:Y:S01]  /*76b40*/  STL [R1+0x2abc], R25 ;  /* 0x002abc1901007387 */ /* 0x0001e20000100800 */
[----:B------:R-:W-:Y:S02]  /*76b50*/  IMAD.MOV.U32 R36, RZ, RZ, R40 ;  /* 0x000000ffff247224 */ /* 0x000fe400078e0028 */
[----:B------:R-:W-:Y:S01]  /*76b60*/  IMAD.MOV.U32 R39, RZ, RZ, R43 ;  /* 0x000000ffff277224 */ /* 0x000fe200078e002b */
[----:B------:R1:W-:Y:S01]  /*76b70*/  STL [R1+0x1234], R2 ;  /* 0x0012340201007387 */ /* 0x0003e20000100800 */
[----:B------:R-:W-:-:S02]  /*76b80*/  IMAD.MOV.U32 R40, RZ, RZ, R44 ;  /* 0x000000ffff287224 */ /* 0x000fc400078e002c */
[----:B------:R-:W-:Y:S02]  /*76b90*/  IMAD.MOV.U32 R43, RZ, RZ, R47 ;  /* 0x000000ffff2b7224 */ /* 0x000fe400078e002f */
[----:B------:R-:W-:Y:S02]  /*76ba0*/  IMAD.MOV.U32 R44, RZ, RZ, R48 ;  /* 0x000000ffff2c7224 */ /* 0x000fe400078e0030 */
[----:B0-----:R-:W-:Y:S02]  /*76bb0*/  IMAD.MOV.U32 R25, RZ, RZ, R29 ;  /* 0x000000ffff197224 */ /* 0x001fe400078e001d */
[----:B------:R-:W-:Y:S02]  /*76bc0*/  IMAD.MOV.U32 R47, RZ, RZ, R4 ;  /* 0x000000ffff2f7224 */ /* 0x000fe400078e0004 */
[----:B------:R-:W-:Y:S01]  /*76bd0*/  IMAD.MOV.U32 R29, RZ, RZ, R33 ;  /* 0x000000ffff1d7224 */ /* 0x000fe200078e0021 */
[----:B------:R-:W2:Y:S01]  /*76be0*/  LDL.LU R4, [R1+0xc80] ;  /* 0x000c800001047983 */ /* 0x000ea20000300800 */
[----:B------:R-:W-:-:S02]  /*76bf0*/  IMAD.MOV.U32 R48, RZ, RZ, R3 ;  /* 0x000000ffff307224 */ /* 0x000fc400078e0003 */
[----:B------:R-:W-:Y:S01]  /*76c00*/  IMAD.MOV.U32 R33, RZ, RZ, R37 ;  /* 0x000000ffff217224 */ /* 0x000fe200078e0025 */
[----:B------:R-:W2:Y:S01]  /*76c10*/  LDL.LU R3, [R1+0xc84] ;  /* 0x000c840001037983 */ /* 0x000ea20000300800 */
[----:B------:R-:W-:Y:S02]  /*76c20*/  IMAD.MOV.U32 R37, RZ, RZ, R41 ;  /* 0x000000ffff257224 */ /* 0x000fe400078e0029 */
[----:B------:R-:W-:Y:S02]  /*76c30*/  IMAD.MOV.U32 R41, RZ, RZ, R45 ;  /* 0x000000ffff297224 */ /* 0x000fe400078e002d */
[----:B------:R-:W-:Y:S02]  /*76c40*/  IMAD.MOV.U32 R45, RZ, RZ, R49 ;  /* 0x000000ffff2d7224 */ /* 0x000fe400078e0031 */
[----:B------:R-:W-:Y:S02]  /*76c50*/  IMAD.MOV.U32 R49, RZ, RZ, R5 ;  /* 0x000000ffff317224 */ /* 0x000fe400078e0005 */
[----:B------:R-:W4:Y:S04]  /*76c60*/  LDL.LU R5, [R1+0xc88] ;  /* 0x000c880001057983 */ /* 0x000f280000300800 */
[----:B------:R-:W4:Y:S01]  /*76c70*/  LDL.LU R252, [R1+0xc8c] ;  /* 0x000c8c0001fc7983 */ /* 0x000f220000300800 */
[----:B---3--:R-:W-:Y:S01]  /*76c80*/  F2FP.SATFINITE.E4M3.F32.PACK_AB_MERGE_C R7, R24, R7, RZ ;  /* 0x000000071807723e */ /* 0x008fe200048070ff */
[----:B-1----:R-:W-:Y:S01]  /*76c90*/  VIADD R2, R2, UR5 ;  /* 0x0000000502027c36 */ /* 0x002fe20008000000 */
[----:B------:R-:W-:Y:S01]  /*76ca0*/  F2FP.SATFINITE.E4M3.F32.PACK_AB_MERGE_C R24, R26, R25, RZ ;  /* 0x000000191a18723e */ /* 0x000fe200048070ff */
[----:B------:R-:W-:-:S02]  /*76cb0*/  ULDC UR5, c[0x0][0x248] ;  /* 0x0000920000057ab9 */ /* 0x000fc40000000800 */
[----:B------:R0:W-:Y:S04]  /*76cc0*/  STL [R1+0x2aa4], R7 ;  /* 0x002aa40701007387 */ /* 0x0001e80000100800 */
[----:B------:R1:W-:Y:S01]  /*76cd0*/  STL [R1+0x2aa8], R24 ;  /* 0x002aa81801007387 */ /* 0x0003e20000100800 */
[----:B0-----:R-:W-:-:S03]  /*76ce0*/  F2FP.SATFINITE.E4M3.F32.PACK_AB_MERGE_C R7, R28, R27, RZ ;  /* 0x0000001b1c07723e */ /* 0x001fc600048070ff */
[----:B------:R0:W-:Y:S01]  /*76cf0*/  STL [R1+0x1238], R2 ;  /* 0x0012380201007387 */ /* 0x0001e20000100800 */
[----:B-1----:R-:W-:-:S03]  /*76d00*/  F2FP.SATFINITE.E4M3.F32.PACK_AB_MERGE_C R24, R30, R29, RZ ;  /* 0x0000001d1e18723e */ /* 0x002fc600048070ff */
[----:B------:R1:W-:Y:S01]  /*76d10*/  STL [R1+0x2a9c], R7 ;  /* 0x002a9c0701007387 */ /* 0x0003e20000100800 */
[----:B0-----:R-:W-:Y:S01]  /*76d20*/  VIADD R2, R2, UR5 ;  /* 0x0000000502027c36 */ /* 0x001fe20008000000 */
[----:B------:R-:W-:Y:S01]  /*76d30*/  ULDC UR5, c[0x0][0x248] ;  /* 0x0000920000057ab9 */ /* 0x000fe20000000800 */
[----:B-1----:R-:W-:Y:S01]  /*76d40*/  F2FP.SATFINITE.E4M3.F32.PACK_AB_MERGE_C R7, R32, R31, RZ ;  /* 0x0000001f2007723e */ /* 0x002fe200048070ff */
[----:B------:R0:W-:Y:S04]  /*76d50*/  STL [R1+0x2aa0], R24 ;  /* 0x002aa01801007387 */ /* 0x0001e80000100800 */
[----:B------:R1:W-:Y:S04]  /*76d60*/  STL [R1+0x123c], R2 ;  /* 0x00123c0201007387 */ /* 0x0003e80000100800 */
[----:B------:R3:W-:Y:S01]  /*76d70*/  STL [R1+0x2a98], R7 ;  /* 0x002a980701007387 */ /* 0x0007e20000100800 */
[----:B0-----:R-:W-:Y:S01]  /*76d80*/  F2FP.SATFINITE.E4M3.F32.PACK_AB_MERGE_C R24, R34, R33, RZ ;  /* 0x000000212218723e */ /* 0x001fe200048070ff */
[----:B-1----:R-:W-:Y:S01]  /*76d90*/  VIADD R2, R2, UR5 ;  /* 0x0000000502027c36 */ /* 0x002fe20008000000 */
[----:B------:R-:W-:Y:S01]  /*76da0*/  ULDC UR5, c[0x0][0x248] ;  /* 0x0000920000057ab9 */ /* 0x000fe20000000800 */
[----:B---3--:R-:W-:-:S02]  /*76db0*/  F2FP.SATFINITE.E4M3.F32.PACK_AB_MERGE_C R7, R36, R35, RZ ;  /* 0x000000232407723e */ /* 0x008fc400048070ff */
        /* <DEDUP_REMOVED lines=18> */
[----:B-1----:R-:W-:-:S04]  /*76ee0*/  VIADD R2, R2, UR5 ;  /* 0x0000000502027c36 */ /* 0x002fc80008000000 */
[----:B------:R-:W-:Y:S01]  /*76ef0*/  STL [R1+0x2a7c], R24 ;  /* 0x002a7c1801007387 */ /* 0x000fe20000100800 */
[----:B------:R-:W-:Y:S01]  /*76f00*/  ULDC UR5, c[0x0][0x248] ;  /* 0x0000920000057ab9 */ /* 0x000fe20000000800 */
[----:B---3--:R-:W-:Y:S02]  /*76f10*/  F2FP.SATFINITE.E4M3.F32.PACK_AB_MERGE_C R7, R48, R47, RZ ;  /* 0x0000002f3007723e */ /* 0x008fe400048070ff */
[----:B------:R0:W-:Y:S04]  /*76f20*/  STL [R1+0x124c], R2 ;  /* 0x00124c0201007387 */ /* 0x0001e80000100800 */
[----:B------:R1:W-:Y:S01]  /*76f30*/  STL [R1+0x2a5c], R7 ;  /* 0x002a5c0701007387 */ /* 0x0003e20000100800 */
[----:B0-----:R-:W-:Y:S01]  /*76f40*/  VIADD R2, R2, UR5 ;  /* 0x0000000502027c36 */ /* 0x001fe20008000000 */
[----:B------:R-:W-:Y:S01]  /*76f50*/  ULDC UR5, c[0x0][0x248] ;  /* 0x0000920000057ab9 */ /* 0x000fe20000000800 */
[----:B-1----:R-:W-:-:S05]  /*76f60*/  F2FP.SATFINITE.E4M3.F32.PACK_AB_MERGE_C R7, R50, R49, RZ ;  /* 0x000000313207723e */ /* 0x002fca00048070ff */
[----:B------:R-:W-:Y:S04]  /*76f70*/  STL [R1+0x2a58], R7 ;  /* 0x002a580701007387 */ /* 0x000fe80000100800 */
[----:B------:R0:W-:Y:S02]  /*76f80*/  STL [R1+0x1250], R2 ;  /* 0x0012500201007387 */ /* 0x0001e40000100800 */
[----:B0-----:R-:W-:Y:S01]  /*76f90*/  VIADD R2, R2, UR5 ;  /* 0x0000000502027c36 */ /* 0x001fe20008000000 */
[----:B------:R-:W-:Y:S01]  /*76fa0*/  ULDC UR5, c[0x0][0x248] ;  /* 0x0000920000057ab9 */ /* 0x000fe20000000800 */
[----:B--2---:R-:W-:-:S05]  /*76fb0*/  F2FP.SATFINITE.E4M3.F32.PACK_AB_MERGE_C R3, R3, R4, RZ ;  /* 0x000000040303723e */ /* 0x004fca00048070ff */
[----:B------:R4:W-:Y:S04]  /*76fc0*/  STL [R1+0x29fc], R3 ;  /* 0x0029fc0301007387 */ /* 0x0009e80000100800 */
[----:B------:R-:W2:Y:S04]  /*76fd0*/  LDL.LU R7, [R1+0xc90] ;  /* 0x000c900001077983 */ /* 0x000ea80000300800 */
[----:B------:R-:W2:Y:S01]  /*76fe0*/  LDL.LU R24, [R1+0xc94] ;  /* 0x000c940001187983 */ /* 0x000ea20000300800 */
[----:B----4-:R-:W-:-:S05]  /*76ff0*/  F2FP.SATFINITE.E4M3.F32.PACK_AB_MERGE_C R3, R252, R5, RZ ;  /* 0x00000005fc03723e */ /* 0x010fca00048070ff */
[----:B------:R0:W-:Y:S04]  /*77000*/  STL [R1+0x29f8], R3 ;  /* 0x0029f80301007387 */ /* 0x0001e80000100800 */
[----:B------:R-:W3:Y:S04]  /*77010*/  LDL.LU R25, [R1+0xc98] ;  /* 0x000c980001197983 */ /* 0x000ee80000300800 */
        /* <DEDUP_REMOVED lines=29> */
[----:B------:R-:W4:Y:S01]  /*771f0*/  LDL.LU R252, [R1+0xd0c] ;  /* 0x000d0c0001fc7983 */ /* 0x000f220000300800 */
[----:B-1----:R-:W-:Y:S01]  /*77200*/  VIADD R2, R2, UR5 ;  /* 0x0000000502027c36 */ /* 0x002fe20008000000 */
[----:B------:R-:W-:Y:S01]  /*77210*/  ULDC UR5, c[0x0][0x248] ;  /* 0x0000920000057ab9 */ /* 0x000fe20000000800 */
[----:B--2---:R-:W-:-:S05]  /*77220*/  F2FP.SATFINITE.E4M3.F32.PACK_AB_MERGE_C R7, R24, R7, RZ ;  /* 0x000000071807723e */ /* 0x004fca00048070ff */
[----:B------:R4:W-:Y:S01]  /*77230*/  STL [R1+0x29e8], R7 ;  /* 0x0029e80701007387 */ /* 0x0009e20000100800 */
[----:B---3--:R-:W-:-:S05]  /*77240*/  F2FP.SATFINITE.E4M3.F32.PACK_AB_MERGE_C R24, R26, R25, RZ ;  /* 0x000000191a18723e */ /* 0x008fca00048070ff */
[----:B------:R0:W-:Y:S01]  /*77250*/  STL [R1+0x29ec], R24 ;  /* 0x0029ec1801007387 */ /* 0x0001e20000100800 */
[----:B----4-:R-:W-:-:S03]  /*77260*/  F2FP.SATFINITE.E4M3.F32.PACK_AB_MERGE_C R7, R28, R27, RZ ;  /* 0x0000001b1c07723e */ /* 0x010fc600048070ff */
[----:B------:R1:W-:Y:S04]  /*77270*/  STL [R1+0x1258], R2 ;  /* 0x0012580201007387 */ /* 0x0003e80000100800 */
[----:B------:R2:W-:Y:S01]  /*77280*/  STL [R1+0x29d8], R7 ;  /* 0x0029d80701007387 */ /* 0x0005e20000100800 */
[----:B0-----:R-:W-:Y:S01]  /*77290*/  F2FP.SATFINITE.E4M3.F32.PACK_AB_MERGE_C R24, R30, R29, RZ ;  /* 0x0000001d1e18723e */ /* 0x001fe200048070ff */
[----:B-1----:R-:W-:Y:S01]  /*772a0*/  VIADD R2, R2, UR5 ;  /* 0x0000000502027c36 */ /* 0x002fe20008000000 */
[----:B------:R-:W-:-:S03]  /*772b0*/  ULDC UR5, c[0x0][0x248] ;  /* 0x0000920000057ab9 */ /* 0x000fc60000000800 */
[----:B------:R0:W-:Y:S01]  /*772c0*/  STL [R1+0x29dc], R24 ;  /* 0x0029dc1801007387 */ /* 0x0001e20000100800 */
[----:B--2---:R-:W-:-:S03]  /*772d0*/  F2FP.SATFINITE.E4M3.F32.PACK_AB_MERGE_C R7, R32, R31, RZ ;  /* 0x0000001f2007723e */ /* 0x004fc600048070ff */
        /* <DEDUP_REMOVED lines=26> */
[----:B------:R-:W-:Y:S01]  /*77480*/  STL [R1+0x299c], R24 ;  /* 0x00299c1801007387 */ /* 0x000fe20000100800 */
[----:B--2---:R-:W-:-:S03]  /*77490*/  F2FP.SATFINITE.E4M3.F32.PACK_AB_MERGE_C R7, R48, R47, RZ ;  /* 0x0000002f3007723e */ /* 0x004fc600048070ff */
[----:B------:R0:W-:Y:S04]  /*774a0*/  STL [R1+0x126c], R2 ;  /* 0x00126c0201007387 */ /* 0x0001e80000100800 */
[----:B------:R1:W-:Y:S01]  /*774b0*/  STL [R1+0x2994], R7 ;  /* 0x0029940701007387 */ /* 0x0003e20000100800 */
[----:B0-----:R-:W-:Y:S01]  /*774c0*/  VIADD R2, R2, UR5 ;  /* 0x0000000502027c36 */ /* 0x001fe20008000000 */
[----:B------:R-:W-:Y:S01]  /*774d0*/  ULDC UR5, c[0x0][0x248] ;  /* 0x0000920000057ab9 */ /* 0x000fe20000000800 */
[----:B-1----:R-:W-:Y:S02]  /*774e0*/  F2FP.SATFINITE.E4M3.F32.PACK_AB_MERGE_C R7, R50, R49, RZ ;  /* 0x000000313207723e */ /* 0x002fe400048070ff */
[----:B------:R-:W-:-:S03]  /*774f0*/  F2FP.SATFINITE.E4M3.F32.PACK_AB_MERGE_C R3, R3, R4, RZ ;  /* 0x000000040303723e */ /* 0x000fc600048070ff */
[----:B------:R0:W-:Y:S04]  /*77500*/  STL [R1+0x2990], R7 ;  /* 0x0029900701007387 */ /* 0x0001e80000100800 */
[----:B------:R1:W-:Y:S04]  /*77510*/  STL [R1+0x1270], R2 ;  /* 0x0012700201007387 */ /* 0x0003e80000100800 */
[----:B------:R2:W-:Y:S04]  /*77520*/  STL [R1+0x2984], R3 ;  /* 0x0029840301007387 */ /* 0x0005e80000100800 */
[----:B0-----:R-:W3:Y:S01]  /*77530*/  LDL.LU R7, [R1+0xd10] ;  /* 0x000d100001077983 */ /* 0x001ee20000300800 */
[----:B-1----:R-:W-:Y:S01]  /*77540*/  VIADD R2, R2, UR5 ;  /* 0x0000000502027c36 */ /* 0x002fe20008000000 */
[----:B------:R-:W-:-:S02]  /*77550*/  ULDC UR5, c[0x0][0x248] ;  /* 0x0000920000057ab9 */ /* 0x000fc40000000800 */
[----:B------:R-:W3:Y:S01]  /*77560*/  LDL.LU R24, [R1+0xd14] ;  /* 0x000d140001187983 */ /* 0x000ee20000300800 */
[----:B--2---:R-:W-:-:S05]  /*77570*/  F2FP.SATFINITE.E4M3.F32.PACK_AB_MERGE_C R3, R252, R5, RZ ;  /* 0x00000005fc03723e */ /* 0x004fca00048070ff */
[----:B------:R0:W-:Y:S04]  /*77580*/  STL [R1+0x2980], R3 ;  /* 0x0029800301007387 */ /* 0x0001e80000100800 */
[----:B------:R-:W2:Y:S04]  /*77590*/  LDL.LU R25, [R1+0xd18] ;  /* 0x000d180001197983 */ /* 0x000ea80000300800 */
[----:B------:R-:W2:Y:S04]  /*775a0*/  LDL.LU R26, [R1+0xd1c] ;  /* 0x000d1c00011a7983 */ /* 0x000ea80000300800 */
        /* <DEDUP_REMOVED lines=31> */
[----:B---3--:R-:W-:-:S05]  /*777a0*/  F2FP.SATFINITE.E4M3.F32.PACK_AB_MERGE_C R7, R24, R7, RZ ;  /* 0x000000071807723e */ /* 0x008fca00048070ff */
[----:B------:R4:W-:Y:S01]  /*777b0*/  STL [R1+0x2974], R7 ;  /* 0x0029740701007387 */ /* 0x0009e20000100800 */
[----:B--2---:R-:W-:-:S05]  /*777c0*/  F2FP.SATFINITE.E4M3.F32.PACK_AB_MERGE_C R24, R26, R25, RZ ;  /* 0x000000191a18723e */ /* 0x004fca00048070ff */
        /* <DEDUP_REMOVED lines=395> */
[----:B------:R-:W-:Y:S04]  /*79080*/  STL [R1+0x2704], R7 ;  /* 0x0027040701007387 */ /* 0x000fe80000100800 */
[----:B------:R0:W-:Y:S04]  /*79090*/  STL [R1+0xd88], R2 ;  /* 0x000d880201007387 */ /* 0x0001e80000100800 */
[----:B------:R1:W-:Y:S04]  /*790a0*/  STL [R1+0x26f8], R3 ;  /* 0x0026f80301007387 */ /* 0x0003e80000100800 */
[----:B------:R-:W2:Y:S01]  /*790b0*/  LDL.LU R50, [R1+0xb90] ;  /* 0x000b900001327983 */ /* 0x000ea20000300800 */
[----:B0-----:R-:W-:Y:S01]  /*790c0*/  VIADD R2, R2, UR5 ;  /* 0x0000000502027c36 */ /* 0x001fe20008000000 */
[----:B------:R-:W-:-:S02]  /*790d0*/  ULDC UR5, c[0x0][0x248] ;  /* 0x0000920000057ab9 */ /* 0x000fc40000000800 */
[----:B------:R-:W2:Y:S01]  /*790e0*/  LDL.LU R7, [R1+0xb94] ;  /* 0x000b940001077983 */ /* 0x000ea20000300800 */
[----:B-1----:R-:W-:-:S05]  /*790f0*/  F2FP.SATFINITE.E4M3.F32.PACK_AB_MERGE_C R3, R252, R5, RZ ;  /* 0x00000005fc03723e */ /* 0x002fca00048070ff */
        /* <DEDUP_REMOVED lines=34> */
[----:B--2---:R-:W-:-:S02]  /*79320*/  F2FP.SATFINITE.E4M3.F32.PACK_AB_MERGE_C R7, R7, R50, RZ ;  /* 0x000000320707723e */ /* 0x004fc400048070ff */
[----:B------:R-:W2:Y:S04]  /*79330*/  LDL.LU R50, [R1+0x2ba0] ;  /* 0x002ba00001327983 */ /* 0x000ea80000300800 */
        /* <DEDUP_REMOVED lines=10> */
[----:B---3--:R-:W-:-:S03]  /*793e0*/  F2FP.SATFINITE.E4M3.F32.PACK_AB_MERGE_C R7, R31, R30, RZ ;  /* 0x0000001e1f07723e */ /* 0x008fc600048070ff */
        /* <DEDUP_REMOVED lines=26> */
[----:B------:R-:W-:Y:S01]  /*79590*/  STL [R1+0x26a0], R24 ;  /* 0x0026a01801007387 */ /* 0x000fe20000100800 */
[----:B---3--:R-:W-:-:S03]  /*795a0*/  F2FP.SATFINITE.E4M3.F32.PACK_AB_MERGE_C R7, R47, R46, RZ ;  /* 0x0000002e2f07723e */ /* 0x008fc600048070ff */
[----:B------:R0:W-:Y:S04]  /*795b0*/  STL [R1+0xa1c], R2 ;  /* 0x000a1c0201007387 */ /* 0x0001e80000100800 */
[----:B------:R1:W-:Y:S01]  /*795c0*/  STL [R1+0x2698], R7 ;  /* 0x0026980701007387 */ /* 0x0003e20000100800 */
[----:B0-----:R-:W-:Y:S01]  /*795d0*/  VIADD R2, R2, UR5 ;  /* 0x0000000502027c36 */ /* 0x001fe20008000000 */
[----:B------:R-:W-:Y:S01]  /*795e0*/  ULDC UR5, c[0x0][0x248] ;  /* 0x0000920000057ab9 */ /* 0x000fe20000000800 */
[----:B-1----:R-:W-:Y:S02]  /*795f0*/  F2FP.SATFINITE.E4M3.F32.PACK_AB_MERGE_C R7, R49, R48, RZ ;  /* 0x000000303107723e */ /* 0x002fe400048070ff */
[----:B------:R-:W-:-:S03]  /*79600*/  F2FP.SATFINITE.E4M3.F32.PACK_AB_MERGE_C R3, R3, R4, RZ ;  /* 0x000000040303723e */ /* 0x000fc600048070ff */
[----:B------:R-:W-:Y:S04]  /*79610*/  STL [R1+0x269c], R7 ;  /* 0x00269c0701007387 */ /* 0x000fe80000100800 */
[----:B------:R-:W-:Y:S01]  /*79620*/  STL [R1+0xa18], R2 ;  /* 0x000a180201007387 */ /* 0x000fe20000100800 */
[----:B------:R-:W-:-:S03]  /*79630*/  F2FP.SATFINITE.E4M3.F32.PACK_AB_MERGE_C R4, R252, R5, RZ ;  /* 0x00000005fc04723e */ /* 0x000fc600048070ff */
[----:B------:R0:W-:Y:S04]  /*79640*/  STL [R1+0x2a38], R3 ;  /* 0x002a380301007387 */ /* 0x0001e80000100800 */
[----:B0-----:R-:W3:Y:S04]  /*79650*/  LDL.LU R3, [R1+0x810] ;  /* 0x0008100001037983 */ /* 0x001ee80000300800 */
[----:B------:R-:W3:Y:S01]  /*79660*/  LDL.LU R5, [R1+0x814] ;  /* 0x0008140001057983 */ /* 0x000ee20000300800 */
[----:B------:R-:W-:Y:S01]  /*79670*/  VIADD R2, R2, UR5 ;  /* 0x0000000502027c36 */ /* 0x000fe20008000000 */
[----:B------:R-:W-:-:S02]  /*79680*/  ULDC UR5, c[0x0][0x248] ;  /* 0x0000920000057ab9 */ /* 0x000fc40000000800 */
[----:B------:R0:W-:Y:S04]  /*79690*/  STL [R1+0x2a34], R4 ;  /* 0x002a340401007387 */ /* 0x0001e80000100800 */
[----:B------:R-:W4:Y:S04]  /*796a0*/  LDL.LU R24, [R1+0x818] ;  /* 0x0008180001187983 */ /* 0x000f280000300800 */
[----:B------:R-:W4:Y:S04]  /*796b0*/  LDL.LU R25, [R1+0x81c] ;  /* 0x00081c0001197983 */ /* 0x000f280000300800 */
[----:B------:R-:W-:Y:S04]  /*796c0*/  STL [R1+0xa14], R2 ;  /* 0x000a140201007387 */ /* 0x000fe80000100800 */
        /* <DEDUP_REMOVED lines=24> */
[----:B0-----:R-:W2:Y:S04]  /*79850*/  LDL.LU R4, [R1+0x880] ;  /* 0x0008800001047983 */ /* 0x001ea80000300800 */
[----:B------:R-:W2:Y:S01]  /*79860*/  LDL.LU R252, [R1+0x884] ;  /* 0x0008840001fc7983 */ /* 0x000ea20000300800 */
[----:B---3--:R-:W-:-:S03]  /*79870*/  F2FP.SATFINITE.E4M3.F32.PACK_AB_MERGE_C R5, R5, R3, RZ ;  /* 0x000000030505723e */ /* 0x008fc600048070ff */
[----:B------:R-:W3:Y:S04]  /*79880*/  LDL.LU R3, [R1+0x888] ;  /* 0x0008880001037983 */ /* 0x000ee80000300800 */
[----:B------:R0:W-:Y:S04]  /*79890*/  STL [R1+0x29f4], R5 ;  /* 0x0029f40501007387 */ /* 0x0001e80000100800 */
[----:B0-----:R-:W3:Y:S01]  /*798a0*/  LDL.LU R5, [R1+0x88c] ;  /* 0x00088c0001057983 */ /* 0x001ee20000300800 */
[----:B------:R-:W-:Y:S01]  /*798b0*/  VIADD R2, R2, UR5 ;  /* 0x0000000502027c36 */ /* 0x000fe20008000000 */
[----:B----4-:R-:W-:Y:S01]  /*798c0*/  F2FP.SATFINITE.E4M3.F32.PACK_AB_MERGE_C R7, R25, R24, RZ ;  /* 0x000000181907723e */ /* 0x010fe200048070ff */
[----:B------:R-:W-:-:S03]  /*798d0*/  ULDC UR5, c[0x0][0x248] ;  /* 0x0000920000057ab9 */ /* 0x000fc60000000800 */
[----:B------:R-:W-:Y:S04]  /*798e0*/  STL [R1+0xa10], R2 ;  /* 0x000a100201007387 */ /* 0x000fe80000100800 */
[----:B------:R0:W-:Y:S01]  /*798f0*/  STL [R1+0x29f0], R7 ;  /* 0x0029f00701007387 */ /* 0x0001e20000100800 */
[----:B--2---:R-:W-:Y:S02]  /*79900*/  F2FP.SATFINITE.E4M3.F32.PACK_AB_MERGE_C R24, R29, R28, RZ ;  /* 0x0000001c1d18723e */ /* 0x004fe400048070ff */
[----:B0-----:R-:W-:Y:S01]  /*79910*/  F2FP.SATFINITE.E4M3.F32.PACK_AB_MERGE_C R7, R27, R26, RZ ;  /* 0x0000001a1b07723e */ /* 0x001fe200048070ff */
[----:B------:R-:W-:Y:S01]  /*79920*/  VIADD R2, R2, UR5 ;  /* 0x0000000502027c36 */ /* 0x000fe20008000000 */
[----:B------:R-:W-:-:S03]  /*79930*/  ULDC UR5, c[0x0][0x248] ;  /* 0x0000920000057ab9 */ /* 0x000fc60000000800 */
[----:B------:R0:W-:Y:S04]  /*79940*/  STL [R1+0x29e4], R7 ;  /* 0x0029e40701007387 */ /* 0x0001e80000100800 */
[----:B------:R1:W-:Y:S01]  /*79950*/  STL [R1+0x29e0], R24 ;  /* 0x0029e01801007387 */ /* 0x0003e20000100800 */
[----:B0-----:R-:W-:-:S03]  /*79960*/  F2FP.SATFINITE.E4M3.F32.PACK_AB_MERGE_C R7, R31, R30, RZ ;  /* 0x0000001e1f07723e */ /* 0x001fc600048070ff */
[----:B------:R0:W-:Y:S01]  /*79970*/  STL [R1+0xa0c], R2 ;  /* 0x000a0c0201007387 */ /* 0x0001e20000100800 */
[----:B-1----:R-:W-:-:S03]  /*79980*/  F2FP.SATFINITE.E4M3.F32.PACK_AB_MERGE_C R24, R33, R32, RZ ;  /* 0x000000202118723e */ /* 0x002fc600048070ff */
[----:B------:R1:W-:Y:S01]  /*79990*/  STL [R1+0x29d4], R7 ;  /* 0x0029d40701007387 */ /* 0x0003e20000100800 */
[----:B0-----:R-:W-:Y:S01]  /*799a0*/  VIADD R2, R2, UR5 ;  /* 0x0000000502027c36 */ /* 0x001fe20008000000 */
[----:B------:R-:W-:Y:S02]  /*799b0*/  ULDC UR5, c[0x0][0x248] ;  /* 0x0000920000057ab9 */ /* 0x000fe40000000800 */
[----:B------:R0:W-:Y:S01]  /*799c0*/  STL [R1+0x2a18], R24 ;  /* 0x002a181801007387 */ /* 0x0001e20000100800 */
[----:B-1----:R-:W-:-:S03]  /*799d0*/  F2FP.SATFINITE.E4M3.F32.PACK_AB_MERGE_C R7, R35, R34, RZ ;  /* 0x000000222307723e */ /* 0x002fc600048070ff */
        /* <DEDUP_REMOVED lines=24> */
[----:B-1----:R-:W-:-:S04]  /*79b60*/  VIADD R2, R2, UR5 ;  /* 0x0000000502027c36 */ /* 0x002fc80008000000 */
[----:B------:R-:W-:Y:S01]  /*79b70*/  STL [R1+0x2a54], R24 ;  /* 0x002a541801007387 */ /* 0x000fe20000100800 */
[----:B------:R-:W-:Y:S01]  /*79b80*/  ULDC UR5, c[0x0][0x248] ;  /* 0x0000920000057ab9 */ /* 0x000fe20000000800 */
[----:B--2---:R-:W-:Y:S02]  /*79b90*/  F2FP.SATFINITE.E4M3.F32.PACK_AB_MERGE_C R7, R252, R4, RZ ;  /* 0x00000004fc07723e */ /* 0x004fe400048070ff */
[----:B------:R0:W-:Y:S04]  /*79ba0*/  STL [R1+0x85c], R2 ;  /* 0x00085c0201007387 */ /* 0x0001e80000100800 */
[----:B------:R-:W2:Y:S04]  /*79bb0*/  LDL.LU R4, [R1+0x890] ;  /* 0x0008900001047983 */ /* 0x000ea80000300800 */
[----:B------:R-:W-:Y:S04]  /*79bc0*/  STL [R1+0x298c], R7 ;  /* 0x00298c0701007387 */ /* 0x000fe80000100800 */
[----:B------:R-:W2:Y:S01]  /*79bd0*/  LDL.LU R252, [R1+0x894] ;  /* 0x0008940001fc7983 */ /* 0x000ea20000300800 */
[----:B0-----:R-:W-:Y:S01]  /*79be0*/  VIADD R2, R2, UR5 ;  /* 0x0000000502027c36 */ /* 0x001fe20008000000 */
[----:B------:R-:W-:-:S02]  /*79bf0*/  ULDC UR5, c[0x0][0x248] ;  /* 0x0000920000057ab9 */ /* 0x000fc40000000800 */
[----:B------:R-:W4:Y:S04]  /*79c00*/  LDL.LU R24, [R1+0x898] ;  /* 0x0008980001187983 */ /* 0x000f280000300800 */
[----:B------:R-:W4:Y:S01]  /*79c10*/  LDL.LU R25, [R1+0x89c] ;  /* 0x00089c0001197983 */ /* 0x000f220000300800 */
[----:B---3--:R-:W-:-:S05]  /*79c20*/  F2FP.SATFINITE.E4M3.F32.PACK_AB_MERGE_C R3, R5, R3, RZ ;  /* 0x000000030503723e */ /* 0x008fca00048070ff */
[----:B------:R0:W-:Y:S04]  /*79c30*/  STL [R1+0x2988], R3 ;  /* 0x0029880301007387 */ /* 0x0001e80000100800 */
        /* <DEDUP_REMOVED lines=24> */
[----:B------:R-:W3:Y:S01]  /*79dc0*/  LDL.LU R5, [R1+0x8fc] ;  /* 0x0008fc0001057983 */ /* 0x000ee20000300800 */
[----:B-1----:R-:W-:Y:S01]  /*79dd0*/  VIADD R2, R2, UR5 ;  /* 0x0000000502027c36 */ /* 0x002fe20008000000 */
[----:B------:R-:W-:-:S02]  /*79de0*/  ULDC UR5, c[0x0][0x248] ;  /* 0x0000920000057ab9 */ /* 0x000fc40000000800 */
[----:B------:R-:W3:Y:S01]  /*79df0*/  LDL.LU R48, [R1+0x900] ;  /* 0x0009000001307983 */ /* 0x000ee20000300800 */
[----:B--2---:R-:W-:-:S05]  /*79e00*/  F2FP.SATFINITE.E4M3.F32.PACK_AB_MERGE_C R4, R252, R4, RZ ;  /* 0x00000004fc04723e */ /* 0x004fca00048070ff */
[----:B------:R0:W-:Y:S04]  /*79e10*/  STL [R1+0x297c], R4 ;  /* 0x00297c0401007387 */ /* 0x0001e80000100800 */
[----:B------:R-:W2:Y:S04]  /*79e20*/  LDL.LU R49, [R1+0x904] ;  /* 0x0009040001317983 */ /* 0x000ea80000300800 */
[----:B0-----:R-:W2:Y:S04]  /*79e30*/  LDL.LU R4, [R1+0x908] ;  /* 0x0009080001047983 */ /* 0x001ea80000300800 */
[----:B------:R0:W-:Y:S04]  /*79e40*/  STL [R1+0x854], R2 ;  /* 0x0008540201007387 */ /* 0x0001e80000100800 */
[----:B------:R-:W2:Y:S01]  /*79e50*/  LDL.LU R252, [R1+0x90c] ;  /* 0x00090c0001fc7983 */ /* 0x000ea20000300800 */
[----:B----4-:R-:W-:-:S05]  /*79e60*/  F2FP.SATFINITE.E4M3.F32.PACK_AB_MERGE_C R24, R25, R24, RZ ;  /* 0x000000181918723e */ /* 0x010fca00048070ff */
[----:B------:R1:W-:Y:S01]  /*79e70*/  STL [R1+0x2a30], R24 ;  /* 0x002a301801007387 */ /* 0x0003e20000100800 */
[----:B0-----:R-:W-:Y:S01]  /*79e80*/  VIADD R2, R2, UR5 ;  /* 0x0000000502027c36 */ /* 0x001fe20008000000 */
[----:B------:R-:W-:Y:S01]  /*79e90*/  ULDC UR5, c[0x0][0x248] ;  /* 0x0000920000057ab9 */ /* 0x000fe20000000800 */
[----:B---3--:R-:W-:-:S05]  /*79ea0*/  F2FP.SATFINITE.E4M3.F32.PACK_AB_MERGE_C R7, R27, R26, RZ ;  /* 0x0000001a1b07723e */ /* 0x008fca00048070ff */
[----:B------:R0:W-:Y:S01]  /*79eb0*/  STL [R1+0x2970], R7 ;  /* 0x0029700701007387 */ /* 0x0001e20000100800 */
[----:B-1----:R-:W-:-:S05]  /*79ec0*/  F2FP.SATFINITE.E4M3.F32.PACK_AB_MERGE_C R24, R29, R28, RZ ;  /* 0x0000001c1d18723e */ /* 0x002fca00048070ff */
[----:B------:R1:W-:Y:S01]  /*79ed0*/  STL [R1+0x296c], R24 ;  /* 0x00296c1801007387 */ /* 0x0003e20000100800 */
[----:B0-----:R-:W-:-:S03]  /*79ee0*/  F2FP.SATFINITE.E4M3.F32.PACK_AB_MERGE_C R7, R31, R30, RZ ;  /* 0x0000001e1f07723e */ /* 0x001fc600048070ff */
[----:B------:R0:W-:Y:S04]  /*79ef0*/  STL [R1+0x850], R2 ;  /* 0x0008500201007387 */ /* 0x0001e80000100800 */
[----:B------:R3:W-:Y:S01]  /*79f00*/  STL [R1+0x2960], R7 ;  /* 0x0029600701007387 */ /* 0x0007e20000100800 */
[----:B-1----:R-:W-:Y:S01]  /*79f10*/  F2FP.SATFINITE.E4M3.F32.PACK_AB_MERGE_C R24, R33, R32, RZ ;  /* 0x000000202118723e */ /* 0x002fe200048070ff */
[----:B0-----:R-:W-:Y:S01]  /*79f20*/  VIADD R2, R2, UR5 ;  /* 0x0000000502027c36 */ /* 0x001fe20008000000 */
        /* <DEDUP_REMOVED lines=24> */
[----:B------:R-:W-:Y:S04]  /*7a0b0*/  STL [R1+0x840], R2 ;  /* 0x0008400201007387 */ /* 0x000fe80000100800 */
[----:B------:R0:W-:Y:S02]  /*7a0c0*/  STL [R1+0x2928], R7 ;  /* 0x0029280701007387 */ /* 0x0001e40000100800 */
[----:B0-----:R-:W-:Y:S02]  /*7a0d0*/  F2FP.SATFINITE.E4M3.F32.PACK_AB_MERGE_C R7, R5, R3, RZ ;  /* 0x000000030507723e */ /* 0x001fe400048070ff */
[----:B------:R-:W3:Y:S04]  /*7a0e0*/  LDL.LU R3, [R1+0x910] ;  /* 0x0009100001037983 */ /* 0x000ee80000300800 */
[----:B------:R-:W3:Y:S01]  /*7a0f0*/  LDL.LU R5, [R1+0x914] ;  /* 0x0009140001057983 */ /* 0x000ee20000300800 */
[----:B------:R-:W-:Y:S01]  /*7a100*/  VIADD R2, R2, UR5 ;  /* 0x0000000502027c36 */ /* 0x000fe20008000000 */
[----:B------:R-:W-:-:S02]  /*7a110*/  ULDC UR5, c[0x0][0x248] ;  /* 0x0000920000057ab9 */ /* 0x000fc40000000800 */
[----:B------:R2:W-:Y:S04]  /*7a120*/  STL [R1+0x2a50], R7 ;  /* 0x002a500701007387 */ /* 0x0005e80000100800 */
[----:B------:R0:W-:Y:S01]  /*7a130*/  STL [R1+0x83c], R2 ;  /* 0x00083c0201007387 */ /* 0x0001e20000100800 */
[----:B--2---:R-:W-:Y:S01]  /*7a140*/  F2FP.SATFINITE.E4M3.F32.PACK_AB_MERGE_C R7, R49, R48, RZ ;  /* 0x000000303107723e */ /* 0x004fe200048070ff */
[----:B0-----:R-:W-:Y:S01]  /*7a150*/  VIADD R2, R2, UR5 ;  /* 0x0000000502027c36 */ /* 0x001fe20008000000 */
[----:B------:R-:W-:-:S03]  /*7a160*/  ULDC UR5, c[0x0][0x248] ;  /* 0x0000920000057ab9 */ /* 0x000fc60000000800 */
[----:B------:R-:W-:Y:S04]  /*7a170*/  STL [R1+0x291c], R7 ;  /* 0x00291c0701007387 */ /* 0x000fe80000100800 */
[----:B------:R-:W2:Y:S04]  /*7a180*/  LDL.LU R24, [R1+0x918] ;  /* 0x0009180001187983 */ /* 0x000ea80000300800 */
[----:B------:R-:W2:Y:S01]  /*7a190*/  LDL.LU R25, [R1+0x91c] ;  /* 0x00091c0001197983 */ /* 0x000ea20000300800 */
[----:B------:R-:W-:-:S05]  /*7a1a0*/  F2FP.SATFINITE.E4M3.F32.PACK_AB_MERGE_C R4, R252, R4, RZ ;  /* 0x00000004fc04723e */ /* 0x000fca00048070ff */
[----:B------:R3:W-:Y:S04]  /*7a1b0*/  STL [R1+0x2918], R4 ;  /* 0x0029180401007387 */ /* 0x0007e80000100800 */
[----:B------:R-:W-:Y:S04]  /*7a1c0*/  STL [R1+0x838], R2 ;  /* 0x0008380201007387 */ /* 0x000fe80000100800 */
        /* <DEDUP_REMOVED lines=23> */
[----:B---3--:R-:W-:Y:S01]  /*7a340*/  F2FP.SATFINITE.E4M3.F32.PACK_AB_MERGE_C R4, R5, R3, RZ ;  /* 0x000000030504723e */ /* 0x008fe200048070ff */
[----:B------:R-:W-:Y:S01]  /*7a350*/  VIADD R3, R2, UR5 ;  /* 0x0000000502037c36 */ /* 0x000fe20008000000 */
[----:B------:R-:W-:-:S03]  /*7a360*/  ULDC UR5, c[0x0][0x248] ;  /* 0x0000920000057ab9 */ /* 0x000fc60000000800 */
[----:B------:R0:W-:Y:S04]  /*7a370*/  STL [R1+0x2908], R4 ;  /* 0x0029080401007387 */ /* 0x0001e80000100800 */
[----:B------:R-:W3:Y:S04]  /*7a380*/  LDL.LU R47, [R1+0x97c] ;  /* 0x00097c00012f7983 */ /* 0x000ee80000300800 */
[----:B------:R-:W3:Y:S04]  /*7a390*/  LDL.LU R48, [R1+0x980] ;  /* 0x0009800001307983 */ /* 0x000ee80000300800 */
[----:B------:R1:W-:Y:S04]  /*7a3a0*/  STL [R1+0x834], R3 ;  /* 0x0008340301007387 */ /* 0x0003e80000100800 */
[----:B0-----:R-:W3:Y:S04]  /*7a3b0*/  LDL.LU R4, [R1+0x984] ;  /* 0x0009840001047983 */ /* 0x001ee80000300800 */
[----:B------:R-:W3:Y:S04]  /*7a3c0*/  LDL.LU R5, [R1+0x988] ;  /* 0x0009880001057983 */ /* 0x000ee80000300800 */
[----:B------:R-:W3:Y:S01]  /*7a3d0*/  LDL.LU R2, [R1+0x98c] ;  /* 0x00098c0001027983 */ /* 0x000ee20000300800 */
[----:B--2---:R-:W-:Y:S01]  /*7a3e0*/  F2FP.SATFINITE.E4M3.F32.PACK_AB_MERGE_C R24, R25, R24, RZ ;  /* 0x000000181918723e */ /* 0x004fe200048070ff */
[----:B-1----:R-:W-:Y:S01]  /*7a3f0*/  VIADD R3, R3, UR5 ;  /* 0x0000000503037c36 */ /* 0x002fe20008000000 */
[----:B------:R-:W-:-:S03]  /*7a400*/  ULDC UR5, c[0x0][0x248] ;  /* 0x0000920000057ab9 */ /* 0x000fc60000000800 */
[----:B------:R0:W-:Y:S01]  /*7a410*/  STL [R1+0x2a2c], R24 ;  /* 0x002a2c1801007387 */ /* 0x0001e20000100800 */
[----:B----4-:R-:W-:-:S05]  /*7a420*/  F2FP.SATFINITE.E4M3.F32.PACK_AB_MERGE_C R7, R27, R26, RZ ;  /* 0x0000001a1b07723e */ /* 0x010fca00048070ff */
[----:B------:R1:W-:Y:S01]  /*7a430*/  STL [R1+0x28fc], R7 ;  /* 0x0028fc0701007387 */ /* 0x0003e20000100800 */
[----:B0-----:R-:W-:-:S05]  /*7a440*/  F2FP.SATFINITE.E4M3.F32.PACK_AB_MERGE_C R24, R29, R28, RZ ;  /* 0x0000001c1d18723e */ /* 0x001fca00048070ff */
        /* <DEDUP_REMOVED lines=31> */
[----:B------:R-:W2:Y:S04]  /*7a640*/  LDL.LU R49, [R1+0x990] ;  /* 0x0009900001317983 */ /* 0x000ea80000300800 */
[----:B------:R1:W-:Y:S04]  /*7a650*/  STL [R1+0x28b8], R7 ;  /* 0x0028b80701007387 */ /* 0x0003e80000100800 */
[----:B------:R-:W2:Y:S01]  /*7a660*/  LDL.LU R252, [R1+0x994] ;  /* 0x0009940001fc7983 */ /* 0x000ea20000300800 */
[----:B0-----:R-:W-:Y:S01]  /*7a670*/  VIADD R3, R3, UR5 ;  /* 0x0000000503037c36 */ /* 0x001fe20008000000 */
[----:B------:R-:W-:Y:S01]  /*7a680*/  ULDC UR5, c[0x0][0x248] ;  /* 0x0000920000057ab9 */ /* 0x000fe20000000800 */
[----:B---3--:R-:W-:-:S05]  /*7a690*/  F2FP.SATFINITE.E4M3.F32.PACK_AB_MERGE_C R24, R47, R46, RZ ;  /* 0x0000002e2f18723e */ /* 0x008fca00048070ff */
[----:B------:R0:W-:Y:S01]  /*7a6a0*/  STL [R1+0x2a4c], R24 ;  /* 0x002a4c1801007387 */ /* 0x0001e20000100800 */
[----:B-1----:R-:W-:-:S03]  /*7a6b0*/  F2FP.SATFINITE.E4M3.F32.PACK_AB_MERGE_C R7, R4, R48, RZ ;  /* 0x000000300407723e */ /* 0x002fc600048070ff */
[----:B------:R-:W-:Y:S01]  /*7a6c0*/  STL [R1+0x814], R3 ;  /* 0x0008140301007387 */ /* 0x000fe20000100800 */
[----:B------:R-:W-:Y:S01]  /*7a6d0*/  VIADD R4, R3, UR5 ;  /* 0x0000000503047c36 */ /* 0x000fe20008000000 */
[----:B------:R-:W-:Y:S02]  /*7a6e0*/  ULDC UR5, c[0x0][0x248] ;  /* 0x0000920000057ab9 */ /* 0x000fe40000000800 */
[----:B------:R-:W-:Y:S01]  /*7a6f0*/  STL [R1+0x28ac], R7 ;  /* 0x0028ac0701007387 */ /* 0x000fe20000100800 */
[----:B------:R-:W-:-:S03]  /*7a700*/  F2FP.SATFINITE.E4M3.F32.PACK_AB_MERGE_C R2, R2, R5, RZ ;  /* 0x000000050202723e */ /* 0x000fc600048070ff */
[----:B0-----:R-:W3:Y:S04]  /*7a710*/  LDL.LU R24, [R1+0x998] ;  /* 0x0009980001187983 */ /* 0x001ee80000300800 */
[----:B------:R-:W3:Y:S04]  /*7a720*/  LDL.LU R25, [R1+0x99c] ;  /* 0x00099c0001197983 */ /* 0x000ee80000300800 */
[----:B------:R0:W-:Y:S04]  /*7a730*/  STL [R1+0x28a8], R2 ;  /* 0x0028a80201007387 */ /* 0x0001e80000100800 */
[----:B------:R1:W-:Y:S04]  /*7a740*/  STL [R1+0x804], R4 ;  /* 0x0008040401007387 */ /* 0x0003e80000100800 */
[----:B------:R-:W4:Y:S04]  /*7a750*/  LDL.LU R26, [R1+0x9a0] ;  /* 0x0009a000011a7983 */ /* 0x000f280000300800 */
[----:B0-----:R-:W4:Y:S04]  /*7a760*/  LDL.LU R2, [R1+0x9a4] ;  /* 0x0009a40001027983 */ /* 0x001f280000300800 */
        /* <DEDUP_REMOVED lines=19> */
[----:B--2---:R-:W-:-:S05]  /*7a8a0*/  F2FP.SATFINITE.E4M3.F32.PACK_AB_MERGE_C R7, R252, R49, RZ ;  /* 0x00000031fc07723e */ /* 0x004fca00048070ff */
[----:B------:R4:W-:Y:S04]  /*7a8b0*/  STL [R1+0x2898], R7 ;  /* 0x0028980701007387 */ /* 0x0009e80000100800 */
[----:B------:R-:W2:Y:S04]  /*7a8c0*/  LDL.LU R44, [R1+0x9f4] ;  /* 0x0009f400012c7983 */ /* 0x000ea80000300800 */
[----:B------:R-:W2:Y:S04]  /*7a8d0*/  LDL.LU R45, [R1+0x9f8] ;  /* 0x0009f800012d7983 */ /* 0x000ea80000300800 */
[----:B------:R-:W2:Y:S01]  /*7a8e0*/  LDL.LU R46, [R1+0x9fc] ;  /* 0x0009fc00012e7983 */ /* 0x000ea20000300800 */
[----:B------:R-:W-:Y:S01]  /*7a8f0*/  VIADD R252, R4, UR5 ;  /* 0x0000000504fc7c36 */ /* 0x000fe20008000000 */
[----:B------:R-:W-:-:S02]  /*7a900*/  ULDC UR5, c[0x0][0x248] ;  /* 0x0000920000057ab9 */ /* 0x000fc40000000800 */
[----:B------:R-:W2:Y:S04]  /*7a910*/  LDL.LU R47, [R1+0x600] ;  /* 0x00060000012f7983 */ /* 0x000ea80000300800 */
[----:B------:R-:W2:Y:S04]  /*7a920*/  LDL.LU R48, [R1+0x604] ;  /* 0x0006040001307983 */ /* 0x000ea80000300800 */
[----:B------:R-:W2:Y:S04]  /*7a930*/  LDL.LU R49, [R1+0x608] ;  /* 0x0006080001317983 */ /* 0x000ea80000300800 */
[----:B-1----:R-:W2:Y:S01]  /*7a940*/  LDL.LU R4, [R1+0x60c] ;  /* 0x00060c0001047983 */ /* 0x002ea20000300800 */
[----:B---3--:R-:W-:-:S05]  /*7a950*/  F2FP.SATFINITE.E4M3.F32.PACK_AB_MERGE_C R24, R25, R24, RZ ;  /* 0x000000181918723e */ /* 0x008fca00048070ff */
[----:B------:R0:W-:Y:S01]  /*7a960*/  STL [R1+0x2a28], R24 ;  /* 0x002a281801007387 */ /* 0x0001e20000100800 */
[----:B----4-:R-:W-:Y:S01]  /*7a970*/  F2FP.SATFINITE.E4M3.F32.PACK_AB_MERGE_C R7, R2, R26, RZ ;  /* 0x0000001a0207723e */ /* 0x010fe200048070ff */
[----:B------:R-:W-:Y:S01]  /*7a980*/  VIADD R2, R252, UR5 ;  /* 0x00000005fc027c36 */ /* 0x000fe20008000000 */
[----:B------:R-:W-:-:S03]  /*7a990*/  ULDC UR5, c[0x0][0x248] ;  /* 0x0000920000057ab9 */ /* 0x000fc60000000800 */
        /* <DEDUP_REMOVED lines=37> */
[----:B------:R0:W-:Y:S01]  /*7abf0*/  STL [R1+0x27dc], R7 ;  /* 0x0027dc0701007387 */ /* 0x0001e20000100800 */
[----:B------:R-:W-:-:S05]  /*7ac00*/  F2FP.SATFINITE.E4M3.F32.PACK_AB_MERGE_C R24, R46, R45, RZ ;  /* 0x0000002d2e18723e */ /* 0x000fca00048070ff */
[----:B------:R-:W-:Y:S01]  /*7ac10*/  STL [R1+0x2a48], R24 ;  /* 0x002a481801007387 */ /* 0x000fe20000100800 */
[----:B0-----:R-:W-:-:S03]  /*7ac20*/  F2FP.SATFINITE.E4M3.F32.PACK_AB_MERGE_C R7, R48, R47, RZ ;  /* 0x0000002f3007723e */ /* 0x001fc600048070ff */
[----:B------:R0:W-:Y:S04]  /*7ac30*/  STL [R1+0x820], R2 ;  /* 0x0008200201007387 */ /* 0x0001e80000100800 */
[----:B------:R1:W-:Y:S01]  /*7ac40*/  STL [R1+0x27cc], R7 ;  /* 0x0027cc0701007387 */ /* 0x0003e20000100800 */
[----:B------:R-:W-:Y:S01]  /*7ac50*/  F2FP.SATFINITE.E4M3.F32.PACK_AB_MERGE_C R4, R4, R49, RZ ;  /* 0x000000310404723e */ /* 0x000fe200048070ff */
[----:B0-----:R-:W-:Y:S01]  /*7ac60*/  VIADD R2, R2, UR5 ;  /* 0x0000000502027c36 */ /* 0x001fe20008000000 */
[----:B------:R-:W-:Y:S01]  /*7ac70*/  ULDC UR5, c[0x0][0x248] ;  /* 0x0000920000057ab9 */ /* 0x000fe20000000800 */
[----:B-1----:R-:W2:Y:S04]  /*7ac80*/  LDL.LU R7, [R1+0x618] ;  /* 0x0006180001077983 */ /* 0x002ea80000300800 */
[----:B------:R-:W2:Y:S04]  /*7ac90*/  LDL.LU R24, [R1+0x61c] ;  /* 0x00061c0001187983 */ /* 0x000ea80000300800 */
[----:B------:R0:W-:Y:S04]  /*7aca0*/  STL [R1+0x27c8], R4 ;  /* 0x0027c80401007387 */ /* 0x0001e80000100800 */
        /* <DEDUP_REMOVED lines=18> */
[----:B0-----:R-:W4:Y:S01]  /*7add0*/  LDL.LU R4, [R1+0x664] ;  /* 0x0006640001047983 */ /* 0x001f220000300800 */
[----:B-1----:R-:W-:Y:S01]  /*7ade0*/  VIADD R2, R2, UR5 ;  /* 0x0000000502027c36 */ /* 0x002fe20008000000 */
[----:B------:R-:W-:-:S02]  /*7adf0*/  ULDC UR5, c[0x0][0x248] ;  /* 0x0000920000057ab9 */ /* 0x000fc40000000800 */
[----:B------:R-:W4:Y:S01]  /*7ae00*/  LDL R41, [R1+0x668] ;  /* 0x0006680001297983 */ /* 0x000f220000100800 */
[----:B---3--:R-:W-:-:S05]  /*7ae10*/  F2FP.SATFINITE.E4M3.F32.PACK_AB_MERGE_C R3, R5, R3, RZ ;  /* 0x000000030503723e */ /* 0x008fca00048070ff */
[----:B------:R0:W-:Y:S04]  /*7ae20*/  STL [R1+0x27bc], R3 ;  /* 0x0027bc0301007387 */ /* 0x0001e80000100800 */
[----:B------:R-:W3:Y:S04]  /*7ae30*/  LDL.LU R42, [R1+0x66c] ;  /* 0x00066c00012a7983 */ /* 0x000ee80000300800 */
[----:B------:R-:W3:Y:S04]  /*7ae40*/  LDL.LU R43, [R1+0x670] ;  /* 0x00067000012b7983 */ /* 0x000ee80000300800 */
[----:B------:R1:W-:Y:S04]  /*7ae50*/  STL [R1+0x604], R2 ;  /* 0x0006040201007387 */ /* 0x0003e80000100800 */
[----:B------:R-:W3:Y:S04]  /*7ae60*/  LDL.LU R44, [R1+0x674] ;  /* 0x00067400012c7983 */ /* 0x000ee80000300800 */
[----:B------:R-:W3:Y:S04]  /*7ae70*/  LDL.LU R45, [R1+0x678] ;  /* 0x00067800012d7983 */ /* 0x000ee80000300800 */
[----:B------:R-:W3:Y:S04]  /*7ae80*/  LDL.LU R46, [R1+0x67c] ;  /* 0x00067c00012e7983 */ /* 0x000ee80000300800 */
[----:B------:R-:W3:Y:S04]  /*7ae90*/  LDL.LU R47, [R1+0x680] ;  /* 0x00068000012f7983 */ /* 0x000ee80000300800 */
[----:B------:R-:W3:Y:S04]  /*7aea0*/  LDL.LU R48, [R1+0x684] ;  /* 0x0006840001307983 */ /* 0x000ee80000300800 */
[----:B0-----:R-:W3:Y:S04]  /*7aeb0*/  LDL.LU R3, [R1+0x688] ;  /* 0x0006880001037983 */ /* 0x001ee80000300800 */
        /* <DEDUP_REMOVED lines=32> */
[----:B------:R-:W2:Y:S04]  /*7b0c0*/  LDL.LU R49, [R1+0x690] ;  /* 0x0006900001317983 */ /* 0x000ea80000300800 */
[----:B------:R1:W-:Y:S01]  /*7b0d0*/  STL [R1+0x2770], R4 ;  /* 0x0027700401007387 */ /* 0x0003e20000100800 */
[----:B0-----:R-:W-:Y:S01]  /*7b0e0*/  VIADD R2, R2, UR5 ;  /* 0x0000000502027c36 */ /* 0x001fe20008000000 */
[----:B------:R-:W-:-:S02]  /*7b0f0*/  ULDC UR5, c[0x0][0x248] ;  /* 0x0000920000057ab9 */ /* 0x000fc40000000800 */
[----:B-1----:R-:W2:Y:S01]  /*7b100*/  LDL.LU R4, [R1+0x694] ;  /* 0x0006940001047983 */ /* 0x002ea20000300800 */
[----:B---3--:R-:W-:-:S05]  /*7b110*/  F2FP.SATFINITE.E4M3.F32.PACK_AB_MERGE_C R24, R42, R41, RZ ;  /* 0x000000292a18723e */ /* 0x008fca00048070ff */
[----:B------:R-:W-:Y:S04]  /*7b120*/  STL [R1+0x2774], R24 ;  /* 0x0027741801007387 */ /* 0x000fe80000100800 */
[----:B------:R0:W-:Y:S01]  /*7b130*/  STL [R1+0x618], R2 ;  /* 0x0006180201007387 */ /* 0x0001e20000100800 */
[----:B------:R-:W-:-:S05]  /*7b140*/  F2FP.SATFINITE.E4M3.F32.PACK_AB_MERGE_C R7, R44, R43, RZ ;  /* 0x0000002b2c07723e */ /* 0x000fca00048070ff */
[----:B------:R1:W-:Y:S01]  /*7b150*/  STL [R1+0x2764], R7 ;  /* 0x0027640701007387 */ /* 0x0003e20000100800 */
[----:B0-----:R-:W-:Y:S01]  /*7b160*/  VIADD R2, R2, UR5 ;  /* 0x0000000502027c36 */ /* 0x001fe20008000000 */
[----:B------:R-:W-:Y:S01]  /*7b170*/  F2FP.SATFINITE.E4M3.F32.PACK_AB_MERGE_C R24, R46, R45, RZ ;  /* 0x0000002d2e18723e */ /* 0x000fe200048070ff */
[----:B------:R-:W-:-:S04]  /*7b180*/  ULDC UR5, c[0x0][0x248] ;  /* 0x0000920000057ab9 */ /* 0x000fc80000000800 */
[----:B------:R-:W-:Y:S01]  /*7b190*/  STL [R1+0x2a44], R24 ;  /* 0x002a441801007387 */ /* 0x000fe20000100800 */
[----:B-1----:R-:W-:-:S03]  /*7b1a0*/  F2FP.SATFINITE.E4M3.F32.PACK_AB_MERGE_C R7, R48, R47, RZ ;  /* 0x0000002f3007723e */ /* 0x002fc600048070ff */
[----:B------:R0:W-:Y:S04]  /*7b1b0*/  STL [R1+0x61c], R2 ;  /* 0x00061c0201007387 */ /* 0x0001e80000100800 */
[----:B------:R1:W-:Y:S01]  /*7b1c0*/  STL [R1+0x2758], R7 ;  /* 0x0027580701007387 */ /* 0x0003e20000100800 */
[----:B------:R-:W-:Y:S01]  /*7b1d0*/  F2FP.SATFINITE.E4M3.F32.PACK_AB_MERGE_C R3, R5, R3, RZ ;  /* 0x000000030503723e */ /* 0x000fe200048070ff */
[----:B0-----:R-:W-:Y:S01]  /*7b1e0*/  VIADD R2, R2, UR5 ;  /* 0x0000000502027c36 */ /* 0x001fe20008000000 */
[----:B------:R-:W-:Y:S01]  /*7b1f0*/  ULDC UR5, c[0x0][0x248] ;  /* 0x0000920000057ab9 */ /* 0x000fe20000000800 */
[----:B-1----:R-:W3:Y:S04]  /*7b200*/  LDL.LU R7, [R1+0x698] ;  /* 0x0006980001077983 */ /* 0x002ee80000300800 */
[----:B------:R-:W3:Y:S04]  /*7b210*/  LDL.LU R24, [R1+0x69c] ;  /* 0x00069c0001187983 */ /* 0x000ee80000300800 */
        /* <DEDUP_REMOVED lines=18> */
[----:B-1----:R-:W-:Y:S01]  /*7b340*/  VIADD R2, R2, UR5 ;  /* 0x0000000502027c36 */ /* 0x002fe20008000000 */
[----:B------:R-:W-:-:S02]  /*7b350*/  ULDC UR5, c[0x0][0x248] ;  /* 0x0000920000057ab9 */ /* 0x000fc40000000800 */
[----:B------:R-:W4:Y:S01]  /*7b360*/  LDL.LU R39, [R1+0x6e0] ;  /* 0x0006e00001277983 */ /* 0x000f220000300800 */
[----:B--2---:R-:W-:-:S05]  /*7b370*/  F2FP.SATFINITE.E4M3.F32.PACK_AB_MERGE_C R4, R4, R49, RZ ;  /* 0x000000310404723e */ /* 0x004fca00048070ff */
[----:B------:R0:W-:Y:S04]  /*7b380*/  STL [R1+0x2748], R4 ;  /* 0x0027480401007387 */ /* 0x0001e80000100800 */
[----:B------:R-:W2:Y:S04]  /*7b390*/  LDL.LU R40, [R1+0x6e4] ;  /* 0x0006e40001287983 */ /* 0x000ea80000300800 */
[----:B------:R-:W2:Y:S04]  /*7b3a0*/  LDL.LU R41, [R1+0x6e8] ;  /* 0x0006e80001297983 */ /* 0x000ea80000300800 */
[----:B------:R1:W-:Y:S04]  /*7b3b0*/  STL [R1+0x624], R2 ;  /* 0x0006240201007387 */ /* 0x0003e80000100800 */
        /* <DEDUP_REMOVED lines=8> */
[----:B0-----:R-:W2:Y:S01]  /*7b440*/  LDL.LU R4, [R1+0x70c] ;  /* 0x00070c0001047983 */ /* 0x001ea20000300800 */
[----:B-1----:R-:W-:Y:S01]  /*7b450*/  VIADD R2, R2, UR5 ;  /* 0x0000000502027c36 */ /* 0x002fe20008000000 */
[----:B------:R-:W-:Y:S01]  /*7b460*/  ULDC UR5, c[0x0][0x248] ;  /* 0x0000920000057ab9 */ /* 0x000fe20000000800 */
[----:B---3--:R-:W-:-:S05]  /*7b470*/  F2FP.SATFINITE.E4M3.F32.PACK_AB_MERGE_C R24, R24, R7, RZ ;  /* 0x000000071818723e */ /* 0x008fca00048070ff */
        /* <DEDUP_REMOVED lines=27> */
[----:B------:R-:W-:Y:S04]  /*7b630*/  STL [R1+0x2a64], R7 ;  /* 0x002a640701007387 */ /* 0x000fe80000100800 */
[----:B------:R0:W-:Y:S02]  /*7b640*/  STL [R1+0x634], R2 ;  /* 0x0006340201007387 */ /* 0x0001e40000100800 */
[----:B0-----:R-:W-:Y:S01]  /*7b650*/  VIADD R2, R2, UR5 ;  /* 0x0000000502027c36 */ /* 0x001fe20008000000 */
[----:B------:R-:W-:Y:S01]  /*7b660*/  ULDC UR5, c[0x0][0x248] ;  /* 0x0000920000057ab9 */ /* 0x000fe20000000800 */
[----:B--2---:R-:W-:-:S05]  /*7b670*/  F2FP.SATFINITE.E4M3.F32.PACK_AB_MERGE_C R7, R40, R39, RZ ;  /* 0x000000272807723e */ /* 0x004fca00048070ff */
[----:B------:R0:W-:Y:S01]  /*7b680*/  STL [R1+0x26fc], R7 ;  /* 0x0026fc0701007387 */ /* 0x0001e20000100800 */
[----:B------:R-:W-:-:S05]  /*7b690*/  F2FP.SATFINITE.E4M3.F32.PACK_AB_MERGE_C R24, R42, R41, RZ ;  /* 0x000000292a18723e */ /* 0x000fca00048070ff */
[----:B------:R1:W-:Y:S01]  /*7b6a0*/  STL [R1+0x2700], R24 ;  /* 0x0027001801007387 */ /* 0x0003e20000100800 */
[----:B0-----:R-:W-:-:S03]  /*7b6b0*/  F2FP.SATFINITE.E4M3.F32.PACK_AB_MERGE_C R7, R44, R43, RZ ;  /* 0x0000002b2c07723e */ /* 0x001fc600048070ff */
[----:B------:R0:W-:Y:S04]  /*7b6c0*/  STL [R1+0x638], R2 ;  /* 0x0006380201007387 */ /* 0x0001e80000100800 */
[----:B------:R2:W-:Y:S01]  /*7b6d0*/  STL [R1+0x26f0], R7 ;  /* 0x0026f00701007387 */ /* 0x0005e20000100800 */
[----:B-1----:R-:W-:Y:S01]  /*7b6e0*/  F2FP.SATFINITE.E4M3.F32.PACK_AB_MERGE_C R24, R46, R45, RZ ;  /* 0x0000002d2e18723e */ /* 0x002fe200048070ff */
[----:B0-----:R-:W-:Y:S01]  /*7b6f0*/  VIADD R2, R2, UR5 ;  /* 0x0000000502027c36 */ /* 0x001fe20008000000 */
[----:B------:R-:W-:-:S03]  /*7b700*/  ULDC UR5, c[0x0][0x248] ;  /* 0x0000920000057ab9 */ /* 0x000fc60000000800 */
[----:B------:R-:W-:Y:S01]  /*7b710*/  STL [R1+0x2a40], R24 ;  /* 0x002a401801007387 */ /* 0x000fe20000100800 */
[----:B--2---:R-:W-:-:S03]  /*7b720*/  F2FP.SATFINITE.E4M3.F32.PACK_AB_MERGE_C R7, R48, R47, RZ ;  /* 0x0000002f3007723e */ /* 0x004fc600048070ff */
[----:B------:R0:W-:Y:S04]  /*7b730*/  STL [R1+0x63c], R2 ;  /* 0x00063c0201007387 */ /* 0x0001e80000100800 */
[----:B------:R-:W-:Y:S01]  /*7b740*/  STL [R1+0x26e4], R7 ;  /* 0x0026e40701007387 */ /* 0x000fe20000100800 */
[----:B------:R-:W-:-:S03]  /*7b750*/  F2FP.SATFINITE.E4M3.F32.PACK_AB_MERGE_C R4, R4, R49, RZ ;  /* 0x000000310404723e */ /* 0x000fc600048070ff */
[----:B------:R-:W2:Y:S01]  /*7b760*/  LDL.LU R49, [R1+0x718] ;  /* 0x0007180001317983 */ /* 0x000ea20000300800 */
[----:B0-----:R-:W-:Y:S01]  /*7b770*/  VIADD R2, R2, UR5 ;  /* 0x0000000502027c36 */ /* 0x001fe20008000000 */
[----:B------:R-:W-:Y:S02]  /*7b780*/  ULDC UR5, c[0x0][0x248] ;  /* 0x0000920000057ab9 */ /* 0x000fe40000000800 */
[----:B------:R-:W2:Y:S04]  /*7b790*/  LDL.LU R48, [R1+0x71c] ;  /* 0x00071c0001307983 */ /* 0x000ea80000300800 */
[----:B------:R-:W-:Y:S04]  /*7b7a0*/  STL [R1+0x26e0], R4 ;  /* 0x0026e00401007387 */ /* 0x000fe80000100800 */
        /* <DEDUP_REMOVED lines=13> */
[----:B0-----:R-:W-:Y:S01]  /*7b880*/  VIADD R2, R2, UR5 ;  /* 0x0000000502027c36 */ /* 0x001fe20008000000 */
[----:B------:R-:W-:-:S02]  /*7b890*/  ULDC UR5, c[0x0][0x248] ;  /* 0x0000920000057ab9 */ /* 0x000fc40000000800 */
[----:B------:R-:W4:Y:S04]  /*7b8a0*/  LDL.LU R35, [R1+0x750] ;  /* 0x0007500001237983 */ /* 0x000f280000300800 */
[----:B------:R-:W4:Y:S04]  /*7b8b0*/  LDL.LU R4, [R1+0x754] ;  /* 0x0007540001047983 */ /* 0x000f280000300800 */
[----:B------:R-:W4:Y:S01]  /*7b8c0*/  LDL.LU R34, [R1+0x758] ;  /* 0x0007580001227983 */ /* 0x000f220000300800 */
        /* <DEDUP_REMOVED lines=17> */
[----:B------:R-:W-:Y:S01]  /*7b9e0*/  ULDC UR5, c[0x0][0x248] ;  /* 0x0000920000057ab9 */ /* 0x000fe20000000800 */
[----:B--2---:R-:W-:-:S02]  /*7b9f0*/  F2FP.SATFINITE.E4M3.F32.PACK_AB_MERGE_C R48, R48, R49, RZ ;  /* 0x000000313030723e */ /* 0x004fc400048070ff */
[----:B------:R-:W2:Y:S04]  /*7ba00*/  LDL.LU R49, [R1+0x2b9c] ;  /* 0x002b9c0001317983 */ /* 0x000ea80000300800 */
[----:B------:R0:W-:Y:S01]  /*7ba10*/  STL [R1+0x2a1c], R48 ;  /* 0x002a1c3001007387 */ /* 0x0001e20000100800 */
[----:B----4-:R-:W-:-:S03]  /*7ba20*/  F2FP.SATFINITE.E4M3.F32.PACK_AB_MERGE_C R46, R46, R47, RZ ;  /* 0x0000002f2e2e723e */ /* 0x010fc600048070ff */
[----:B0-----:R-:W2:Y:S04]  /*7ba30*/  LDL.LU R48, [R1+0x2b98] ;  /* 0x002b980001307983 */ /* 0x001ea80000300800 */
[----:B------:R-:W4:Y:S01]  /*7ba40*/  LDL.LU R47, [R1+0x2b94] ;  /* 0x002b9400012f7983 */ /* 0x000f220000300800 */
[----:B------:R-:W-:-:S03]  /*7ba50*/  F2FP.SATFINITE.E4M3.F32.PACK_AB_MERGE_C R44, R44, R45, RZ ;  /* 0x0000002d2c2c723e */ /* 0x000fc600048070ff */
[----:B------:R0:W-:Y:S01]  /*7ba60*/  STL [R1+0x26c8], R46 ;  /* 0x0026c82e01007387 */ /* 0x0001e20000100800 */
[----:B------:R-:W-:-:S03]  /*7ba70*/  F2FP.SATFINITE.E4M3.F32.PACK_AB_MERGE_C R42, R42, R43, RZ ;  /* 0x0000002b2a2a723e */ /* 0x000fc600048070ff */
[----:B0-----:R-:W4:Y:S04]  /*7ba80*/  LDL.LU R46, [R1+0x2b90] ;  /* 0x002b9000012e7983 */ /* 0x001f280000300800 */
[----:B------:R-:W2:Y:S01]  /*7ba90*/  LDL.LU R45, [R1+0x2b8c] ;  /* 0x002b8c00012d7983 */ /* 0x000ea20000300800 */
[----:B------:R-:W-:-:S03]  /*7baa0*/  F2FP.SATFINITE.E4M3.F32.PACK_AB_MERGE_C R40, R40, R41, RZ ;  /* 0x000000292828723e */ /* 0x000fc600048070ff */
[----:B------:R0:W-:Y:S01]  /*7bab0*/  STL [R1+0x26c4], R44 ;  /* 0x0026c42c01007387 */ /* 0x0001e20000100800 */
[----:B------:R-:W-:-:S03]  /*7bac0*/  F2FP.SATFINITE.E4M3.F32.PACK_AB_MERGE_C R38, R38, R39, RZ ;  /* 0x000000272626723e */ /* 0x000fc600048070ff */
[----:B0-----:R-:W2:Y:S04]  /*7bad0*/  LDL.LU R44, [R1+0x2b88] ;  /* 0x002b8800012c7983 */ /* 0x001ea80000300800 */
[----:B------:R-:W2:Y:S04]  /*7bae0*/  LDL.LU R43, [R1+0x2b84] ;  /* 0x002b8400012b7983 */ /* 0x000ea80000300800 */
[----:B------:R0:W-:Y:S01]  /*7baf0*/  STL [R1+0x26b8], R42 ;  /* 0x0026b82a01007387 */ /* 0x0001e20000100800 */
[----:B------:R-:W-:-:S03]  /*7bb00*/  F2FP.SATFINITE.E4M3.F32.PACK_AB_MERGE_C R36, R36, R37, RZ ;  /* 0x000000252424723e */ /* 0x000fc600048070ff */
[----:B0-----:R-:W2:Y:S04]  /*7bb10*/  LDL.LU R42, [R1+0x2b80] ;  /* 0x002b8000012a7983 */ /* 0x001ea80000300800 */
[----:B------:R0:W-:Y:S04]  /*7bb20*/  STL [R1+0x648], R2 ;  /* 0x0006480201007387 */ /* 0x0001e80000100800 */
[----:B------:R-:W2:Y:S04]  /*7bb30*/  LDL.LU R41, [R1+0x2b7c] ;  /* 0x002b7c0001297983 */ /* 0x000ea80000300800 */
[----:B------:R1:W-:Y:S01]  /*7bb40*/  STL [R1+0x2a00], R40 ;  /* 0x002a002801007387 */ /* 0x0003e20000100800 */
[----:B0-----:R-:W-:Y:S01]  /*7bb50*/  VIADD R2, R2, UR5 ;  /* 0x0000000502027c36 */ /* 0x001fe20008000000 */
[----:B------:R-:W-:-:S02]  /*7bb60*/  ULDC UR5, c[0x0][0x248] ;  /* 0x0000920000057ab9 */ /* 0x000fc40000000800 */
[----:B-1----:R-:W2:Y:S04]  /*7bb70*/  LDL.LU R40, [R1+0x2b78] ;  /* 0x002b780001287983 */ /* 0x002ea80000300800 */
[----:B------:R-:W2:Y:S04]  /*7bb80*/  LDL.LU R39, [R1+0x2b74] ;  /* 0x002b740001277983 */ /* 0x000ea80000300800 */
[----:B------:R0:W-:Y:S01]  /*7bb90*/  STL [R1+0x26ac], R38 ;  /* 0x0026ac2601007387 */ /* 0x0001e20000100800 */
[----:B------:R-:W-:-:S03]  /*7bba0*/  F2FP.SATFINITE.E4M3.F32.PACK_AB_MERGE_C R4, R4, R35, RZ ;  /* 0x000000230404723e */ /* 0x000fc600048070ff */
[----:B0-----:R-:W2:Y:S04]  /*7bbb0*/  LDL.LU R38, [R1+0x2b70] ;  /* 0x002b700001267983 */ /* 0x001ea80000300800 */
[----:B------:R0:W-:Y:S04]  /*7bbc0*/  STL [R1+0x64c], R2 ;  /* 0x00064c0201007387 */ /* 0x0001e80000100800 */
[----:B------:R-:W4:Y:S04]  /*7bbd0*/  LDL.LU R37, [R1+0x2b6c] ;  /* 0x002b6c0001257983 */ /* 0x000f280000300800 */
[----:B------:R1:W-:Y:S01]  /*7bbe0*/  STL [R1+0x26a8], R36 ;  /* 0x0026a82401007387 */ /* 0x0003e20000100800 */
[----:B0-----:R-:W-:Y:S01]  /*7bbf0*/  VIADD R2, R2, UR5 ;  /* 0x0000000502027c36 */ /* 0x001fe20008000000 */
[----:B------:R-:W-:-:S02]  /*7bc00*/  ULDC UR5, c[0x0][0x248] ;  /* 0x0000920000057ab9 */ /* 0x000fc40000000800 */
[----:B-1----:R-:W4:Y:S04]  /*7bc10*/  LDL.LU R36, [R1+0x2b68] ;  /* 0x002b680001247983 */ /* 0x002f280000300800 */
[----:B------:R-:W2:Y:S04]  /*7bc20*/  LDL.LU R35, [R1+0x2b64] ;  /* 0x002b640001237983 */ /* 0x000ea80000300800 */
[----:B------:R0:W-:Y:S04]  /*7bc30*/  STL [R1+0x650], R2 ;  /* 0x0006500201007387 */ /* 0x0001e80000100800 */
[----:B------:R1:W-:Y:S01]  /*7bc40*/  STL [R1+0x2694], R4 ;  /* 0x0026940401007387 */ /* 0x0003e20000100800 */
[----:B0-----:R-:W-:Y:S01]  /*7bc50*/  VIADD R2, R2, UR5 ;  /* 0x0000000502027c36 */ /* 0x001fe20008000000 */
[----:B------:R-:W-:Y:S01]  /*7bc60*/  ULDC UR5, c[0x0][0x248] ;  /* 0x0000920000057ab9 */ /* 0x000fe20000000800 */
[----:B-1----:R-:W0:Y:S01]  /*7bc70*/  LDC R4, c[0x0][0x244] ;  /* 0x00009100ff047b82 */ /* 0x002e220000000800 */
[----:B---3--:R-:W-:-:S02]  /*7bc80*/  F2FP.SATFINITE.E4M3.F32.PACK_AB_MERGE_C R33, R33, R34, RZ ;  /* 0x000000222121723e */ /* 0x008fc400048070ff */
[----:B------:R-:W2:Y:S04]  /*7bc90*/  LDL.LU R34, [R1+0x2b60] ;  /* 0x002b600001227983 */ /* 0x000ea80000300800 */
[----:B------:R1:W-:Y:S01]  /*7bca0*/  STL [R1+0x2a60], R33 ;  /* 0x002a602101007387 */ /* 0x0003e20000100800 */
[----:B------:R-:W-:-:S03]  /*7bcb0*/  F2FP.SATFINITE.E4M3.F32.PACK_AB_MERGE_C R31, R31, R32, RZ ;  /* 0x000000201f1f723e */ /* 0x000fc600048070ff */
[----:B-1----:R-:W3:Y:S04]  /*7bcc0*/  LDL.LU R33, [R1+0x2b5c] ;  /* 0x002b5c0001217983 */ /* 0x002ee80000300800 */
[----:B------:R1:W-:Y:S01]  /*7bcd0*/  STL [R1+0x654], R2 ;  /* 0x0006540201007387 */ /* 0x0003e20000100800 */
[----:B------:R-:W-:-:S03]  /*7bce0*/  F2FP.SATFINITE.E4M3.F32.PACK_AB_MERGE_C R29, R29, R30, RZ ;  /* 0x0000001e1d1d723e */ /* 0x000fc600048070ff */
[----:B------:R-:W3:Y:S04]  /*7bcf0*/  LDL.LU R32, [R1+0x2b58] ;  /* 0x002b580001207983 */ /* 0x000ee80000300800 */
[----:B------:R0:W-:Y:S01]  /*7bd00*/  STL [R1+0x268c], R31 ;  /* 0x00268c1f01007387 */ /* 0x0001e20000100800 */
[----:B-1----:R-:W-:Y:S01]  /*7bd10*/  VIADD R2, R2, UR5 ;  /* 0x0000000502027c36 */ /* 0x002fe20008000000 */
[----:B------:R-:W-:Y:S01]  /*7bd20*/  F2FP.SATFINITE.E4M3.F32.PACK_AB_MERGE_C R27, R27, R28, RZ ;  /* 0x0000001c1b1b723e */ /* 0x000fe200048070ff */
[----:B------:R-:W-:Y:S01]  /*7bd30*/  ULDC UR5, c[0x0][0x248] ;  /* 0x0000920000057ab9 */ /* 0x000fe20000000800 */
[----:B0-----:R-:W4:Y:S01]  /*7bd40*/  LDL.LU R31, [R1+0x2b54] ;  /* 0x002b5400011f7983 */ /* 0x001f220000300800 */
[----:B------:R-:W-:-:S03]  /*7bd50*/  F2FP.SATFINITE.E4M3.F32.PACK_AB_MERGE_C R25, R25, R26, RZ ;  /* 0x0000001a1919723e */ /* 0x000fc600048070ff */
[----:B------:R-:W4:Y:S04]  /*7bd60*/  LDL.LU R30, [R1+0x2b50] ;  /* 0x002b5000011e7983 */ /* 0x000f280000300800 */
[----:B------:R0:W-:Y:S01]  /*7bd70*/  STL [R1+0x2690], R29 ;  /* 0x0026901d01007387 */ /* 0x0001e20000100800 */
[----:B------:R-:W-:-:S03]  /*7bd80*/  F2FP.SATFINITE.E4M3.F32.PACK_AB_MERGE_C R7, R24, R7, RZ ;  /* 0x000000071807723e */ /* 0x000fc600048070ff */
[----:B0-----:R-:W4:Y:S04]  /*7bd90*/  LDL.LU R29, [R1+0x2b4c] ;  /* 0x002b4c00011d7983 */ /* 0x001f280000300800 */
[----:B------:R0:W-:Y:S04]  /*7bda0*/  STL [R1+0x664], R2 ;  /* 0x0006640201007387 */ /* 0x0001e80000100800 */
[----:B------:R-:W4:Y:S04]  /*7bdb0*/  LDL.LU R28, [R1+0x2b48] ;  /* 0x002b4800011c7983 */ /* 0x000f280000300800 */
[----:B------:R1:W-:Y:S01]  /*7bdc0*/  STL [R1+0x2688], R27 ;  /* 0x0026881b01007387 */ /* 0x0003e20000100800 */
[----:B0-----:R-:W-:Y:S01]  /*7bdd0*/  VIADD R2, R2, UR5 ;  /* 0x0000000502027c36 */ /* 0x001fe20008000000 */
[----:B------:R-:W-:-:S02]  /*7bde0*/  ULDC UR5, c[0x0][0x248] ;  /* 0x0000920000057ab9 */ /* 0x000fc40000000800 */
[----:B-1----:R-:W4:Y:S04]  /*7bdf0*/  LDL.LU R27, [R1+0x2b44] ;  /* 0x002b4400011b7983 */ /* 0x002f280000300800 */
[----:B------:R-:W4:Y:S04]  /*7be00*/  LDL.LU R26, [R1+0x2b40] ;  /* 0x002b4000011a7983 */ /* 0x000f280000300800 */
[----:B------:R0:W-:Y:S01]  /*7be10*/  STL [R1+0x2a3c], R25 ;  /* 0x002a3c1901007387 */ /* 0x0001e20000100800 */
[----:B------:R-:W-:-:S03]  /*7be20*/  F2FP.SATFINITE.E4M3.F32.PACK_AB_MERGE_C R3, R5, R3, RZ ;  /* 0x000000030503723e */ /* 0x000fc600048070ff */
[----:B0-----:R-:W2:Y:S04]  /*7be30*/  LDL.LU R25, [R1+0x2b3c] ;  /* 0x002b3c0001197983 */ /* 0x001ea80000300800 */
[----:B------:R0:W-:Y:S04]  /*7be40*/  STL [R1+0x660], R2 ;  /* 0x0006600201007387 */ /* 0x0001e80000100800 */
[----:B------:R-:W-:Y:S01]  /*7be50*/  STL [R1+0x2684], R7 ;  /* 0x0026840701007387 */ /* 0x000fe20000100800 */
[----:B0-----:R-:W-:Y:S01]  /*7be60*/  VIADD R2, R2, UR5 ;  /* 0x0000000502027c36 */ /* 0x001fe20008000000 */
[----:B------:R-:W-:-:S04]  /*7be70*/  ULDC UR5, c[0x0][0x248] ;  /* 0x0000920000057ab9 */ /* 0x000fc80000000800 */
[----:B------:R0:W-:Y:S04]  /*7be80*/  STL [R1+0x658], R2 ;  /* 0x0006580201007387 */ /* 0x0001e80000100800 */
[----:B------:R-:W-:Y:S01]  /*7be90*/  STL [R1+0x2680], R3 ;  /* 0x0026800301007387 */ /* 0x000fe20000100800 */
[----:B0-----:R-:W-:Y:S01]  /*7bea0*/  VIADD R2, R2, UR5 ;  /* 0x0000000502027c36 */ /* 0x001fe20008000000 */
[----:B------:R-:W-:Y:S02]  /*7beb0*/  ULDC UR5, c[0x0][0x244] ;  /* 0x0000910000057ab9 */ /* 0x000fe40000000800 */
[----:B------:R-:W-:Y:S01]  /*7bec0*/  IMAD R5, R6, UR5, RZ ;  /* 0x0000000506057c24 */ /* 0x000fe2000f8e02ff */
[----:B------:R-:W-:Y:S01]  /*7bed0*/  ULDC UR5, c[0x0][0x248] ;  /* 0x0000920000057ab9 */ /* 0x000fe20000000800 */
[----:B------:R0:W-:Y:S02]  /*7bee0*/  STL [R1+0x65c], R2 ;  /* 0x00065c0201007387 */ /* 0x0001e40000100800 */
[----:B0-----:R-:W-:Y:S01]  /*7bef0*/  VIADD R2, R2, UR6 ;  /* 0x0000000602027c36 */ /* 0x001fe20008000000 */
[----:B------:R-:W-:-:S03]  /*7bf00*/  ULDC.64 UR6, c[0x0][0x220] ;  /* 0x0000880000067ab9 */ /* 0x000fc60000000a00 */
[----:B------:R-:W-:Y:S01]  /*7bf10*/  VIADD R3, R2, UR5 ;  /* 0x0000000502037c36 */ /* 0x000fe20008000000 */
[----:B------:R-:W-:Y:S01]  /*7bf20*/  STL [R1+0x8f0], R2 ;  /* 0x0008f00201007387 */ /* 0x000fe20000100800 */
[----:B------:R-:W-:Y:S02]  /*7bf30*/  ULDC UR5, c[0x0][0x248] ;  /* 0x0000920000057ab9 */ /* 0x000fe40000000800 */
[----:B------:R-:W-:Y:S01]  /*7bf40*/  VIADD R7, R3, UR12 ;  /* 0x0000000c03077c36 */ /* 0x000fe20008000000 */
[----:B------:R-:W-:Y:S01]  /*7bf50*/  STL [R1+0x8f4], R3 ;  /* 0x0008f40301007387 */ /* 0x000fe20000100800 */
[----:B------:R-:W-:-:S03]  /*7bf60*/  VIADD R24, R0, 0x158 ;  /* 0x0000015800187836 */ /* 0x000fc60000000000 */
[----:B------:R0:W-:Y:S04]  /*7bf70*/  STL [R1+0x910], R7 ;  /* 0x0009100701007387 */ /* 0x0001e80000100800 */
[----:B------:R-:W2:Y:S01]  /*7bf80*/  LDL.LU R24, [R1+0x2b38] ;  /* 0x002b380001187983 */ /* 0x000ea20000300800 */
[----:B0-----:R-:W-:Y:S01]  /*7bf90*/  VIADD R7, R7, UR5 ;  /* 0x0000000507077c36 */ /* 0x001fe20008000000 */
[----:B------:R-:W-:-:S04]  /*7bfa0*/  ULDC UR5, c[0x0][0x248] ;  /* 0x0000920000057ab9 */ /* 0x000fc80000000800 */
[----:B------:R0:W-:Y:S02]  /*7bfb0*/  STL [R1+0x914], R7 ;  /* 0x0009140701007387 */ /* 0x0001e40000100800 */
[----:B0-----:R-:W-:-:S05]  /*7bfc0*/  VIADD R7, R7, UR5 ;  /* 0x0000000507077c36 */ /* 0x001fca0008000000 */
[----:B------:R0:W-:Y:S04]  /*7bfd0*/  STL [R1+0x2678], R7 ;  /* 0x0026780701007387 */ /* 0x0001e80000100800 */
[----:B0-----:R-:W3:Y:S01]  /*7bfe0*/  LDL.LU R7, [R1+0x2b34] ;  /* 0x002b340001077983 */ /* 0x001ee20000300800 */
[----:B------:R-:W-:Y:S01]  /*7bff0*/  IMAD R4, R4, 0x80, R5 ;  /* 0x0000008004047824 */ /* 0x000fe200078e0205 */
[----:B------:R-:W-:-:S04]  /*7c000*/  IADD3 R2, P0, R5, UR6, RZ ;  /* 0x0000000605027c10 */ /* 0x000fc8000ff1e0ff */
[C---:B------:R-:W-:Y:S02]  /*7c010*/  IADD3 R3, P1, R4.reuse, UR8, RZ ;  /* 0x0000000804037c10 */ /* 0x040fe4000ff3e0ff */
[----:B------:R-:W-:Y:S02]  /*7c020*/  LEA.HI.X.SX32 R5, R5, UR7, 0x1, P0 ;  /* 0x0000000705057c11 */ /* 0x000fe400080f0eff */
[----:B------:R-:W-:Y:S01]  /*7c030*/  LEA.HI.X.SX32 R4, R4, UR9, 0x1, P1 ;  /* 0x0000000904047c11 */ /* 0x000fe200088f0eff */
[----:B------:R-:W-:Y:S01]  /*7c040*/  STL [R1+0x2dc0], R90 ;  /* 0x002dc05a01007387 */ /* 0x000fe20000100800 */
[----:B------:R-:W-:Y:S01]  /*7c050*/  ULDC.64 UR6, c[0x0][0x228] ;  /* 0x00008a0000067ab9 */ /* 0x000fe20000000a00 */
[----:B------:R-:W-:Y:S01]  /*7c060*/  ULDC.64 UR26, c[0x0][0x228] ;  /* 0x00008a00001a7ab9 */ /* 0x000fe20000000a00 */
[----:B------:R-:W-:Y:S01]  /*7c070*/  ULDC.64 UR8, c[0x0][0x228] ;  /* 0x00008a0000087ab9 */ /* 0x000fe20000000a00 */
        /* <DEDUP_REMOVED lines=18> */
[----:B------:R-:W-:-:S02]  /*7c1a0*/  ULDC.64 UR34, c[0x0][0x228] ;  /* 0x00008a0000227ab9 */ /* 0x000fc40000000a00 */
[----:B------:R0:W-:Y:S04]  /*7c1b0*/  STL [R1+0x2da8], R96 ;  /* 0x002da86001007387 */ /* 0x0001e80000100800 */
[----:B0-----:R-:W4:Y:S04]  /*7c1c0*/  LDL.LU R96, [R1+0x604] ;  /* 0x0006040001607983 */ /* 0x001f280000300800 */
        /* <DEDUP_REMOVED lines=17> */
[----:B------:R0:W-:Y:S04]  /*7c2e0*/  STL [R1+0x2d60], R114 ;  /* 0x002d607201007387 */ /* 0x0001e80000100800 */
[----:B0-----:R-:W2:Y:S04]  /*7c2f0*/  LDL.LU R114, [R1+0x120c] ;  /* 0x00120c0001727983 */ /* 0x001ea80000300800 */
[----:B------:R-:W3:Y:S04]  /*7c300*/  LDL.LU R103, [R1+0x814] ;  /* 0x0008140001677983 */ /* 0x000ee80000300800 */
[----:B------:R-:W-:Y:S04]  /*7c310*/  STL [R1+0x2d5c], R115 ;  /* 0x002d5c7301007387 */ /* 0x000fe80000100800 */
[----:B------:R0:W-:Y:S04]  /*7c320*/  STL [R1+0x2d58], R116 ;  /* 0x002d587401007387 */ /* 0x0001e80000100800 */
[----:B0-----:R-:W4:Y:S04]  /*7c330*/  LDL.LU R116, [R1+0x1204] ;  /* 0x0012040001747983 */ /* 0x001f280000300800 */
[----:B------:R-:W3:Y:S04]  /*7c340*/  LDL.LU R113, [R1+0x1210] ;  /* 0x0012100001717983 */ /* 0x000ee80000300800 */
[----:B------:R-:W3:Y:S04]  /*7c350*/  LDL.LU R101, [R1+0x824] ;  /* 0x0008240001657983 */ /* 0x000ee80000300800 */
[----:B------:R-:W3:Y:S04]  /*7c360*/  LDL.LU R105, [R1+0x614] ;  /* 0x0006140001697983 */ /* 0x000ee80000300800 */
[----:B------:R-:W2:Y:S04]  /*7c370*/  LDL.LU R115, [R1+0x1208] ;  /* 0x0012080001737983 */ /* 0x000ea80000300800 */
[----:B------:R-:W3:Y:S04]  /*7c380*/  LDL.LU R99, [R1+0x838] ;  /* 0x0008380001637983 */ /* 0x000ee80000300800 */
[----:B------:R-:W3:Y:S04]  /*7c390*/  LDL.LU R90, [R1+0x650] ;  /* 0x00065000015a7983 */ /* 0x000ee80000300800 */
[----:B------:R-:W3:Y:S04]  /*7c3a0*/  LDL.LU R102, [R1+0x80c] ;  /* 0x00080c0001667983 */ /* 0x000ee80000300800 */
[----:B------:R-:W3:Y:S04]  /*7c3b0*/  LDL.LU R107, [R1+0x818] ;  /* 0x00081800016b7983 */ /* 0x000ee80000300800 */
[----:B------:R-:W-:Y:S04]  /*7c3c0*/  STL [R1+0x2d54], R117 ;  /* 0x002d547501007387 */ /* 0x000fe80000100800 */
[----:B------:R0:W-:Y:S04]  /*7c3d0*/  STL [R1+0x2d50], R119 ;  /* 0x002d507701007387 */ /* 0x0001e80000100800 */
[----:B0-----:R-:W4:Y:S04]  /*7c3e0*/  LDL.LU R119, [R1+0x11fc] ;  /* 0x0011fc0001777983 */ /* 0x001f280000300800 */
[----:B------:R-:W2:Y:S04]  /*7c3f0*/  LDL.LU R117, [R1+0x1200] ;  /* 0x0012000001757983 */ /* 0x000ea80000300800 */
[----:B------:R-:W3:Y:S04]  /*7c400*/  LDL.LU R98, [R1+0x858] ;  /* 0x0008580001627983 */ /* 0x000ee80000300800 */
[----:B------:R-:W3:Y:S04]  /*7c410*/  LDL.LU R100, [R1+0xa04] ;  /* 0x000a040001647983 */ /* 0x000ee80000300800 */
[----:B------:R-:W3:Y:S04]  /*7c420*/  LDL.LU R110, [R1+0x121c] ;  /* 0x00121c00016e7983 */ /* 0x000ee80000300800 */
[----:B------:R0:W-:Y:S04]  /*7c430*/  STL [R1+0x2d4c], R118 ;  /* 0x002d4c7601007387 */ /* 0x0001e80000100800 */
[----:B0-----:R-:W4:Y:S04]  /*7c440*/  LDL.LU R118, [R1+0x11f8] ;  /* 0x0011f80001767983 */ /* 0x001f280000300800 */
        /* <DEDUP_REMOVED lines=12> */
[----:B------:R0:W-:Y:S04]  /*7c510*/  STL [R1+0x2d48], R120 ;  /* 0x002d487801007387 */ /* 0x0001e80000100800 */
[----:B0-----:R-:W2:Y:S04]  /*7c520*/  LDL.LU R120, [R1+0x11e0] ;  /* 0x0011e00001787983 */ /* 0x001ea80000300800 */
[----:B------:R-:W-:Y:S04]  /*7c530*/  STL [R1+0x2d44], R121 ;  /* 0x002d447901007387 */ /* 0x000fe80000100800 */
[----:B------:R0:W-:Y:S04]  /*7c540*/  STL [R1+0x2d40], R122 ;  /* 0x002d407a01007387 */ /* 0x0001e80000100800 */
[----:B0-----:R-:W4:Y:S01]  /*7c550*/  LDL.LU R122, [R1+0x12d8] ;  /* 0x0012d800017a7983 */ /* 0x001f220000300800 */
[----:B------:R-:W-:-:S03]  /*7c560*/  MOV R121, UR11 ;  /* 0x0000000b00797c02 */ /* 0x000fc60008000f00 */
        /* <DEDUP_REMOVED lines=30> */
[----:B0-----:R-:W-:-:S02]  /*7c750*/  MOV R121, UR10 ;  /* 0x0000000a00797c02 */ /* 0x001fc40008000f00 */
[----:B--2---:R-:W-:-:S03]  /*7c760*/  IADD3 R126, P6, R120, R2, RZ ;  /* 0x00000002787e7210 */ /* 0x004fc60007fde0ff */
[----:B------:R0:W-:Y:S01]  /*7c770*/  STL [R1+0x2ab4], R121 ;  /* 0x002ab47901007387 */ /* 0x0001e20000100800 */
[----:B----4-:R-:W-:Y:S01]  /*7c780*/  IADD3 R124, P4, R122, R2, RZ ;  /* 0x000000027a7c7210 */ /* 0x010fe20007f9e0ff */
[----:B------:R-:W-:Y:S01]  /*7c790*/  VIADD R128, R0, 0x155 ;  /* 0x0000015500807836 */ /* 0x000fe20000000000 */
[----:B0-----:R-:W-:Y:S01]  /*7c7a0*/  MOV R121, UR4 ;  /* 0x0000000400797c02 */ /* 0x001fe20008000f00 */
[----:B------:R-:W-:Y:S01]  /*7c7b0*/  ULDC.64 UR4, c[0x0][0x228] ;  /* 0x00008a0000047ab9 */ /* 0x000fe20000000a00 */
[----:B------:R-:W-:-:S03]  /*7c7c0*/  ULDC.64 UR10, c[0x0][0x228] ;  /* 0x00008a00000a7ab9 */ /* 0x000fc60000000a00 */
[----:B------:R0:W-:Y:S04]  /*7c7d0*/  STL [R1+0x2ab8], R121 ;  /* 0x002ab87901007387 */ /* 0x0001e80000100800 */
[----:B------:R-:W2:Y:S04]  /*7c7e0*/  LDL.LU R123, [R1+0x790] ;  /* 0x00079000017b7983 */ /* 0x000ea80000300800 */
[----:B0-----:R-:W2:Y:S01]  /*7c7f0*/  LDL.LU R121, [R1+0x794] ;  /* 0x0007940001797983 */ /* 0x001ea20000300800 */
[----:B------:R-:W-:Y:S02]  /*7c800*/  ISETP.GE.AND P0, PT, R128, UR13, PT ;  /* 0x0000000d80007c0c */ /* 0x000fe4000bf06270 */
[----:B--2---:R-:W-:Y:S01]  /*7c810*/  F2FP.SATFINITE.E4M3.F32.PACK_AB_MERGE_C R121, R121, R123, RZ ;  /* 0x0000007b7979723e */ /* 0x004fe200048070ff */
[----:B------:R-:W-:-:S04]  /*7c820*/  VIADD R123, R0, 0x156 ;  /* 0x00000156007b7836 */ /* 0x000fc80000000000 */
[----:B------:R0:W-:Y:S01]  /*7c830*/  STL [R1+0x267c], R121 ;  /* 0x00267c7901007387 */ /* 0x0001e20000100800 */
[----:B------:R-:W-:Y:S02]  /*7c840*/  ISETP.GE.AND P1, PT, R123, UR9, PT ;  /* 0x000000097b007c0c */ /* 0x000fe4000bf26270 */
[----:B------:R-:W-:-:S05]  /*7c850*/  SHF.R.S32.HI R123, RZ, 0x1f, R120 ;  /* 0x0000001fff7b7819 */ /* 0x000fca0000011478 */
[----:B------:R-:W-:Y:S02]  /*7c860*/  IMAD.X R127, R123, 0x1, R5, P6 ;  /* 0x000000017b7f7824 */ /* 0x000fe400030e0605 */
[----:B0-----:R-:W-:-:S05]  /*7c870*/  VIADD R121, R0, 0x158 ;  /* 0x0000015800797836 */ /* 0x001fca0000000000 */
[----:B------:R-:W-:Y:S01]  /*7c880*/  ISETP.GE.AND P3, PT, R121, UR7, PT ;  /* 0x0000000779007c0c */ /* 0x000fe2000bf66270 */
[----:B------:R-:W-:-:S05]  /*7c890*/  VIADD R121, R0, 0x157 ;  /* 0x0000015700797836 */ /* 0x000fca0000000000 */
[----:B------:R-:W-:Y:S02]  /*7c8a0*/  ISETP.GE.AND P2, PT, R121, UR27, PT ;  /* 0x0000001b79007c0c */ /* 0x000fe4000bf46270 */
[----:B------:R-:W-:-:S05]  /*7c8b0*/  SHF.R.S32.HI R121, RZ, 0x1f, R122 ;  /* 0x0000001fff797819 */ /* 0x000fca000001147a */
[----:B------:R-:W-:-:S05]  /*7c8c0*/  IMAD.X R125, R121, 0x1, R5, P4 ;  /* 0x00000001797d7824 */ /* 0x000fca00020e0605 */
[----:B------:R0:W-:Y:S04]  /*7c8d0*/  STL.64 [R1+0x2670], R124 ;  /* 0x0026707c01007387 */ /* 0x0001e80000100a00 */
[----:B------:R1:W-:Y:S01]  /*7c8e0*/  STL.64 [R1+0x2668], R126 ;  /* 0x0026687e01007387 */ /* 0x0003e20000100a00 */
[----:B0-----:R-:W-:Y:S02]  /*7c8f0*/  IADD3 R124, P5, R122, R3, RZ ;  /* 0x000000037a7c7210 */ /* 0x001fe40007fbe0ff */
[----:B------:R-:W-:Y:S02]  /*7c900*/  SHF.R.S32.HI R122, RZ, 0x1f, R17 ;  /* 0x0000001fff7a7819 */ /* 0x000fe40000011411 */
[----:B-1----:R-:W-:Y:S01]  /*7c910*/  IADD3 R126, P4, R17, R2, RZ ;  /* 0x00000002117e7210 */ /* 0x002fe20007f9e0ff */
[----:B------:R-:W-:-:S04]  /*7c920*/  IMAD.X R125, R121, 0x1, R4, P5 ;  /* 0x00000001797d7824 */ /* 0x000fc800028e0604 */
[----:B------:R-:W-:Y:S01]  /*7c930*/  IMAD.X R127, R122, 0x1, R5, P4 ;  /* 0x000000017a7f7824 */ /* 0x000fe200020e0605 */
[----:B------:R0:W-:Y:S04]  /*7c940*/  STL.64 [R1+0x2660], R124 ;  /* 0x0026607c01007387 */ /* 0x0001e80000100a00 */
[----:B------:R-:W-:Y:S01]  /*7c950*/  STL.64 [R1+0x2658], R126 ;  /* 0x0026587e01007387 */ /* 0x000fe20000100a00 */
[-C--:B0-----:R-:W-:Y:S02]  /*7c960*/  IADD3 R124, P6, R120, R3.reuse, RZ ;  /* 0x00000003787c7210 */ /* 0x081fe40007fde0ff */
[----:B------:R-:W-:Y:S02]  /*7c970*/  IADD3 R120, P5, R17, R3, RZ ;  /* 0x0000000311787210 */ /* 0x000fe40007fbe0ff */
[----:B------:R-:W-:Y:S01]  /*7c980*/  SHF.R.S32.HI R17, RZ, 0x1f, R16 ;  /* 0x0000001fff117819 */ /* 0x000fe20000011410 */
[----:B------:R-:W-:-:S02]  /*7c990*/  IMAD.X R125, R123, 0x1, R4, P6 ;  /* 0x000000017b7d7824 */ /* 0x000fc400030e0604 */
[----:B------:R-:W-:Y:S01]  /*7c9a0*/  IMAD.X R121, R122, 0x1, R4, P5 ;  /* 0x000000017a797824 */ /* 0x000fe200028e0604 */
[-C--:B------:R-:W-:Y:S02]  /*7c9b0*/  IADD3 R122, P5, R8, R2.reuse, RZ ;  /* 0x00000002087a7210 */ /* 0x080fe40007fbe0ff */
[----:B------:R0:W-:Y:S04]  /*7c9c0*/  STL.64 [R1+0x2650], R124 ;  /* 0x0026507c01007387 */ /* 0x0001e80000100a00 */
[----:B------:R1:W-:Y:S01]  /*7c9d0*/  STL.64 [R1+0x2648], R120 ;  /* 0x0026487801007387 */ /* 0x0003e20000100a00 */
[C---:B0-----:R-:W-:Y:S02]  /*7c9e0*/  IADD3 R124, P4, R16.reuse, R2, RZ ;  /* 0x00000002107c7210 */ /* 0x041fe40007f9e0ff */
[----:B-1----:R-:W-:-:S03]  /*7c9f0*/  IADD3 R120, P6, R16, R3, RZ ;  /* 0x0000000310787210 */ /* 0x002fc60007fde0ff */
[C---:B------:R-:W-:Y:S01]  /*7ca00*/  IMAD.X R125, R17.reuse, 0x1, R5, P4 ;  /* 0x00000001117d7824 */ /* 0x040fe200020e0605 */
[----:B------:R-:W-:Y:S01]  /*7ca10*/  SHF.R.S32.HI R16, RZ, 0x1f, R8 ;  /* 0x0000001fff107819 */ /* 0x000fe20000011408 */
[----:B------:R-:W-:-:S03]  /*7ca20*/  IMAD.X R121, R17, 0x1, R4, P6 ;  /* 0x0000000111797824 */ /* 0x000fc600030e0604 */
[----:B------:R0:W-:Y:S01]  /*7ca30*/  STL.64 [R1+0x2640], R124 ;  /* 0x0026407c01007387 */ /* 0x0001e20000100a00 */
[----:B------:R-:W-:Y:S01]  /*7ca40*/  IMAD.X R123, R16, 0x1, R5, P5 ;  /* 0x00000001107b7824 */ /* 0x000fe200028e0605 */
[----:B------:R-:W-:Y:S02]  /*7ca50*/  SHF.R.S32.HI R17, RZ, 0x1f, R9 ;  /* 0x0000001fff117819 */ /* 0x000fe40000011409 */
[----:B------:R1:W-:Y:S04]  /*7ca60*/  STL.64 [R1+0x2638], R120 ;  /* 0x0026387801007387 */ /* 0x0003e80000100a00 */
[----:B------:R2:W-:Y:S01]  /*7ca70*/  STL.64 [R1+0x2630], R122 ;  /* 0x0026307a01007387 */ /* 0x0005e20000100a00 */
[----:B0-----:R-:W-:Y:S02]  /*7ca80*/  IADD3 R124, P4, R9, R2, RZ ;  /* 0x00000002097c7210 */ /* 0x001fe40007f9e0ff */
[----:B-1----:R-:W-:-:S03]  /*7ca90*/  IADD3 R120, P6, R8, R3, RZ ;  /* 0x0000000308787210 */ /* 0x002fc60007fde0ff */
[----:B------:R-:W-:Y:S01]  /*7caa0*/  IMAD.X R125, R17, 0x1, R5, P4 ;  /* 0x00000001117d7824 */ /* 0x000fe200020e0605 */
[----:B--2---:R-:W-:Y:S01]  /*7cab0*/  IADD3 R122, P5, R10, R2, RZ ;  /* 0x000000020a7a7210 */ /* 0x004fe20007fbe0ff */
[----:B------:R-:W-:Y:S01]  /*7cac0*/  IMAD.X R121, R16, 0x1, R4, P6 ;  /* 0x0000000110797824 */ /* 0x000fe200030e0604 */
[----:B------:R-:W-:-:S04]  /*7cad0*/  SHF.R.S32.HI R16, RZ, 0x1f, R10 ;  /* 0x0000001fff107819 */ /* 0x000fc8000001140a */
[----:B------:R0:W-:Y:S01]  /*7cae0*/  STL.64 [R1+0x2628], R120 ;  /* 0x0026287801007387 */ /* 0x0001e20000100a00 */
[----:B------:R-:W-:-:S03]  /*7caf0*/  IMAD.X R123, R16, 0x1, R5, P5 ;  /* 0x00000001107b7824 */ /* 0x000fc600028e0605 */
[----:B------:R1:W-:Y:S01]  /*7cb00*/  STL.64 [R1+0x2620], R124 ;  /* 0x0026207c01007387 */ /* 0x0003e20000100a00 */
[----:B0-----:R-:W-:Y:S02]  /*7cb10*/  IADD3 R120, P6, R9, R3, RZ ;  /* 0x0000000309787210 */ /* 0x001fe40007fde0ff */
[----:B-1----:R-:W-:-:S03]  /*7cb20*/  IADD3 R124, P4, R11, R2, RZ ;  /* 0x000000020b7c7210 */ /* 0x002fc60007f9e0ff */
        /* <DEDUP_REMOVED lines=32> */
[----:B------:R-:W-:Y:S04]  /*7cd30*/  STL [R1+0x2b34], R14 ;  /* 0x002b340e01007387 */ /* 0x000fe80000100800 */
[----:B------:R1:W-:Y:S01]  /*7cd40*/  STL.64 [R1+0x25d0], R122 ;  /* 0x0025d07a01007387 */ /* 0x0003e20000100a00 */
[----:B0-----:R-:W-:-:S05]  /*7cd50*/  IADD3 R120, P6, R14, R3, RZ ;  /* 0x000000030e787210 */ /* 0x001fca0007fde0ff */
[----:B------:R-:W-:Y:S01]  /*7cd60*/  IMAD.X R121, R16, 0x1, R4, P6 ;  /* 0x0000000110797824 */ /* 0x000fe200030e0604 */
[----:B------:R-:W-:Y:S02]  /*7cd70*/  SHF.R.S32.HI R16, RZ, 0x1f, R18 ;  /* 0x0000001fff107819 */ /* 0x000fe40000011412 */
[-C--:B-1----:R-:W-:Y:S02]  /*7cd80*/  IADD3 R122, P6, R15, R3.reuse, RZ ;  /* 0x000000030f7a7210 */ /* 0x082fe40007fde0ff */
[----:B------:R0:W-:Y:S03]  /*7cd90*/  STL.64 [R1+0x25c8], R120 ;  /* 0x0025c87801007387 */ /* 0x0001e60000100a00 */
[----:B------:R-:W-:Y:S01]  /*7cda0*/  IMAD.X R123, R17, 0x1, R4, P6 ;  /* 0x00000001117b7824 */ /* 0x000fe200030e0604 */
[----:B------:R-:W-:Y:S01]  /*7cdb0*/  IADD3 R14, P6, R18, R3, RZ ;  /* 0x00000003120e7210 */ /* 0x000fe20007fde0ff */
[----:B------:R1:W-:Y:S01]  /*7cdc0*/  STL [R1+0x2b38], R15 ;  /* 0x002b380f01007387 */ /* 0x0003e20000100800 */
[----:B------:R-:W-:-:S03]  /*7cdd0*/  SHF.R.S32.HI R17, RZ, 0x1f, R19 ;  /* 0x0000001fff117819 */ /* 0x000fc60000011413 */
[----:B------:R-:W-:Y:S01]  /*7cde0*/  STL.64 [R1+0x25c0], R124 ;  /* 0x0025c07c01007387 */ /* 0x000fe20000100a00 */
[----:B0-----:R-:W-:-:S03]  /*7cdf0*/  IADD3 R120, P5, R18, R2, RZ ;  /* 0x0000000212787210 */ /* 0x001fc60007fbe0ff */
[----:B------:R0:W-:Y:S01]  /*7ce00*/  STL.64 [R1+0x25b8], R122 ;  /* 0x0025b87a01007387 */ /* 0x0001e20000100a00 */
[C---:B-1----:R-:W-:Y:S02]  /*7ce10*/  IMAD.X R15, R16.reuse, 0x1, R4, P6 ;  /* 0x00000001100f7824 */ /* 0x042fe400030e0604 */
[----:B------:R-:W-:Y:S01]  /*7ce20*/  IMAD.X R121, R16, 0x1, R5, P5 ;  /* 0x0000000110797824 */ /* 0x000fe200028e0605 */
[----:B------:R-:W-:-:S04]  /*7ce30*/  SHF.R.S32.HI R16, RZ, 0x1f, R20 ;  /* 0x0000001fff107819 */ /* 0x000fc80000011414 */
[----:B------:R1:W-:Y:S01]  /*7ce40*/  STL.64 [R1+0x25b0], R120 ;  /* 0x0025b07801007387 */ /* 0x0003e20000100a00 */
[----:B0-----:R-:W-:-:S03]  /*7ce50*/  IADD3 R122, P4, R19, R2, RZ ;  /* 0x00000002137a7210 */ /* 0x001fc60007f9e0ff */
[----:B------:R0:W-:Y:S02]  /*7ce60*/  STL.64 [R1+0x25a8], R14 ;  /* 0x0025a80e01007387 */ /* 0x0001e40000100a00 */
[----:B------:R-:W-:Y:S01]  /*7ce70*/  IMAD.X R123, R17, 0x1, R5, P4 ;  /* 0x00000001117b7824 */ /* 0x000fe200020e0605 */
[----:B-1----:R-:W-:-:S04]  /*7ce80*/  IADD3 R120, P5, R20, R2, RZ ;  /* 0x0000000214787210 */ /* 0x002fc80007fbe0ff */
[----:B------:R-:W-:Y:S01]  /*7ce90*/  STL.64 [R1+0x25a0], R122 ;  /* 0x0025a07a01007387 */ /* 0x000fe20000100a00 */
[----:B0-----:R-:W-:Y:S01]  /*7cea0*/  IADD3 R14, P6, R19, R3, RZ ;  /* 0x00000003130e7210 */ /* 0x001fe20007fde0ff */
[----:B------:R-:W-:Y:S01]  /*7ceb0*/  IMAD.X R121, R16, 0x1, R5, P5 ;  /* 0x0000000110797824 */ /* 0x000fe200028e0605 */
[----:B------:R-:W-:-:S03]  /*7cec0*/  IADD3 R18, P5, R22, R2, RZ ;  /* 0x0000000216127210 */ /* 0x000fc60007fbe0ff */
[----:B------:R-:W-:Y:S01]  /*7ced0*/  IMAD.X R15, R17, 0x1, R4, P6 ;  /* 0x00000001110f7824 */ /* 0x000fe200030e0604 */
[----:B------:R-:W-:-:S04]  /*7cee0*/  SHF.R.S32.HI R17, RZ, 0x1f, R21 ;  /* 0x0000001fff117819 */ /* 0x000fc80000011415 */
[----:B------:R0:W-:Y:S04]  /*7cef0*/  STL.64 [R1+0x2598], R14 ;  /* 0x0025980e01007387 */ /* 0x0001e80000100a00 */
[----:B------:R1:W-:Y:S01]  /*7cf00*/  STL.64 [R1+0x2590], R120 ;  /* 0x0025907801007387 */ /* 0x0003e20000100a00 */
[----:B0-----:R-:W-:Y:S02]  /*7cf10*/  IADD3 R14, P6, R20, R3, RZ ;  /* 0x00000003140e7210 */ /* 0x001fe40007fde0ff */
[----:B-1----:R-:W-:-:S03]  /*7cf20*/  IADD3 R120, P4, R21, R2, RZ ;  /* 0x0000000215787210 */ /* 0x002fc60007f9e0ff */
[----:B------:R-:W-:Y:S01]  /*7cf30*/  IMAD.X R15, R16, 0x1, R4, P6 ;  /* 0x00000001100f7824 */ /* 0x000fe200030e0604 */
[----:B------:R-:W-:Y:S01]  /*7cf40*/  SHF.R.S32.HI R16, RZ, 0x1f, R22 ;  /* 0x0000001fff107819 */ /* 0x000fe20000011416 */
[----:B------:R-:W-:-:S03]  /*7cf50*/  IMAD.X R121, R17, 0x1, R5, P4 ;  /* 0x0000000111797824 */ /* 0x000fc600020e0605 */
[----:B------:R0:W-:Y:S01]  /*7cf60*/  STL.64 [R1+0x2588], R14 ;  /* 0x0025880e01007387 */ /* 0x0001e20000100a00 */
[----:B------:R-:W-:Y:S01]  /*7cf70*/  IMAD.X R19, R16, 0x1, R5, P5 ;  /* 0x0000000110137824 */ /* 0x000fe200028e0605 */
[----:B------:R-:W-:Y:S02]  /*7cf80*/  IADD3 R20, P4, R23, R2, RZ ;  /* 0x0000000217147210 */ /* 0x000fe40007f9e0ff */
[----:B------:R-:W-:Y:S01]  /*7cf90*/  STL.64 [R1+0x2580], R120 ;  /* 0x0025807801007387 */ /* 0x000fe20000100a00 */
[----:B0-----:R-:W-:-:S05]  /*7cfa0*/  IADD3 R14, P6, R21, R3, RZ ;  /* 0x00000003150e7210 */ /* 0x001fca0007fde0ff */
        /* <DEDUP_REMOVED lines=611> */
[----:B-1----:R-:W-:Y:S02]  /*7f5e0*/  IADD3 R18, P5, R238, R2, RZ ;  /* 0x00000002ee127210 */ /* 0x002fe40007fbe0ff */
[----:B------:R0:W-:Y:S03]  /*7f5f0*/  STL.64 [R1+0x2008], R14 ;  /* 0x0020080e01007387 */ /* 0x0001e60000100a00 */
[----:B------:R-:W-:Y:S01]  /*7f600*/  IMAD.X R19, R16, 0x1, R5, P5 ;  /* 0x0000000110137824 */ /* 0x000fe200028e0605 */
        /* <DEDUP_REMOVED lines=16> */
[----:B------:R1:W-:Y:S01]  /*7f710*/  STL.64 [R1+0x1fe0], R20 ;  /* 0x001fe01401007387 */ /* 0x0003e20000100a00 */
[----:B0-----:R-:W-:-:S02]  /*7f720*/  IADD3 R14, P6, R239, R3, RZ ;  /* 0x00000003ef0e7210 */ /* 0x001fc40007fde0ff */
        /* <DEDUP_REMOVED lines=46> */
[----:B------:R-:W-:Y:S01]  /*7fa10*/  STL.64 [R1+0x1f80], R20 ;  /* 0x001f801401007387 */ /* 0x000fe20000100a00 */
[----:B0-----:R-:W-:-:S05]  /*7fa20*/  IADD3 R14, P6, R245, R3, RZ ;  /* 0x00000003f50e7210 */ /* 0x001fca0007fde0ff */
[----:B------:R-:W-:-:S05]  /*7fa30*/  IMAD.X R15, R17, 0x1, R4, P6 ;  /* 0x00000001110f7824 */ /* 0x000fca00030e0604 */
[----:B------:R0:W-:Y:S04]  /*7fa40*/  STL.64 [R1+0x1f78], R14 ;  /* 0x001f780e01007387 */ /* 0x0001e80000100a00 */
[----:B------:R-:W-:Y:S04]  /*7fa50*/  STL.64 [R1+0x1f70], R18 ;  /* 0x001f701201007387 */ /* 0x000fe80000100a00 */
[----:B------:R-:W2:Y:S01]  /*7fa60*/  LDL.LU R122, [R1+0xe00] ;  /* 0x000e0000017a7983 */ /* 0x000ea20000300800 */
[----:B0-----:R-:W-:-:S05]  /*7fa70*/  IADD3 R14, P6, R246, R3, RZ ;  /* 0x00000003f60e7210 */ /* 0x001fca0007fde0ff */
[----:B------:R-:W-:Y:S01]  /*7fa80*/  IMAD.X R15, R16, 0x1, R4, P6 ;  /* 0x00000001100f7824 */ /* 0x000fe200030e0604 */
[----:B------:R-:W-:Y:S02]  /*7fa90*/  SHF.R.S32.HI R17, RZ, 0x1f, R247 ;  /* 0x0000001fff117819 */ /* 0x000fe400000114f7 */
[----:B------:R-:W-:Y:S02]  /*7faa0*/  IADD3 R20, P4, R247, R2, RZ ;  /* 0x00000002f7147210 */ /* 0x000fe40007f9e0ff */
[----:B------:R0:W-:Y:S03]  /*7fab0*/  STL.64 [R1+0x1f68], R14 ;  /* 0x001f680e01007387 */ /* 0x0001e60000100a00 */
[----:B------:R-:W-:Y:S01]  /*7fac0*/  IMAD.X R21, R17, 0x1, R5, P4 ;  /* 0x0000000111157824 */ /* 0x000fe200020e0605 */
[----:B0-----:R-:W-:-:S04]  /*7fad0*/  IADD3 R14, P6, R247, R3, RZ ;  /* 0x00000003f70e7210 */ /* 0x001fc80007fde0ff */
[----:B------:R0:W-:Y:S01]  /*7fae0*/  STL.64 [R1+0x1f60], R20 ;  /* 0x001f601401007387 */ /* 0x0001e20000100a00 */
[----:B------:R-:W-:Y:S01]  /*7faf0*/  IMAD.X R15, R17, 0x1, R4, P6 ;  /* 0x00000001110f7824 */ /* 0x000fe200030e0604 */
[----:B------:R-:W-:Y:S02]  /*7fb00*/  SHF.R.S32.HI R16, RZ, 0x1f, R248 ;  /* 0x0000001fff107819 */ /* 0x000fe400000114f8 */
[----:B------:R-:W-:Y:S02]  /*7fb10*/  IADD3 R18, P5, R248, R2, RZ ;  /* 0x00000002f8127210 */ /* 0x000fe40007fbe0ff */
[----:B------:R1:W-:Y:S04]  /*7fb20*/  STL.64 [R1+0x1f58], R14 ;  /* 0x001f580e01007387 */ /* 0x0003e80000100a00 */
[----:B------:R-:W4:Y:S01]  /*7fb30*/  LDL.LU R121, [R1+0xe04] ;  /* 0x000e040001797983 */ /* 0x000f220000300800 */
[----:B------:R-:W-:Y:S01]  /*7fb40*/  IMAD.X R19, R16, 0x1, R5, P5 ;  /* 0x0000000110137824 */ /* 0x000fe200028e0605 */
[----:B------:R-:W-:-:S02]  /*7fb50*/  SHF.R.S32.HI R17, RZ, 0x1f, R249 ;  /* 0x0000001fff117819 */ /* 0x000fc400000114f9 */
[----:B0-----:R-:W-:Y:S02]  /*7fb60*/  IADD3 R20, P4, R249, R2, RZ ;  /* 0x00000002f9147210 */ /* 0x001fe40007f9e0ff */
[----:B------:R0:W-:Y:S01]  /*7fb70*/  STL.64 [R1+0x1f50], R18 ;  /* 0x001f501201007387 */ /* 0x0001e20000100a00 */
[----:B-1----:R-:W-:-:S03]  /*7fb80*/  IADD3 R14, P6, R248, R3, RZ ;  /* 0x00000003f80e7210 */ /* 0x002fc60007fde0ff */
[----:B------:R-:W3:Y:S01]  /*7fb90*/  LDL.LU R125, [R1+0xe08] ;  /* 0x000e0800017d7983 */ /* 0x000ee20000300800 */
[----:B------:R-:W-:Y:S02]  /*7fba0*/  IMAD.X R21, R17, 0x1, R5, P4 ;  /* 0x0000000111157824 */ /* 0x000fe400020e0605 */
[----:B------:R-:W-:Y:S01]  /*7fbb0*/  IMAD.X R15, R16, 0x1, R4, P6 ;  /* 0x00000001100f7824 */ /* 0x000fe200030e0604 */
[----:B------:R-:W-:-:S04]  /*7fbc0*/  SHF.R.S32.HI R16, RZ, 0x1f, R250 ;  /* 0x0000001fff107819 */ /* 0x000fc800000114fa */
[----:B------:R1:W-:Y:S01]  /*7fbd0*/  STL.64 [R1+0x1f48], R14 ;  /* 0x001f480e01007387 */ /* 0x0003e20000100a00 */
[----:B0-----:R-:W-:-:S03]  /*7fbe0*/  IADD3 R18, P5, R250, R2, RZ ;  /* 0x00000002fa127210 */ /* 0x001fc60007fbe0ff */
[----:B------:R-:W-:Y:S04]  /*7fbf0*/  STL [R1+0x2b5c], R249 ;  /* 0x002b5cf901007387 */ /* 0x000fe80000100800 */
[----:B------:R-:W-:Y:S01]  /*7fc00*/  STL.64 [R1+0x1f40], R20 ;  /* 0x001f401401007387 */ /* 0x000fe20000100a00 */
[----:B-1----:R-:W-:-:S03]  /*7fc10*/  IADD3 R14, P6, R249, R3, RZ ;  /* 0x00000003f90e7210 */ /* 0x002fc60007fde0ff */
[----:B------:R-:W3:Y:S01]  /*7fc20*/  LDL.LU R120, [R1+0xe0c] ;  /* 0x000e0c0001787983 */ /* 0x000ee20000300800 */
[----:B------:R-:W-:Y:S02]  /*7fc30*/  IMAD.X R19, R16, 0x1, R5, P5 ;  /* 0x0000000110137824 */ /* 0x000fe400028e0605 */
[----:B------:R-:W-:-:S05]  /*7fc40*/  IMAD.X R15, R17, 0x1, R4, P6 ;  /* 0x00000001110f7824 */ /* 0x000fca00030e0604 */
[----:B------:R0:W-:Y:S04]  /*7fc50*/  STL.64 [R1+0x1f38], R14 ;  /* 0x001f380e01007387 */ /* 0x0001e80000100a00 */
[----:B------:R-:W-:Y:S04]  /*7fc60*/  STL [R1+0x2b60], R250 ;  /* 0x002b60fa01007387 */ /* 0x000fe80000100800 */
[----:B------:R-:W-:Y:S04]  /*7fc70*/  STL.64 [R1+0x1f30], R18 ;  /* 0x001f301201007387 */ /* 0x000fe80000100a00 */
[----:B------:R-:W3:Y:S01]  /*7fc80*/  LDL.LU R124, [R1+0xe10] ;  /* 0x000e1000017c7983 */ /* 0x000ee20000300800 */
[----:B0-----:R-:W-:-:S05]  /*7fc90*/  IADD3 R14, P6, R250, R3, RZ ;  /* 0x00000003fa0e7210 */ /* 0x001fca0007fde0ff */
[----:B------:R-:W-:Y:S01]  /*7fca0*/  IMAD.X R15, R16, 0x1, R4, P6 ;  /* 0x00000001100f7824 */ /* 0x000fe200030e0604 */
[----:B------:R-:W-:Y:S02]  /*7fcb0*/  SHF.R.S32.HI R17, RZ, 0x1f, R251 ;  /* 0x0000001fff117819 */ /* 0x000fe400000114fb */
[----:B------:R-:W-:Y:S02]  /*7fcc0*/  IADD3 R20, P4, R251, R2, RZ ;  /* 0x00000002fb147210 */ /* 0x000fe40007f9e0ff */
[----:B------:R0:W-:Y:S04]  /*7fcd0*/  STL.64 [R1+0x1f28], R14 ;  /* 0x001f280e01007387 */ /* 0x0001e80000100a00 */
[----:B------:R-:W3:Y:S01]  /*7fce0*/  LDL.LU R123, [R1+0xe14] ;  /* 0x000e1400017b7983 */ /* 0x000ee20000300800 */
[----:B------:R-:W-:Y:S01]  /*7fcf0*/  IMAD.X R21, R17, 0x1, R5, P4 ;  /* 0x0000000111157824 */ /* 0x000fe200020e0605 */
[----:B0-----:R-:W-:-:S02]  /*7fd00*/  IADD3 R14, P6, R251, R3, RZ ;  /* 0x00000003fb0e7210 */ /* 0x001fc40007fde0ff */
[----:B------:R-:W-:Y:S03]  /*7fd10*/  STL [R1+0x2b68], R251 ;  /* 0x002b68fb01007387 */ /* 0x000fe60000100800 */
[----:B------:R-:W-:Y:S01]  /*7fd20*/  IMAD.X R15, R17, 0x1, R4, P6 ;  /* 0x00000001110f7824 */ /* 0x000fe200030e0604 */
[----:B------:R-:W-:Y:S04]  /*7fd30*/  STL.64 [R1+0x1f20], R20 ;  /* 0x001f201401007387 */ /* 0x000fe80000100a00 */
[----:B------:R0:W-:Y:S01]  /*7fd40*/  STL.64 [R1+0x1f18], R14 ;  /* 0x001f180e01007387 */ /* 0x0001e20000100a00 */
[----:B--2---:R-:W-:Y:S02]  /*7fd50*/  SHF.R.S32.HI R16, RZ, 0x1f, R122 ;  /* 0x0000001fff107819 */ /* 0x004fe4000001147a */
[----:B------:R-:W-:-:S02]  /*7fd60*/  IADD3 R18, P5, R122, R2, RZ ;  /* 0x000000027a127210 */ /* 0x000fc40007fbe0ff */
[----:B0-----:R-:W-:Y:S02]  /*7fd70*/  IADD3 R14, P6, R122, R3, RZ ;  /* 0x000000037a0e7210 */ /* 0x001fe40007fde0ff */
[----:B------:R-:W2:Y:S01]  /*7fd80*/  LDL.LU R122, [R1+0xe18] ;  /* 0x000e1800017a7983 */ /* 0x000ea20000300800 */
[C---:B------:R-:W-:Y:S02]  /*7fd90*/  IMAD.X R19, R16.reuse, 0x1, R5, P5 ;  /* 0x0000000110137824 */ /* 0x040fe400028e0605 */
[----:B------:R-:W-:-:S03]  /*7fda0*/  IMAD.X R15, R16, 0x1, R4, P6 ;  /* 0x00000001100f7824 */ /* 0x000fc600030e0604 */
[----:B------:R-:W-:Y:S04]  /*7fdb0*/  STL.64 [R1+0x1f10], R18 ;  /* 0x001f101201007387 */ /* 0x000fe80000100a00 */
[----:B------:R0:W-:Y:S01]  /*7fdc0*/  STL.64 [R1+0x1f08], R14 ;  /* 0x001f080e01007387 */ /* 0x0001e20000100a00 */
[----:B----4-:R-:W-:Y:S02]  /*7fdd0*/  SHF.R.S32.HI R17, RZ, 0x1f, R121 ;  /* 0x0000001fff117819 */ /* 0x010fe40000011479 */
[C---:B------:R-:W-:Y:S02]  /*7fde0*/  IADD3 R20, P4, R121.reuse, R2, RZ ;  /* 0x0000000279147210 */ /* 0x040fe40007f9e0ff */
[----:B0-----:R-:W-:Y:S02]  /*7fdf0*/  IADD3 R14, P6, R121, R3, RZ ;  /* 0x00000003790e7210 */ /* 0x001fe40007fde0ff */
[----:B------:R-:W4:Y:S01]  /*7fe00*/  LDL.LU R121, [R1+0xe1c] ;  /* 0x000e1c0001797983 */ /* 0x000f220000300800 */
[----:B------:R-:W-:-:S02]  /*7fe10*/  IMAD.X R21, R17, 0x1, R5, P4 ;  /* 0x0000000111157824 */ /* 0x000fc400020e0605 */
[----:B------:R-:W-:Y:S01]  /*7fe20*/  IMAD.X R15, R17, 0x1, R4, P6 ;  /* 0x00000001110f7824 */ /* 0x000fe200030e0604 */
[----:B---3--:R-:W-:Y:S02]  /*7fe30*/  SHF.R.S32.HI R16, RZ, 0x1f, R125 ;  /* 0x0000001fff107819 */ /* 0x008fe4000001147d */
[----:B------:R-:W-:Y:S01]  /*7fe40*/  STL.64 [R1+0x1f00], R20 ;  /* 0x001f001401007387 */ /* 0x000fe20000100a00 */
[----:B------:R-:W-:-:S03]  /*7fe50*/  IADD3 R18, P5, R125, R2, RZ ;  /* 0x000000027d127210 */ /* 0x000fc60007fbe0ff */
[----:B------:R0:W-:Y:S02]  /*7fe60*/  STL.64 [R1+0x1ef8], R14 ;  /* 0x001ef80e01007387 */ /* 0x0001e40000100a00 */
[C---:B------:R-:W-:Y:S01]  /*7fe70*/  IMAD.X R19, R16.reuse, 0x1, R5, P5 ;  /* 0x0000000110137824 */ /* 0x040fe200028e0605 */
[----:B0-----:R-:W-:Y:S02]  /*7fe80*/  IADD3 R14, P6, R125, R3, RZ ;  /* 0x000000037d0e7210 */ /* 0x001fe40007fde0ff */
[----:B------:R-:W3:Y:S03]  /*7fe90*/  LDL.LU R125, [R1+0xe20] ;  /* 0x000e2000017d7983 */ /* 0x000ee60000300800 */
[----:B------:R-:W-:Y:S01]  /*7fea0*/  IMAD.X R15, R16, 0x1, R4, P6 ;  /* 0x00000001100f7824 */ /* 0x000fe200030e0604 */
[----:B------:R-:W-:Y:S01]  /*7feb0*/  STL.64 [R1+0x1ef0], R18 ;  /* 0x001ef01201007387 */ /* 0x000fe20000100a00 */
[----:B------:R-:W-:-:S02]  /*7fec0*/  SHF.R.S32.HI R17, RZ, 0x1f, R120 ;  /* 0x0000001fff117819 */ /* 0x000fc40000011478 */
[C---:B------:R-:W-:Y:S01]  /*7fed0*/  IADD3 R20, P4, R120.reuse, R2, RZ ;  /* 0x0000000278147210 */ /* 0x040fe20007f9e0ff */
[----:B------:R0:W-:Y:S04]  /*7fee0*/  STL.64 [R1+0x1ee8], R14 ;  /* 0x001ee80e01007387 */ /* 0x0001e80000100a00 */
[C---:B------:R-:W-:Y:S01]  /*7fef0*/  IMAD.X R21, R17.reuse, 0x1, R5, P4 ;  /* 0x0000000111157824 */ /* 0x040fe200020e0605 */
[----:B0-----:R-:W-:Y:S02]  /*7ff00*/  IADD3 R14, P6, R120, R3, RZ ;  /* 0x00000003780e7210 */ /* 0x001fe40007fde0ff */
[----:B------:R-:W3:Y:S03]  /*7ff10*/  LDL.LU R120, [R1+0xe24] ;  /* 0x000e240001787983 */ /* 0x000ee60000300800 */
[----:B------:R-:W-:Y:S01]  /*7ff20*/  IMAD.X R15, R17, 0x1, R4, P6 ;  /* 0x00000001110f7824 */ /* 0x000fe200030e0604 */
[----:B------:R-:W-:Y:S01]  /*7ff30*/  STL.64 [R1+0x1ee0], R20 ;  /* 0x001ee01401007387 */ /* 0x000fe20000100a00 */
[----:B------:R-:W-:-:S02]  /*7ff40*/  SHF.R.S32.HI R16, RZ, 0x1f, R124 ;  /* 0x0000001fff107819 */ /* 0x000fc4000001147c */
[----:B------:R-:W-:Y:S01]  /*7ff50*/  IADD3 R18, P5, R124, R2, RZ ;  /* 0x000000027c127210 */ /* 0x000fe20007fbe0ff */
[----:B------:R0:W-:Y:S04]  /*7ff60*/  STL.64 [R1+0x1ed8], R14 ;  /* 0x001ed80e01007387 */ /* 0x0001e80000100a00 */
[----:B------:R-:W-:Y:S01]  /*7ff70*/  IMAD.X R19, R16, 0x1, R5, P5 ;  /* 0x0000000110137824 */ /* 0x000fe200028e0605 */
        /* <DEDUP_REMOVED lines=11> */
[----:B------:R-:W-:Y:S04]  /*80030*/  STL.64 [R1+0x1ec0], R20 ;  /* 0x001ec01401007387 */ /* 0x000fe80000100a00 */
[----:B------:R0:W-:Y:S01]  /*80040*/  STL.64 [R1+0x1eb8], R14 ;  /* 0x001eb80e01007387 */ /* 0x0001e20000100a00 */
[----:B--2---:R-:W-:-:S02]  /*80050*/  SHF.R.S32.HI R16, RZ, 0x1f, R122 ;  /* 0x0000001fff107819 */ /* 0x004fc4000001147a */
[C---:B------:R-:W-:Y:S02]  /*80060*/  IADD3 R18, P5, R122.reuse, R2, RZ ;  /* 0x000000027a127210 */ /* 0x040fe40007fbe0ff */
        /* <DEDUP_REMOVED lines=11> */
[----:B------:R-:W-:-:S03]  /*80120*/  IMAD.X R15, R17, 0x1, R4, P6 ;  /* 0x00000001110f7824 */ /* 0x000fc600030e0604 */
[----:B------:R-:W-:Y:S04]  /*80130*/  STL.64 [R1+0x1ea0], R20 ;  /* 0x001ea01401007387 */ /* 0x000fe80000100a00 */
[----:B------:R0:W-:Y:S01]  /*80140*/  STL.64 [R1+0x1e98], R14 ;  /* 0x001e980e01007387 */ /* 0x0001e20000100a00 */
[----:B---3--:R-:W-:Y:S02]  /*80150*/  SHF.R.S32.HI R16, RZ, 0x1f, R125 ;  /* 0x0000001fff107819 */ /* 0x008fe4000001147d */
[C---:B------:R-:W-:Y:S02]  /*80160*/  IADD3 R18, P5, R125.reuse, R2, RZ ;  /* 0x000000027d127210 */ /* 0x040fe40007fbe0ff */
[----:B0-----:R-:W-:Y:S02]  /*80170*/  IADD3 R14, P6, R125, R3, RZ ;  /* 0x000000037d0e7210 */ /* 0x001fe40007fde0ff */
[----:B------:R-:W3:Y:S01]  /*80180*/  LDL.LU R125, [R1+0xe38] ;  /* 0x000e3800017d7983 */ /* 0x000ee20000300800 */
[----:B------:R-:W-:-:S02]  /*80190*/  IMAD.X R19, R16, 0x1, R5, P5 ;  /* 0x0000000110137824 */ /* 0x000fc400028e0605 */
[----:B------:R-:W-:-:S03]  /*801a0*/  IMAD.X R15, R16, 0x1, R4, P6 ;  /* 0x00000001100f7824 */ /* 0x000fc600030e0604 */
[----:B------:R-:W-:Y:S04]  /*801b0*/  STL.64 [R1+0x1e90], R18 ;  /* 0x001e901201007387 */ /* 0x000fe80000100a00 */
[----:B------:R0:W-:Y:S01]  /*801c0*/  STL.64 [R1+0x1e88], R14 ;  /* 0x001e880e01007387 */ /* 0x0001e20000100a00 */
[----:B------:R-:W-:Y:S02]  /*801d0*/  SHF.R.S32.HI R17, RZ, 0x1f, R120 ;  /* 0x0000001fff117819 */ /* 0x000fe40000011478 */
        /* <DEDUP_REMOVED lines=23> */
[----:B--2---:R-:W-:Y:S02]  /*80350*/  SHF.R.S32.HI R16, RZ, 0x1f, R122 ;  /* 0x0000001fff107819 */ /* 0x004fe4000001147a */
[C---:B------:R-:W-:Y:S02]  /*80360*/  IADD3 R18, P5, R122.reuse, R2, RZ ;  /* 0x000000027a127210 */ /* 0x040fe40007fbe0ff */
[----:B0-----:R-:W-:Y:S02]  /*80370*/  IADD3 R14, P6, R122, R3, RZ ;  /* 0x000000037a0e7210 */ /* 0x001fe40007fde0ff */
[----:B------:R-:W2:Y:S01]  /*80380*/  LDL.LU R122, [R1+0xe48] ;  /* 0x000e4800017a7983 */ /* 0x000ea20000300800 */
[----:B------:R-:W-:-:S02]  /*80390*/  IMAD.X R19, R16, 0x1, R5, P5 ;  /* 0x0000000110137824 */ /* 0x000fc400028e0605 */
        /* <DEDUP_REMOVED lines=1869> */
[----:B0-----:R-:W-:Y:S01]  /*87870*/  IADD3 R14, P6, R122, R3, RZ ;  /* 0x000000037a0e7210 */ /* 0x001fe20007fde0ff */
        /* <DEDUP_REMOVED lines=10> */
[----:B------:R-:W2:Y:S01]  /*87920*/  LDL.LU R110, [R1+0x1220] ;  /* 0x00122000016e7983 */ /* 0x000ea20000300800 */
[C---:B------:R-:W-:Y:S02]  /*87930*/  IMAD.X R19, R16.reuse, 0x1, R5, P5 ;  /* 0x0000000110137824 */ /* 0x040fe400028e0605 */
[----:B------:R-:W-:-:S03]  /*87940*/  IMAD.X R15, R16, 0x1, R4, P6 ;  /* 0x00000001100f7824 */ /* 0x000fc600030e0604 */
[----:B------:R-:W-:Y:S04]  /*87950*/  STL.64 [R1+0xec8], R18 ;  /* 0x000ec81201007387 */ /* 0x000fe80000100a00 */
[----:B------:R0:W-:Y:S01]  /*87960*/  STL.64 [R1+0xec0], R14 ;  /* 0x000ec00e01007387 */ /* 0x0001e20000100a00 */
[----:B----4-:R-:W-:Y:S02]  /*87970*/  SHF.R.S32.HI R17, RZ, 0x1f, R121 ;  /* 0x0000001fff117819 */ /* 0x010fe40000011479 */
        /* <DEDUP_REMOVED lines=11> */
[----:B--2---:R-:W-:Y:S02]  /*87a30*/  IMAD.MOV.U32 R111, RZ, RZ, R110 ;  /* 0x000000ffff6f7224 */ /* 0x004fe400078e006e */
[----:B------:R-:W2:Y:S01]  /*87a40*/  LDL.LU R110, [R1+0x1224] ;  /* 0x00122400016e7983 */ /* 0x000ea20000300800 */
[C---:B------:R-:W-:Y:S02]  /*87a50*/  IMAD.X R21, R17.reuse, 0x1, R5, P4 ;  /* 0x0000000111157824 */ /* 0x040fe400020e0605 */
[----:B------:R-:W-:Y:S01]  /*87a60*/  IMAD.X R15, R17, 0x1, R4, P6 ;  /* 0x00000001110f7824 */ /* 0x000fe200030e0604 */
[----:B---3--:R-:W-:-:S02]  /*87a70*/  SHF.R.S32.HI R16, RZ, 0x1f, R125 ;  /* 0x0000001fff107819 */ /* 0x008fc4000001147d */
[----:B------:R-:W-:Y:S01]  /*87a80*/  STL.64 [R1+0xed8], R20 ;  /* 0x000ed81401007387 */ /* 0x000fe20000100a00 */
[----:B------:R-:W-:-:S03]  /*87a90*/  IADD3 R18, P5, R125, R2, RZ ;  /* 0x000000027d127210 */ /* 0x000fc60007fbe0ff */
[----:B------:R0:W-:Y:S02]  /*87aa0*/  STL.64 [R1+0xed0], R14 ;  /* 0x000ed00e01007387 */ /* 0x0001e40000100a00 */
[----:B0-----:R-:W-:Y:S01]  /*87ab0*/  IADD3 R14, P6, R125, R3, RZ ;  /* 0x000000037d0e7210 */ /* 0x001fe20007fde0ff */
        /* <DEDUP_REMOVED lines=9> */
[----:B--2---:R-:W-:Y:S02]  /*87b50*/  IMAD.MOV.U32 R111, RZ, RZ, R110 ;  /* 0x000000ffff6f7224 */ /* 0x004fe400078e006e */
[----:B------:R-:W2:Y:S01]  /*87b60*/  LDL.LU R110, [R1+0x1228] ;  /* 0x00122800016e7983 */ /* 0x000ea20000300800 */
[----:B------:R-:W-:-:S02]  /*87b70*/  IMAD.X R19, R16, 0x1, R5, P5 ;  /* 0x0000000110137824 */ /* 0x000fc400028e0605 */
[----:B------:R-:W-:Y:S01]  /*87b80*/  IMAD.X R15, R16, 0x1, R4, P6 ;  /* 0x00000001100f7824 */ /* 0x000fe200030e0604 */
[----:B------:R-:W-:Y:S02]  /*87b90*/  SHF.R.S32.HI R17, RZ, 0x1f, R120 ;  /* 0x0000001fff117819 */ /* 0x000fe40000011478 */
        /* <DEDUP_REMOVED lines=1191> */
[----:B------:R-:W-:Y:S01]  /*8c610*/  IMAD.X R21, R17, 0x1, R5, P4 ;  /* 0x0000000111157824 */ /* 0x000fe200020e0605 */
[----:B0-----:R-:W-:Y:S01]  /*8c620*/  IADD3 R14, P6, R120, R3, RZ ;  /* 0x00000003780e7210 */ /* 0x001fe20007fde0ff */
        /* <DEDUP_REMOVED lines=9> */
[----:B------:R-:W-:Y:S01]  /*8c6c0*/  IMAD.X R15, R17, 0x1, R4, P6 ;  /* 0x00000001110f7824 */ /* 0x000fe200030e0604 */
[----:B------:R-:W-:-:S02]  /*8c6d0*/  SHF.R.S32.HI R16, RZ, 0x1f, R124 ;  /* 0x0000001fff107819 */ /* 0x000fc4000001147c */
[C---:B------:R-:W-:Y:S01]  /*8c6e0*/  IADD3 R18, P5, R124.reuse, R2, RZ ;  /* 0x000000027c127210 */ /* 0x040fe20007fbe0ff */
[----:B--2---:R-:W-:Y:S02]  /*8c6f0*/  IMAD.MOV.U32 R111, RZ, RZ, R110 ;  /* 0x000000ffff6f7224 */ /* 0x004fe400078e006e */
[----:B------:R-:W-:Y:S02]  /*8c700*/  IMAD.MOV.U32 R110, RZ, RZ, R92 ;  /* 0x000000ffff6e7224 */ /* 0x000fe400078e005c */
[----:B------:R-:W2:Y:S04]  /*8c710*/  LDL.LU R92, [R1+0x60c] ;  /* 0x00060c00015c7983 */ /* 0x000ea80000300800 */
[----:B------:R-:W-:Y:S04]  /*8c720*/  STL.64 [R1+0x1358], R20 ;  /* 0x0013581401007387 */ /* 0x000fe80000100a00 */
[----:B------:R0:W-:Y:S02]  /*8c730*/  STL.64 [R1+0x1350], R14 ;  /* 0x0013500e01007387 */ /* 0x0001e40000100a00 */
        /* <DEDUP_REMOVED lines=13> */
[----:B------:R-:W3:Y:S01]  /*8c810*/  LDL.LU R106, [R1+0x860] ;  /* 0x00086000016a7983 */ /* 0x000ee20000300800 */
        /* <DEDUP_REMOVED lines=19> */
[----:B------:R-:W-:Y:S01]  /*8c950*/  IMAD.X R15, R17, 0x1, R4, P6 ;  /* 0x00000001110f7824 */ /* 0x000fe200030e0604 */
[----:B------:R-:W-:Y:S02]  /*8c960*/  SHF.R.S32.HI R16, RZ, 0x1f, R122 ;  /* 0x0000001fff107819 */ /* 0x000fe4000001147a */
[----:B------:R-:W-:-:S05]  /*8c970*/  IADD3 R18, P5, R122, R2, RZ ;  /* 0x000000027a127210 */ /* 0x000fca0007fbe0ff */
[----:B------:R-:W-:Y:S01]  /*8c980*/  IMAD.X R19, R16, 0x1, R5, P5 ;  /* 0x0000000110137824 */ /* 0x000fe200028e0605 */
[----:B------:R-:W-:Y:S01]  /*8c990*/  SHF.R.S32.HI R17, RZ, 0x1f, R121 ;  /* 0x0000001fff117819 */ /* 0x000fe20000011479 */
[----:B---3--:R-:W-:Y:S02]  /*8c9a0*/  IMAD.MOV.U32 R109, RZ, RZ, R106 ;  /* 0x000000ffff6d7224 */ /* 0x008fe400078e006a */
[----:B------:R-:W-:Y:S02]  /*8c9b0*/  IMAD.MOV.U32 R106, RZ, RZ, R90 ;  /* 0x000000ffff6a7224 */ /* 0x000fe400078e005a */
[----:B------:R-:W3:Y:S04]  /*8c9c0*/  LDL.LU R90, [R1+0x8f0] ;  /* 0x0008f000015a7983 */ /* 0x000ee80000300800 */
        /* <DEDUP_REMOVED lines=13> */
[----:B------:R-:W-:Y:S02]  /*8caa0*/  IMAD.X R15, R16, 0x1, R4, P6 ;  /* 0x00000001100f7824 */ /* 0x000fe400030e0604 */
[----:B------:R-:W-:Y:S02]  /*8cab0*/  IMAD.MOV.U32 R110, RZ, RZ, R109 ;  /* 0x000000ffff6e7224 */ /* 0x000fe400078e006d */
[----:B------:R-:W-:-:S02]  /*8cac0*/  IMAD.MOV.U32 R109, RZ, RZ, R100 ;  /* 0x000000ffff6d7224 */ /* 0x000fc400078e0064 */
[----:B------:R-:W4:Y:S01]  /*8cad0*/  LDL.LU R100, [R1+0x828] ;  /* 0x0008280001647983 */ /* 0x000f220000300800 */
[----:B------:R-:W-:-:S03]  /*8cae0*/  IADD3 R20, P4, R121, R2, RZ ;  /* 0x0000000279147210 */ /* 0x000fc60007f9e0ff */
[----:B------:R-:W-:Y:S04]  /*8caf0*/  STL.64 [R1+0x1370], R18 ;  /* 0x0013701201007387 */ /* 0x000fe80000100a00 */
[----:B------:R0:W-:Y:S01]  /*8cb00*/  STL.64 [R1+0x1368], R14 ;  /* 0x0013680e01007387 */ /* 0x0001e20000100a00 */
[----:B------:R-:W-:Y:S02]  /*8cb10*/  SHF.R.S32.HI R16, RZ, 0x1f, R125 ;  /* 0x0000001fff107819 */ /* 0x000fe4000001147d */
[----:B0-----:R-:W-:Y:S01]  /*8cb20*/  IADD3 R14, P6, R121, R3, RZ ;  /* 0x00000003790e7210 */ /* 0x001fe20007fde0ff */
[----:B------:R-:W-:Y:S02]  /*8cb30*/  IMAD.MOV.U32 R121, RZ, RZ, R118 ;  /* 0x000000ffff797224 */ /* 0x000fe400078e0076 */
[----:B------:R-:W-:-:S02]  /*8cb40*/  IMAD.MOV.U32 R118, RZ, RZ, R119 ;  /* 0x000000ffff767224 */ /* 0x000fc400078e0077 */
[----:B------:R-:W-:Y:S02]  /*8cb50*/  IMAD.MOV.U32 R119, RZ, RZ, R117 ;  /* 0x000000ffff777224 */ /* 0x000fe400078e0075 */
[----:B------:R-:W-:Y:S02]  /*8cb60*/  IMAD.MOV.U32 R117, RZ, RZ, R116 ;  /* 0x000000ffff757224 */ /* 0x000fe400078e0074 */
[----:B------:R-:W-:Y:S02]  /*8cb70*/  IMAD.MOV.U32 R116, RZ, RZ, R115 ;  /* 0x000000ffff747224 */ /* 0x000fe400078e0073 */
[----:B------:R-:W-:Y:S01]  /*8cb80*/  IMAD.MOV.U32 R115, RZ, RZ, R114 ;  /* 0x000000ffff737224 */ /* 0x000fe200078e0072 */
[----:B------:R-:W-:Y:S01]  /*8cb90*/  IADD3 R18, P5, R125, R2, RZ ;  /* 0x000000027d127210 */ /* 0x000fe20007fbe0ff */
        /* <DEDUP_REMOVED lines=9> */
[C---:B------:R-:W-:Y:S02]  /*8cc30*/  IMAD.X R21, R17.reuse, 0x1, R5, P4 ;  /* 0x0000000111157824 */ /* 0x040fe400020e0605 */
[----:B------:R-:W-:Y:S02]  /*8cc40*/  IMAD.MOV.U32 R116, RZ, RZ, R115 ;  /* 0x000000ffff747224 */ /* 0x000fe400078e0073 */
[----:B------:R-:W-:Y:S02]  /*8cc50*/  IMAD.MOV.U32 R109, RZ, RZ, R108 ;  /* 0x000000ffff6d7224 */ /* 0x000fe400078e006c */
[----:B------:R-:W-:Y:S02]  /*8cc60*/  IMAD.X R15, R17, 0x1, R4, P6 ;  /* 0x00000001110f7824 */ /* 0x000fe400030e0604 */
[----:B------:R-:W-:-:S02]  /*8cc70*/  IMAD.MOV.U32 R115, RZ, RZ, R114 ;  /* 0x000000ffff737224 */ /* 0x000fc400078e0072 */
[----:B------:R-:W-:Y:S02]  /*8cc80*/  IMAD.MOV.U32 R108, RZ, RZ, R99 ;  /* 0x000000ffff6c7224 */ /* 0x000fe400078e0063 */
[----:B------:R-:W-:Y:S01]  /*8cc90*/  IMAD.X R19, R16, 0x1, R5, P5 ;  /* 0x0000000110137824 */ /* 0x000fe200028e0605 */
[----:B------:R-:W4:Y:S01]  /*8cca0*/  LDL.LU R99, [R1+0x810] ;  /* 0x0008100001637983 */ /* 0x000f220000300800 */
[----:B------:R-:W-:Y:S02]  /*8ccb0*/  IMAD.MOV.U32 R114, RZ, RZ, R113 ;  /* 0x000000ffff727224 */ /* 0x000fe400078e0071 */
[----:B------:R-:W-:Y:S01]  /*8ccc0*/  IMAD.MOV.U32 R113, RZ, RZ, R111 ;  /* 0x000000ffff717224 */ /* 0x000fe200078e006f */
[----:B------:R-:W-:Y:S01]  /*8ccd0*/  STL.64 [R1+0x13b0], R20 ;  /* 0x0013b01401007387 */ /* 0x000fe20000100a00 */
[----:B------:R-:W-:Y:S02]  /*8cce0*/  IMAD.MOV.U32 R111, RZ, RZ, R110 ;  /* 0x000000ffff6f7224 */ /* 0x000fe400078e006e */
[----:B------:R-:W-:Y:S01]  /*8ccf0*/  IMAD.MOV.U32 R110, RZ, RZ, R109 ;  /* 0x000000ffff6e7224 */ /* 0x000fe200078e006d */
[----:B------:R0:W-:Y:S01]  /*8cd00*/  STL.64 [R1+0x13a0], R14 ;  /* 0x0013a00e01007387 */ /* 0x0001e20000100a00 */
[----:B------:R-:W-:-:S02]  /*8cd10*/  IMAD.MOV.U32 R109, RZ, RZ, R108 ;  /* 0x000000ffff6d7224 */ /* 0x000fc400078e006c */
[----:B------:R-:W-:Y:S01]  /*8cd20*/  IMAD.MOV.U32 R108, RZ, RZ, R107 ;  /* 0x000000ffff6c7224 */ /* 0x000fe200078e006b */
[----:B------:R-:W-:Y:S04]  /*8cd30*/  STL.64 [R1+0x13a8], R18 ;  /* 0x0013a81201007387 */ /* 0x000fe80000100a00 */
[----:B------:R-:W2:Y:S01]  /*8cd40*/  LDL.LU R107, [R1+0x85c] ;  /* 0x00085c00016b7983 */ /* 0x000ea20000300800 */
[----:B0-----:R-:W-:Y:S01]  /*8cd50*/  IADD3 R14, P6, R125, R3, RZ ;  /* 0x000000037d0e7210 */ /* 0x001fe20007fde0ff */
[----:B------:R-:W-:Y:S02]  /*8cd60*/  IMAD.MOV.U32 R125, RZ, RZ, R118 ;  /* 0x000000ffff7d7224 */ /* 0x000fe400078e0076 */
[----:B------:R-:W-:Y:S02]  /*8cd70*/  IMAD.MOV.U32 R118, RZ, RZ, R119 ;  /* 0x000000ffff767224 */ /* 0x000fe400078e0077 */
[----:B------:R-:W-:-:S02]  /*8cd80*/  IMAD.MOV.U32 R119, RZ, RZ, R117 ;  /* 0x000000ffff777224 */ /* 0x000fc400078e0075 */
[----:B------:R-:W-:Y:S02]  /*8cd90*/  IMAD.MOV.U32 R117, RZ, RZ, R116 ;  /* 0x000000ffff757224 */ /* 0x000fe400078e0074 */
[----:B------:R-:W-:Y:S02]  /*8cda0*/  IMAD.X R15, R16, 0x1, R4, P6 ;  /* 0x00000001100f7824 */ /* 0x000fe400030e0604 */
[----:B------:R-:W-:Y:S02]  /*8cdb0*/  IMAD.MOV.U32 R116, RZ, RZ, R115 ;  /* 0x000000ffff747224 */ /* 0x000fe400078e0073 */
[----:B------:R-:W-:Y:S02]  /*8cdc0*/  IMAD.MOV.U32 R115, RZ, RZ, R114 ;  /* 0x000000ffff737224 */ /* 0x000fe400078e0072 */
[----:B------:R-:W-:Y:S02]  /*8cdd0*/  IMAD.MOV.U32 R114, RZ, RZ, R111 ;  /* 0x000000ffff727224 */ /* 0x000fe400078e006f */
[----:B------:R-:W-:Y:S01]  /*8cde0*/  IMAD.MOV.U32 R111, RZ, RZ, R110 ;  /* 0x000000ffff6f7224 */ /* 0x000fe200078e006e */
[----:B------:R0:W-:Y:S01]  /*8cdf0*/  STL.64 [R1+0x1388], R14 ;  /* 0x0013880e01007387 */ /* 0x0001e20000100a00 */
[----:B------:R-:W-:-:S02]  /*8ce00*/  IMAD.MOV.U32 R110, RZ, RZ, R109 ;  /* 0x000000ffff6e7224 */ /* 0x000fc400078e006d */
[----:B--2---:R-:W-:Y:S02]  /*8ce10*/  IMAD.MOV.U32 R109, RZ, RZ, R107 ;  /* 0x000000ffff6d7224 */ /* 0x004fe400078e006b */
[----:B------:R-:W2:Y:S01]  /*8ce20*/  LDL.LU R107, [R1+0xa0c] ;  /* 0x000a0c00016b7983 */ /* 0x000ea20000300800 */
[----:B------:R-:W-:Y:S02]  /*8ce30*/  SHF.R.S32.HI R17, RZ, 0x1f, R120 ;  /* 0x0000001fff117819 */ /* 0x000fe40000011478 */
[C---:B------:R-:W-:Y:S02]  /*8ce40*/  IADD3 R20, P4, R120.reuse, R2, RZ ;  /* 0x0000000278147210 */ /* 0x040fe40007f9e0ff */
[----:B0-----:R-:W-:Y:S01]  /*8ce50*/  IADD3 R14, P6, R120, R3, RZ ;  /* 0x00000003780e7210 */ /* 0x001fe20007fde0ff */
[----:B------:R-:W-:Y:S02]  /*8ce60*/  IMAD.MOV.U32 R120, RZ, RZ, R118 ;  /* 0x000000ffff787224 */ /* 0x000fe400078e0076 */
[----:B------:R-:W-:-:S02]  /*8ce70*/  IMAD.X R21, R17, 0x1, R5, P4 ;  /* 0x0000000111157824 */ /* 0x000fc400020e0605 */
[----:B------:R-:W-:Y:S02]  /*8ce80*/  IMAD.MOV.U32 R118, RZ, RZ, R119 ;  /* 0x000000ffff767224 */ /* 0x000fe400078e0077 */
[----:B------:R-:W-:Y:S02]  /*8ce90*/  IMAD.X R15, R17, 0x1, R4, P6 ;  /* 0x00000001110f7824 */ /* 0x000fe400030e0604 */
[----:B------:R-:W-:Y:S02]  /*8cea0*/  IMAD.MOV.U32 R119, RZ, RZ, R117 ;  /* 0x000000ffff777224 */ /* 0x000fe400078e0075 */
[----:B------:R-:W-:Y:S02]  /*8ceb0*/  IMAD.MOV.U32 R117, RZ, RZ, R116 ;  /* 0x000000ffff757224 */ /* 0x000fe400078e0074 */
[----:B------:R-:W-:Y:S01]  /*8cec0*/  IMAD.MOV.U32 R116, RZ, RZ, R115 ;  /* 0x000000ffff747224 */ /* 0x000fe200078e0073 */
[----:B------:R-:W-:Y:S01]  /*8ced0*/  STL.64 [R1+0x13e8], R20 ;  /* 0x0013e81401007387 */ /* 0x000fe20000100a00 */
[----:B------:R-:W-:-:S02]  /*8cee0*/  IMAD.MOV.U32 R115, RZ, RZ, R114 ;  /* 0x000000ffff737224 */ /* 0x000fc400078e0072 */
[----:B------:R-:W-:Y:S01]  /*8cef0*/  IMAD.MOV.U32 R114, RZ, RZ, R109 ;  /* 0x000000ffff727224 */ /* 0x000fe200078e006d */
[----:B------:R0:W-:Y:S01]  /*8cf00*/  STL.64 [R1+0x13e0], R14 ;  /* 0x0013e00e01007387 */ /* 0x0001e20000100a00 */
[----:B--2---:R-:W-:-:S03]  /*8cf10*/  IMAD.MOV.U32 R109, RZ, RZ, R107 ;  /* 0x000000ffff6d7224 */ /* 0x004fc600078e006b */
[----:B------:R-:W2:Y:S01]  /*8cf20*/  LDL.LU R107, [R1+0xa08] ;  /* 0x000a0800016b7983 */ /* 0x000ea20000300800 */
[----:B------:R-:W-:Y:S02]  /*8cf30*/  SHF.R.S32.HI R16, RZ, 0x1f, R124 ;  /* 0x0000001fff107819 */ /* 0x000fe4000001147c */
[C---:B------:R-:W-:Y:S02]  /*8cf40*/  IADD3 R18, P5, R124.reuse, R2, RZ ;  /* 0x000000027c127210 */ /* 0x040fe40007fbe0ff */
[----:B0-----:R-:W-:Y:S01]  /*8cf50*/  IADD3 R14, P6, R124, R3, RZ ;  /* 0x000000037c0e7210 */ /* 0x001fe20007fde0ff */
[----:B------:R-:W-:Y:S02]  /*8cf60*/  IMAD.MOV.U32 R124, RZ, RZ, R118 ;  /* 0x000000ffff7c7224 */ /* 0x000fe400078e0076 */
[----:B------:R-:W-:Y:S02]  /*8cf70*/  IMAD.X R19, R16, 0x1, R5, P5 ;  /* 0x0000000110137824 */ /* 0x000fe400028e0605 */
[----:B------:R-:W-:-:S02]  /*8cf80*/  IMAD.MOV.U32 R118, RZ, RZ, R119 ;  /* 0x000000ffff767224 */ /* 0x000fc400078e0077 */
[----:B------:R-:W-:Y:S02]  /*8cf90*/  IMAD.X R15, R16, 0x1, R4, P6 ;  /* 0x00000001100f7824 */ /* 0x000fe400030e0604 */
[----:B------:R-:W-:Y:S02]  /*8cfa0*/  IMAD.MOV.U32 R119, RZ, RZ, R117 ;  /* 0x000000ffff777224 */ /* 0x000fe400078e0075 */
[----:B------:R-:W-:Y:S02]  /*8cfb0*/  IMAD.MOV.U32 R117, RZ, RZ, R116 ;  /* 0x000000ffff757224 */ /* 0x000fe400078e0074 */
[----:B------:R-:W-:Y:S01]  /*8cfc0*/  IMAD.MOV.U32 R116, RZ, RZ, R115 ;  /* 0x000000ffff747224 */ /* 0x000fe200078e0073 */
[----:B------:R-:W-:Y:S01]  /*8cfd0*/  STL.64 [R1+0x13d8], R18 ;  /* 0x0013d81201007387 */ /* 0x000fe20000100a00 */
[----:B------:R-:W-:Y:S02]  /*8cfe0*/  IMAD.MOV.U32 R115, RZ, RZ, R114 ;  /* 0x000000ffff737224 */ /* 0x000fe400078e0072 */
        /* <DEDUP_REMOVED lines=8> */
[----:B------:R-:W-:Y:S02]  /*8d070*/  IMAD.MOV.U32 R118, RZ, RZ, R119 ;  /* 0x000000ffff767224 */ /* 0x000fe400078e0077 */
[----:B------:R-:W-:-:S02]  /*8d080*/  IMAD.X R21, R17, 0x1, R5, P4 ;  /* 0x0000000111157824 */ /* 0x000fc400020e0605 */
[----:B------:R-:W-:Y:S02]  /*8d090*/  IMAD.MOV.U32 R119, RZ, RZ, R117 ;  /* 0x000000ffff777224 */ /* 0x000fe400078e0075 */
[----:B------:R-:W-:Y:S02]  /*8d0a0*/  IMAD.MOV.U32 R117, RZ, RZ, R116 ;  /* 0x000000ffff757224 */ /* 0x000fe400078e0074 */
[----:B------:R-:W-:Y:S02]  /*8d0b0*/  IMAD.MOV.U32 R116, RZ, RZ, R115 ;  /* 0x000000ffff747224 */ /* 0x000fe400078e0073 */
[----:B------:R-:W-:Y:S01]  /*8d0c0*/  IMAD.MOV.U32 R115, RZ, RZ, R114 ;  /* 0x000000ffff737224 */ /* 0x000fe200078e0072 */
[----:B------:R-:W-:Y:S01]  /*8d0d0*/  STL.64 [R1+0x1418], R20 ;  /* 0x0014181401007387 */ /* 0x000fe20000100a00 */
[----:B------:R-:W-:Y:S02]  /*8d0e0*/  IMAD.MOV.U32 R114, RZ, RZ, R109 ;  /* 0x000000ffff727224 */ /* 0x000fe400078e006d */
[----:B--2---:R-:W-:-:S02]  /*8d0f0*/  IMAD.MOV.U32 R109, RZ, RZ, R107 ;  /* 0x000000ffff6d7224 */ /* 0x004fc400078e006b */
[----:B------:R-:W2:Y:S01]  /*8d100*/  LDL.LU R107, [R1+0xa00] ;  /* 0x000a0000016b7983 */ /* 0x000ea20000300800 */
[----:B------:R-:W-:Y:S01]  /*8d110*/  IMAD.X R15, R17, 0x1, R4, P6 ;  /* 0x00000001110f7824 */ /* 0x000fe200030e0604 */
[----:B------:R-:W-:Y:S02]  /*8d120*/  SHF.R.S32.HI R16, RZ, 0x1f, R122 ;  /* 0x0000001fff107819 */ /* 0x000fe4000001147a */
[----:B------:R-:W-:Y:S02]  /*8d130*/  IADD3 R18, P5, R122, R2, RZ ;  /* 0x000000027a127210 */ /* 0x000fe40007fbe0ff */
[----:B------:R0:W-:Y:S03]  /*8d140*/  STL.64 [R1+0x1408], R14 ;  /* 0x0014080e01007387 */ /* 0x0001e60000100a00 */
[----:B------:R-:W-:Y:S01]  /*8d150*/  IMAD.X R19, R16, 0x1, R5, P5 ;  /* 0x0000000110137824 */ /* 0x000fe200028e0605 */
[----:B0-----:R-:W-:Y:S01]  /*8d160*/  IADD3 R14, P6, R122, R3, RZ ;  /* 0x000000037a0e7210 */ /* 0x001fe20007fde0ff */
[----:B------:R-:W-:-:S02]  /*8d170*/  IMAD.MOV.U32 R122, RZ, RZ, R118 ;  /* 0x000000ffff7a7224 */ /* 0x000fc400078e0076 */
[----:B------:R-:W-:Y:S02]  /*8d180*/  IMAD.MOV.U32 R118, RZ, RZ, R119 ;  /* 0x000000ffff767224 */ /* 0x000fe400078e0077 */
[----:B------:R-:W-:Y:S02]  /*8d190*/  IMAD.MOV.U32 R119, RZ, RZ, R117 ;  /* 0x000000ffff777224 */ /* 0x000fe400078e0075 */
[----:B------:R-:W-:Y:S02]  /*8d1a0*/  IMAD.MOV.U32 R117, RZ, RZ, R116 ;  /* 0x000000ffff757224 */ /* 0x000fe400078e0074 */
[----:B------:R-:W-:Y:S02]  /*8d1b0*/  IMAD.MOV.U32 R116, RZ, RZ, R115 ;  /* 0x000000ffff747224 */ /* 0x000fe400078e0073 */
[----:B------:R-:W-:Y:S02]  /*8d1c0*/  IMAD.X R15, R16, 0x1, R4, P6 ;  /* 0x00000001100f7824 */ /* 0x000fe400030e0604 */
[----:B------:R-:W-:Y:S01]  /*8d1d0*/  IMAD.MOV.U32 R115, RZ, RZ, R114 ;  /* 0x000000ffff737224 */ /* 0x000fe200078e0072 */
[----:B------:R0:W-:Y:S01]  /*8d1e0*/  STL.64 [R1+0x1410], R18 ;  /* 0x0014101201007387 */ /* 0x0001e20000100a00 */
[----:B------:R-:W-:Y:S01]  /*8d1f0*/  IMAD.MOV.U32 R114, RZ, RZ, R109 ;  /* 0x000000ffff727224 */ /* 0x000fe200078e006d */
[----:B------:R-:W-:-:S02]  /*8d200*/  SHF.R.S32.HI R17, RZ, 0x1f, R121 ;  /* 0x0000001fff117819 */ /* 0x000fc40000011479 */
[----:B------:R-:W-:-:S05]  /*8d210*/  IADD3 R20, P4, R121, R2, RZ ;  /* 0x0000000279147210 */ /* 0x000fca0007f9e0ff */
[----:B------:R-:W-:Y:S01]  /*8d220*/  IMAD.X R21, R17, 0x1, R5, P4 ;  /* 0x0000000111157824 */ /* 0x000fe200020e0605 */
[----:B------:R-:W-:Y:S02]  /*8d230*/  SHF.R.S32.HI R16, RZ, 0x1f, R127 ;  /* 0x0000001fff107819 */ /* 0x000fe4000001147f */
[----:B0-----:R-:W-:-:S05]  /*8d240*/  IADD3 R18, P5, R127, R2, RZ ;  /* 0x000000027f127210 */ /* 0x001fca0007fbe0ff */
[----:B------:R-:W-:Y:S02]  /*8d250*/  IMAD.X R19, R16, 0x1, R5, P5 ;  /* 0x0000000110137824 */ /* 0x000fe400028e0605 */
[----:B--2---:R-:W-:Y:S02]  /*8d260*/  IMAD.MOV.U32 R109, RZ, RZ, R107 ;  /* 0x000000ffff6d7224 */ /* 0x004fe400078e006b */
[----:B------:R-:W2:Y:S04]  /*8d270*/  LDL.LU R107, [R1+0x820] ;  /* 0x00082000016b7983 */ /* 0x000ea80000300800 */
        /* <DEDUP_REMOVED lines=8> */
[----:B------:R-:W-:-:S02]  /*8d300*/  IMAD.X R15, R17, 0x1, R4, P6 ;  /* 0x00000001110f7824 */ /* 0x000fc400030e0604 */
[----:B------:R-:W-:Y:S02]  /*8d310*/  IMAD.MOV.U32 R114, RZ, RZ, R109 ;  /* 0x000000ffff727224 */ /* 0x000fe400078e006d */
[----:B------:R-:W-:Y:S02]  /*8d320*/  IMAD.MOV.U32 R109, RZ, RZ, R92 ;  /* 0x000000ffff6d7224 */ /* 0x000fe400078e005c */
[----:B------:R-:W4:Y:S04]  /*8d330*/  LDL.LU R92, [R1+0x7a0] ;  /* 0x0007a000015c7983 */ /* 0x000f280000300800 */
[----:B------:R-:W-:Y:S04]  /*8d340*/  STL.64 [R1+0x1448], R20 ;  /* 0x0014481401007387 */ /* 0x000fe80000100a00 */
[----:B------:R0:W-:Y:S01]  /*8d350*/  STL.64 [R1+0x1440], R14 ;  /* 0x0014400e01007387 */ /* 0x0001e20000100a00 */
[----:B------:R-:W-:-:S02]  /*8d360*/  SHF.R.S32.HI R17, RZ, 0x1f, R125 ;  /* 0x0000001fff117819 */ /* 0x000fc4000001147d */
[----:B0-----:R-:W-:Y:S01]  /*8d370*/  IADD3 R14, P6, R127, R3, RZ ;  /* 0x000000037f0e7210 */ /* 0x001fe20007fde0ff */
[----:B------:R-:W-:Y:S04]  /*8d380*/  STL.64 [R1+0x1438], R18 ;  /* 0x0014381201007387 */ /* 0x000fe80000100a00 */
[----:B------:R-:W-:Y:S01]  /*8d390*/  IMAD.X R15, R16, 0x1, R4, P6 ;  /* 0x00000001100f7824 */ /* 0x000fe200030e0604 */
[----:B------:R-:W-:-:S04]  /*8d3a0*/  IADD3 R20, P4, R125, R2, RZ ;  /* 0x000000027d147210 */ /* 0x000fc80007f9e0ff */
[----:B------:R0:W-:Y:S01]  /*8d3b0*/  STL.64 [R1+0x1430], R14 ;  /* 0x0014300e01007387 */ /* 0x0001e20000100a00 */
[----:B------:R-:W-:Y:S01]  /*8d3c0*/  IMAD.X R21, R17, 0x1, R5, P4 ;  /* 0x0000000111157824 */ /* 0x000fe200020e0605 */
[----:B------:R-:W-:Y:S02]  /*8d3d0*/  SHF.R.S32.HI R16, RZ, 0x1f, R120 ;  /* 0x0000001fff107819 */ /* 0x000fe40000011478 */
[----:B0-----:R-:W-:Y:S02]  /*8d3e0*/  IADD3 R14, P6, R125, R3, RZ ;  /* 0x000000037d0e7210 */ /* 0x001fe40007fde0ff */
[----:B------:R-:W-:Y:S03]  /*8d3f0*/  STL.64 [R1+0x1478], R20 ;  /* 0x0014781401007387 */ /* 0x000fe60000100a00 */
[----:B------:R-:W-:Y:S01]  /*8d400*/  IMAD.X R15, R17, 0x1, R4, P6 ;  /* 0x00000001110f7824 */ /* 0x000fe200030e0604 */
[----:B------:R-:W-:-:S04]  /*8d410*/  IADD3 R18, P5, R120, R2, RZ ;  /* 0x0000000278127210 */ /* 0x000fc80007fbe0ff */
[----:B------:R0:W-:Y:S01]  /*8d420*/  STL.64 [R1+0x1468], R14 ;  /* 0x0014680e01007387 */ /* 0x0001e20000100a00 */
[----:B------:R-:W-:Y:S01]  /*8d430*/  IMAD.X R19, R16, 0x1, R5, P5 ;  /* 0x0000000110137824 */ /* 0x000fe200028e0605 */
[----:B0-----:R-:W-:Y:S01]  /*8d440*/  IADD3 R14, P6, R120, R3, RZ ;  /* 0x00000003780e7210 */ /* 0x001fe20007fde0ff */
[----:B------:R-:W-:Y:S02]  /*8d450*/  IMAD.MOV.U32 R120, RZ, RZ, R118 ;  /* 0x000000ffff787224 */ /* 0x000fe400078e0076 */
[----:B------:R-:W-:Y:S02]  /*8d460*/  IMAD.MOV.U32 R118, RZ, RZ, R119 ;  /* 0x000000ffff767224 */ /* 0x000fe400078e0077 */
[----:B------:R-:W-:Y:S02]  /*8d470*/  IMAD.MOV.U32 R119, RZ, RZ, R117 ;  /* 0x000000ffff777224 */ /* 0x000fe400078e0075 */
[----:B------:R-:W-:Y:S02]  /*8d480*/  IMAD.MOV.U32 R117, RZ, RZ, R116 ;  /* 0x000000ffff757224 */ /* 0x000fe400078e0074 */
[----:B------:R-:W-:-:S02]  /*8d490*/  IMAD.MOV.U32 R116, RZ, RZ, R115 ;  /* 0x000000ffff747224 */ /* 0x000fc400078e0073 */
[----:B------:R-:W-:Y:S02]  /*8d4a0*/  IMAD.MOV.U32 R115, RZ, RZ, R114 ;  /* 0x000000ffff737224 */ /* 0x000fe400078e0072 */
[----:B------:R-:W-:Y:S02]  /*8d4b0*/  IMAD.X R15, R16, 0x1, R4, P6 ;  /* 0x00000001100f7824 */ /* 0x000fe400030e0604 */
[----:B------:R-:W-:Y:S01]  /*8d4c0*/  IMAD.MOV.U32 R114, RZ, RZ, R113 ;  /* 0x000000ffff727224 */ /* 0x000fe200078e0071 */
[----:B------:R0:W-:Y:S01]  /*8d4d0*/  STL.64 [R1+0x1470], R18 ;  /* 0x0014701201007387 */ /* 0x0001e20000100a00 */
[----:B------:R-:W-:Y:S02]  /*8d4e0*/  IMAD.MOV.U32 R113, RZ, RZ, R112 ;  /* 0x000000ffff717224 */ /* 0x000fe400078e0070 */
[----:B------:R-:W-:Y:S01]  /*8d4f0*/  IMAD.MOV.U32 R112, RZ, RZ, R98 ;  /* 0x000000ffff707224 */ /* 0x000fe200078e0062 */
[----:B------:R-:W-:Y:S01]  /*8d500*/  SHF.R.S32.HI R17, RZ, 0x1f, R124 ;  /* 0x0000001fff117819 */ /* 0x000fe2000001147c */
[----:B------:R-:W4:Y:S01]  /*8d510*/  LDL.LU R98, [R1+0x63c] ;  /* 0x00063c0001627983 */ /* 0x000f220000300800 */
[----:B------:R-:W-:-:S03]  /*8d520*/  IADD3 R20, P4, R124, R2, RZ ;  /* 0x000000027c147210 */ /* 0x000fc60007f9e0ff */
[----:B------:R1:W-:Y:S02]  /*8d530*/  STL.64 [R1+0x1450], R14 ;  /* 0x0014500e01007387 */ /* 0x0003e40000100a00 */
[----:B------:R-:W-:Y:S01]  /*8d540*/  IMAD.X R21, R17, 0x1, R5, P4 ;  /* 0x0000000111157824 */ /* 0x000fe200020e0605 */
[----:B------:R-:W-:Y:S02]  /*8d550*/  SHF.R.S32.HI R16, RZ, 0x1f, R123 ;  /* 0x0000001fff107819 */ /* 0x000fe4000001147b */
[----:B0-----:R-:W-:Y:S02]  /*8d560*/  IADD3 R18, P5, R123, R2, RZ ;  /* 0x000000027b127210 */ /* 0x001fe40007fbe0ff */
[----:B-1----:R-:W-:Y:S01]  /*8d570*/  IADD3 R14, P6, R124, R3, RZ ;  /* 0x000000037c0e7210 */ /* 0x002fe20007fde0ff */
[----:B------:R-:W-:Y:S04]  /*8d580*/  STL.64 [R1+0x14a8], R20 ;  /* 0x0014a81401007387 */ /* 0x000fe80000100a00 */
[----:B------:R-:W-:-:S02]  /*8d590*/  IMAD.X R15, R17, 0x1, R4, P6 ;  /* 0x00000001110f7824 */ /* 0x000fc400030e0604 */
[----:B------:R-:W-:-:S03]  /*8d5a0*/  IMAD.X R19, R16, 0x1, R5, P5 ;  /* 0x0000000110137824 */ /* 0x000fc600028e0605 */
[----:B------:R0:W-:Y:S01]  /*8d5b0*/  STL.64 [R1+0x14a0], R14 ;  /* 0x0014a00e01007387 */ /* 0x0001e20000100a00 */
[----:B------:R-:W-:-:S03]  /*8d5c0*/  IADD3 R22, P4, R122, R2, RZ ;  /* 0x000000027a167210 */ /* 0x000fc60007f9e0ff */
[----:B------:R1:W-:Y:S01]  /*8d5d0*/  STL.64 [R1+0x1498], R18 ;  /* 0x0014981201007387 */ /* 0x0003e20000100a00 */
[----:B0-----:R-:W-:Y:S02]  /*8d5e0*/  IADD3 R14, P6, R123, R3, RZ ;  /* 0x000000037b0e7210 */ /* 0x001fe40007fde0ff */
[----:B-1----:R-:W-:-:S03]  /*8d5f0*/  SHF.R.S32.HI R18, RZ, 0x1f, R122 ;  /* 0x0000001fff127819 */ /* 0x002fc6000001147a */
[----:B------:R-:W-:Y:S01]  /*8d600*/  IMAD.X R15, R16, 0x1, R4, P6 ;  /* 0x00000001100f7824 */ /* 0x000fe200030e0604 */
[----:B------:R-:W-:Y:S01]  /*8d610*/  IADD3 R20, P6, R122, R3, RZ ;  /* 0x000000037a147210 */ /* 0x000fe20007fde0ff */
        /* <DEDUP_REMOVED lines=8> */
[----:B------:R0:W-:Y:S01]  /*8d6a0*/  STL.64 [R1+0x1490], R14 ;  /* 0x0014900e01007387 */ /* 0x0001e20000100a00 */
[----:B------:R-:W-:Y:S02]  /*8d6b0*/  IMAD.MOV.U32 R112, RZ, RZ, R111 ;  /* 0x000000ffff707224 */ /* 0x000fe400078e006f */
[----:B------:R-:W-:Y:S02]  /*8d6c0*/  IMAD.MOV.U32 R111, RZ, RZ, R110 ;  /* 0x000000ffff6f7224 */ /* 0x000fe400078e006e */
[----:B------:R-:W3:Y:S01]  /*8d6d0*/  LDL.LU R110, [R1+0x84c] ;  /* 0x00084c00016e7983 */ /* 0x000ee20000300800 */
[----:B------:R-:W-:-:S02]  /*8d6e0*/  IMAD.X R23, R18, 0x1, R5, P4 ;  /* 0x0000000112177824 */ /* 0x000fc400020e0605 */
[----:B------:R-:W-:Y:S01]  /*8d6f0*/  IMAD.X R21, R18, 0x1, R4, P6 ;  /* 0x0000000112157824 */ /* 0x000fe200030e0604 */
[----:B------:R-:W-:Y:S02]  /*8d700*/  SHF.R.S32.HI R17, RZ, 0x1f, R121 ;  /* 0x0000001fff117819 */ /* 0x000fe40000011479 */
[----:B------:R-:W-:Y:S01]  /*8d710*/  STL.64 [R1+0x14e0], R22 ;  /* 0x0014e01601007387 */ /* 0x000fe20000100a00 */
[----:B0-----:R-:W-:-:S03]  /*8d720*/  IADD3 R14, P5, R121, R2, RZ ;  /* 0x00000002790e7210 */ /* 0x001fc60007fbe0ff */
        /* <DEDUP_REMOVED lines=11> */
[----:B------:R0:W-:Y:S01]  /*8d7e0*/  STL.64 [R1+0x14d8], R14 ;  /* 0x0014d80e01007387 */ /* 0x0001e20000100a00 */
[----:B------:R-:W-:Y:S02]  /*8d7f0*/  IMAD.MOV.U32 R112, RZ, RZ, R111 ;  /* 0x000000ffff707224 */ /* 0x000fe400078e006f */
[----:B---3--:R-:W-:-:S02]  /*8d800*/  IMAD.MOV.U32 R111, RZ, RZ, R110 ;  /* 0x000000ffff6f7224 */ /* 0x008fc400078e006e */
[----:B------:R-:W3:Y:S01]  /*8d810*/  LDL.LU R110, [R1+0x848] ;  /* 0x00084800016e7983 */ /* 0x000ee20000300800 */
[----:B------:R-:W-:Y:S02]  /*8d820*/  SHF.R.S32.HI R16, RZ, 0x1f, R121 ;  /* 0x0000001fff107819 */ /* 0x000fe40000011479 */
[C---:B------:R-:W-:Y:S02]  /*8d830*/  IADD3 R18, P5, R121.reuse, R2, RZ ;  /* 0x0000000279127210 */ /* 0x040fe40007fbe0ff */
[----:B0-----:R-:W-:Y:S01]  /*8d840*/  IADD3 R14, P6, R121, R3, RZ ;  /* 0x00000003790e7210 */ /* 0x001fe20007fde0ff */
[----:B------:R-:W-:Y:S02]  /*8d850*/  IMAD.MOV.U32 R121, RZ, RZ, R118 ;  /* 0x000000ffff797224 */ /* 0x000fe400078e0076 */
[----:B------:R-:W-:Y:S02]  /*8d860*/  IMAD.MOV.U32 R118, RZ, RZ, R119 ;  /* 0x000000ffff767224 */ /* 0x000fe400078e0077 */
[----:B------:R-:W-:-:S02]  /*8d870*/  IMAD.X R21, R17, 0x1, R4, P4 ;  /* 0x0000000111157824 */ /* 0x000fc400020e0604 */
[----:B------:R-:W-:Y:S02]  /*8d880*/  IMAD.MOV.U32 R119, RZ, RZ, R117 ;  /* 0x000000ffff777224 */ /* 0x000fe400078e0075 */
[C---:B------:R-:W-:Y:S02]  /*8d890*/  IMAD.X R19, R16.reuse, 0x1, R5, P5 ;  /* 0x0000000110137824 */ /* 0x040fe400028e0605 */
[----:B------:R-:W-:Y:S02]  /*8d8a0*/  IMAD.MOV.U32 R117, RZ, RZ, R116 ;  /* 0x000000ffff757224 */ /* 0x000fe400078e0074 */
[----:B------:R-:W-:Y:S02]  /*8d8b0*/  IMAD.X R15, R16, 0x1, R4, P6 ;  /* 0x00000001100f7824 */ /* 0x000fe400030e0604 */
[----:B------:R-:W-:Y:S02]  /*8d8c0*/  IMAD.MOV.U32 R116, RZ, RZ, R115 ;  /* 0x000000ffff747224 */ /* 0x000fe400078e0073 */
[----:B------:R-:W-:Y:S01]  /*8d8d0*/  IMAD.MOV.U32 R115, RZ, RZ, R114 ;  /* 0x000000ffff737224 */ /* 0x000fe200078e0072 */
[----:B------:R0:W-:Y:S01]  /*8d8e0*/  STL.64 [R1+0x14b0], R20 ;  /* 0x0014b01401007387 */ /* 0x0001e20000100a00 */
[----:B------:R-:W-:-:S02]  /*8d8f0*/  IMAD.MOV.U32 R114, RZ, RZ, R113 ;  /* 0x000000ffff727224 */ /* 0x000fc400078e0071 */
[----:B------:R-:W-:Y:S01]  /*8d900*/  IMAD.MOV.U32 R113, RZ, RZ, R112 ;  /* 0x000000ffff717224 */ /* 0x000fe200078e0070 */
[----:B------:R1:W-:Y:S01]  /*8d910*/  STL.64 [R1+0x1508], R18 ;  /* 0x0015081201007387 */ /* 0x0003e20000100a00 */
[----:B------:R-:W-:-:S03]  /*8d920*/  IMAD.MOV.U32 R112, RZ, RZ, R111 ;  /* 0x000000ffff707224 */ /* 0x000fc600078e006f */
[----:B------:R2:W-:Y:S01]  /*8d930*/  STL.64 [R1+0x1510], R14 ;  /* 0x0015100e01007387 */ /* 0x0005e20000100a00 */
[----:B---3--:R-:W-:-:S03]  /*8d940*/  IMAD.MOV.U32 R111, RZ, RZ, R110 ;  /* 0x000000ffff6f7224 */ /* 0x008fc600078e006e */
[----:B------:R-:W3:Y:S01]  /*8d950*/  LDL.LU R110, [R1+0x82c] ;  /* 0x00082c00016e7983 */ /* 0x000ee20000300800 */
[----:B------:R-:W-:Y:S02]  /*8d960*/  SHF.R.S32.HI R16, RZ, 0x1f, R121 ;  /* 0x0000001fff107819 */ /* 0x000fe40000011479 */
[C---:B0-----:R-:W-:Y:S02]  /*8d970*/  IADD3 R20, P5, R121.reuse, R2, RZ ;  /* 0x0000000279147210 */ /* 0x041fe40007fbe0ff */
[----:B-1----:R-:W-:Y:S01]  /*8d980*/  IADD3 R18, P6, R121, R3, RZ ;  /* 0x0000000379127210 */ /* 0x002fe20007fde0ff */
        /* <DEDUP_REMOVED lines=9> */
[----:B---3--:R-:W-:Y:S02]  /*8da20*/  IMAD.MOV.U32 R111, RZ, RZ, R110 ;  /* 0x000000ffff6f7224 */ /* 0x008fe400078e006e */
[----:B------:R-:W3:Y:S01]  /*8da30*/  LDL.LU R110, [R1+0x840] ;  /* 0x00084000016e7983 */ /* 0x000ee20000300800 */
[--C-:B------:R-:W-:Y:S01]  /*8da40*/  IMAD.X R21, R16, 0x1, R5.reuse, P5 ;  /* 0x0000000110157824 */ /* 0x100fe200028e0605 */
[----:B------:R-:W-:Y:S02]  /*8da50*/  SHF.R.S32.HI R17, RZ, 0x1f, R120 ;  /* 0x0000001fff117819 */ /* 0x000fe40000011478 */
[----:B--2---:R-:W-:Y:S02]  /*8da60*/  IADD3 R14, P4, R120, R2, RZ ;  /* 0x00000002780e7210 */ /* 0x004fe40007f9e0ff */
[----:B------:R0:W-:Y:S01]  /*8da70*/  STL.64 [R1+0x14d0], R20 ;  /* 0x0014d01401007387 */ /* 0x0001e20000100a00 */
[----:B------:R-:W-:Y:S02]  /*8da80*/  IMAD.X R19, R16, 0x1, R4, P6 ;  /* 0x0000000110137824 */ /* 0x000fe400030e0604 */
[----:B------:R-:W-:Y:S01]  /*8da90*/  IMAD.X R15, R17, 0x1, R5, P4 ;  /* 0x00000001110f7824 */ /* 0x000fe200020e0605 */
[----:B0-----:R-:W-:Y:S01]  /*8daa0*/  IADD3 R20, P5, R120, R3, RZ ;  /* 0x0000000378147210 */ /* 0x001fe20007fbe0ff */
[----:B------:R-:W-:-:S02]  /*8dab0*/  IMAD.MOV.U32 R120, RZ, RZ, R118 ;  /* 0x000000ffff787224 */ /* 0x000fc400078e0076 */
[----:B------:R-:W-:Y:S02]  /*8dac0*/  IMAD.MOV.U32 R118, RZ, RZ, R119 ;  /* 0x000000ffff767224 */ /* 0x000fe400078e0077 */
[----:B------:R-:W-:Y:S02]  /*8dad0*/  IMAD.MOV.U32 R119, RZ, RZ, R117 ;  /* 0x000000ffff777224 */ /* 0x000fe400078e0075 */
[----:B------:R-:W-:Y:S02]  /*8dae0*/  IMAD.MOV.U32 R117, RZ, RZ, R116 ;  /* 0x000000ffff757224 */ /* 0x000fe400078e0074 */
[----:B------:R-:W-:Y:S02]  /*8daf0*/  IMAD.MOV.U32 R116, RZ, RZ, R115 ;  /* 0x000000ffff747224 */ /* 0x000fe400078e0073 */
[----:B------:R-:W-:Y:S02]  /*8db00*/  IMAD.MOV.U32 R115, RZ, RZ, R114 ;  /* 0x000000ffff737224 */ /* 0x000fe400078e0072 */
[----:B------:R-:W-:Y:S01]  /*8db10*/  IMAD.MOV.U32 R114, RZ, RZ, R113 ;  /* 0x000000ffff727224 */ /* 0x000fe200078e0071 */
[----:B------:R0:W-:Y:S01]  /*8db20*/  STL.64 [R1+0x1500], R18 ;  /* 0x0015001201007387 */ /* 0x0001e20000100a00 */
[----:B------:R-:W-:-:S02]  /*8db30*/  IMAD.MOV.U32 R113, RZ, RZ, R112 ;  /* 0x000000ffff717224 */ /* 0x000fc400078e0070 */
[----:B------:R-:W-:Y:S01]  /*8db40*/  IMAD.MOV.U32 R112, RZ, RZ, R111 ;  /* 0x000000ffff707224 */ /* 0x000fe200078e006f */
[----:B------:R1:W-:Y:S01]  /*8db50*/  STL.64 [R1+0x1548], R14 ;  /* 0x0015480e01007387 */ /* 0x0003e20000100a00 */
[----:B---3--:R-:W-:-:S03]  /*8db60*/  IMAD.MOV.U32 R111, RZ, RZ, R110 ;  /* 0x000000ffff6f7224 */ /* 0x008fc600078e006e */
[----:B------:R-:W2:Y:S01]  /*8db70*/  LDL.LU R110, [R1+0x83c] ;  /* 0x00083c00016e7983 */ /* 0x000ea20000300800 */
[----:B------:R-:W-:Y:S02]  /*8db80*/  SHF.R.S32.HI R16, RZ, 0x1f, R120 ;  /* 0x0000001fff107819 */ /* 0x000fe40000011478 */
[C---:B0-----:R-:W-:Y:S02]  /*8db90*/  IADD3 R18, P4, R120.reuse, R2, RZ ;  /* 0x0000000278127210 */ /* 0x041fe40007f9e0ff */
[----:B-1----:R-:W-:Y:S01]  /*8dba0*/  IADD3 R14, P6, R120, R3, RZ ;  /* 0x00000003780e7210 */ /* 0x002fe20007fde0ff */
[----:B------:R-:W-:Y:S02]  /*8dbb0*/  IMAD.MOV.U32 R120, RZ, RZ, R118 ;  /* 0x000000ffff787224 */ /* 0x000fe400078e0076 */
[----:B------:R-:W-:Y:S02]  /*8dbc0*/  IMAD.MOV.U32 R118, RZ, RZ, R119 ;  /* 0x000000ffff767224 */ /* 0x000fe400078e0077 */
[----:B------:R-:W-:-:S02]  /*8dbd0*/  IMAD.MOV.U32 R119, RZ, RZ, R117 ;  /* 0x000000ffff777224 */ /* 0x000fc400078e0075 */
[----:B------:R-:W-:Y:S02]  /*8dbe0*/  IMAD.MOV.U32 R117, RZ, RZ, R116 ;  /* 0x000000ffff757224 */ /* 0x000fe400078e0074 */
[----:B------:R-:W-:Y:S02]  /*8dbf0*/  IMAD.X R21, R17, 0x1, R4, P5 ;  /* 0x0000000111157824 */ /* 0x000fe400028e0604 */
[----:B------:R-:W-:Y:S02]  /*8dc00*/  IMAD.MOV.U32 R116, RZ, RZ, R115 ;  /* 0x000000ffff747224 */ /* 0x000fe400078e0073 */
[C---:B------:R-:W-:Y:S02]  /*8dc10*/  IMAD.X R19, R16.reuse, 0x1, R5, P4 ;  /* 0x0000000110137824 */ /* 0x040fe400020e0605 */
[----:B------:R-:W-:Y:S02]  /*8dc20*/  IMAD.MOV.U32 R115, RZ, RZ, R114 ;  /* 0x000000ffff737224 */ /* 0x000fe400078e0072 */
[----:B------:R-:W-:-:S02]  /*8dc30*/  IMAD.X R15, R16, 0x1, R4, P6 ;  /* 0x00000001100f7824 */ /* 0x000fc400030e0604 */
[----:B------:R-:W-:Y:S02]  /*8dc40*/  IMAD.MOV.U32 R114, RZ, RZ, R113 ;  /* 0x000000ffff727224 */ /* 0x000fe400078e0071 */
[----:B------:R-:W-:Y:S01]  /*8dc50*/  IMAD.MOV.U32 R113, RZ, RZ, R112 ;  /* 0x000000ffff717224 */ /* 0x000fe200078e0070 */
[----:B------:R0:W-:Y:S01]  /*8dc60*/  STL.64 [R1+0x1530], R20 ;  /* 0x0015301401007387 */ /* 0x0001e20000100a00 */
[----:B------:R-:W-:-:S03]  /*8dc70*/  IMAD.MOV.U32 R112, RZ, RZ, R111 ;  /* 0x000000ffff707224 */ /* 0x000fc600078e006f */
[----:B------:R1:W-:Y:S04]  /*8dc80*/  STL.64 [R1+0x1540], R18 ;  /* 0x0015401201007387 */ /* 0x0003e80000100a00 */
[----:B------:R3:W-:Y:S01]  /*8dc90*/  STL.64 [R1+0x1528], R14 ;  /* 0x0015280e01007387 */ /* 0x0007e20000100a00 */
[----:B--2---:R-:W-:Y:S02]  /*8dca0*/  IMAD.MOV.U32 R111, RZ, RZ, R110 ;  /* 0x000000ffff6f7224 */ /* 0x004fe400078e006e */
[----:B------:R-:W-:Y:S02]  /*8dcb0*/  IMAD.MOV.U32 R110, RZ, RZ, R109 ;  /* 0x000000ffff6e7224 */ /* 0x000fe400078e006d */
[----:B------:R-:W-:Y:S02]  /*8dcc0*/  IMAD.MOV.U32 R109, RZ, RZ, R107 ;  /* 0x000000ffff6d7224 */ /* 0x000fe400078e006b */
[----:B------:R-:W2:Y:S01]  /*8dcd0*/  LDL.LU R107, [R1+0x81c] ;  /* 0x00081c00016b7983 */ /* 0x000ea20000300800 */
[----:B------:R-:W-:-:S02]  /*8dce0*/  SHF.R.S32.HI R16, RZ, 0x1f, R120 ;  /* 0x0000001fff107819 */ /* 0x000fc40000011478 */
[C---:B0-----:R-:W-:Y:S02]  /*8dcf0*/  IADD3 R20, P5, R120.reuse, R2, RZ ;  /* 0x0000000278147210 */ /* 0x041fe40007fbe0ff */
[----:B-1----:R-:W-:Y:S01]  /*8dd00*/  IADD3 R18, P6, R120, R3, RZ ;  /* 0x0000000378127210 */ /* 0x002fe20007fde0ff */
        /* <DEDUP_REMOVED lines=10> */
[----:B--2---:R-:W-:-:S02]  /*8ddb0*/  IMAD.MOV.U32 R109, RZ, RZ, R107 ;  /* 0x000000ffff6d7224 */ /* 0x004fc400078e006b */
[----:B------:R-:W2:Y:S01]  /*8ddc0*/  LDL.LU R107, [R1+0x834] ;  /* 0x00083400016b7983 */ /* 0x000ea20000300800 */
[--C-:B------:R-:W-:Y:S01]  /*8ddd0*/  IMAD.X R21, R16, 0x1, R5.reuse, P5 ;  /* 0x0000000110157824 */ /* 0x100fe200028e0605 */
[----:B------:R-:W-:Y:S02]  /*8dde0*/  SHF.R.S32.HI R17, RZ, 0x1f, R122 ;  /* 0x0000001fff117819 */ /* 0x000fe4000001147a */
[----:B---3--:R-:W-:Y:S02]  /*8ddf0*/  IADD3 R14, P4, R122, R2, RZ ;  /* 0x000000027a0e7210 */ /* 0x008fe40007f9e0ff */
        /* <DEDUP_REMOVED lines=15> */
[----:B--2---:R-:W-:-:S03]  /*8def0*/  IMAD.MOV.U32 R109, RZ, RZ, R107 ;  /* 0x000000ffff6d7224 */ /* 0x004fc600078e006b */
[----:B------:R-:W2:Y:S01]  /*8df00*/  LDL.LU R107, [R1+0x830] ;  /* 0x00083000016b7983 */ /* 0x000ea20000300800 */
[----:B------:R-:W-:Y:S02]  /*8df10*/  SHF.R.S32.HI R16, RZ, 0x1f, R122 ;  /* 0x0000001fff107819 */ /* 0x000fe4000001147a */
[C---:B0-----:R-:W-:Y:S01]  /*8df20*/  IADD3 R18, P4, R122.reuse, R2, RZ ;  /* 0x000000027a127210 */ /* 0x041fe20007f9e0ff */
[----:B------:R-:W-:Y:S01]  /*8df30*/  IMAD.X R21, R17, 0x1, R4, P5 ;  /* 0x0000000111157824 */ /* 0x000fe200028e0604 */
[----:B-1----:R-:W-:Y:S01]  /*8df40*/  IADD3 R14, P6, R122, R3, RZ ;  /* 0x000000037a0e7210 */ /* 0x002fe20007fde0ff */
[----:B------:R-:W-:Y:S02]  /*8df50*/  IMAD.MOV.U32 R122, RZ, RZ, R118 ;  /* 0x000000ffff7a7224 */ /* 0x000fe400078e0076 */
[----:B------:R-:W-:Y:S01]  /*8df60*/  IMAD.X R19, R16, 0x1, R5, P4 ;  /* 0x0000000110137824 */ /* 0x000fe200020e0605 */
[----:B------:R0:W-:Y:S01]  /*8df70*/  STL.64 [R1+0x14f8], R20 ;  /* 0x0014f81401007387 */ /* 0x0001e20000100a00 */
[----:B------:R-:W-:-:S02]  /*8df80*/  IMAD.MOV.U32 R118, RZ, RZ, R119 ;  /* 0x000000ffff767224 */ /* 0x000fc400078e0077 */
[----:B------:R-:W-:Y:S01]  /*8df90*/  IMAD.MOV.U32 R119, RZ, RZ, R117 ;  /* 0x000000ffff777224 */ /* 0x000fe200078e0075 */
[----:B------:R1:W-:Y:S01]  /*8dfa0*/  STL.64 [R1+0x13c8], R18 ;  /* 0x0013c81201007387 */ /* 0x0003e20000100a00 */
[----:B------:R-:W-:Y:S01]  /*8dfb0*/  IMAD.X R15, R16, 0x1, R4, P6 ;  /* 0x00000001100f7824 */ /* 0x000fe200030e0604 */
[----:B------:R-:W-:Y:S01]  /*8dfc0*/  SHF.R.S32.HI R16, RZ, 0x1f, R122 ;  /* 0x0000001fff107819 */ /* 0x000fe2000001147a */
[----:B------:R-:W-:Y:S02]  /*8dfd0*/  IMAD.MOV.U32 R117, RZ, RZ, R116 ;  /* 0x000000ffff757224 */ /* 0x000fe400078e0074 */
[----:B------:R-:W-:Y:S02]  /*8dfe0*/  IMAD.MOV.U32 R116, RZ, RZ, R115 ;  /* 0x000000ffff747224 */ /* 0x000fe400078e0073 */
[----:B------:R-:W-:Y:S01]  /*8dff0*/  IMAD.MOV.U32 R115, RZ, RZ, R114 ;  /* 0x000000ffff737224 */ /* 0x000fe200078e0072 */
[C---:B0-----:R-:W-:Y:S01]  /*8e000*/  IADD3 R20, P5, R122.reuse, R2, RZ ;  /* 0x000000027a147210 */ /* 0x041fe20007fbe0ff */
[----:B------:R-:W-:Y:S01]  /*8e010*/  IMAD.MOV.U32 R114, RZ, RZ, R113 ;  /* 0x000000ffff727224 */ /* 0x000fe200078e0071 */
[----:B-1----:R-:W-:Y:S01]  /*8e020*/  IADD3 R18, P6, R122, R3, RZ ;  /* 0x000000037a127210 */ /* 0x002fe20007fde0ff */
        /* <DEDUP_REMOVED lines=9> */
[C---:B------:R-:W-:Y:S01]  /*8e0c0*/  IMAD.X R21, R16.reuse, 0x1, R5, P5 ;  /* 0x0000000110157824 */ /* 0x040fe200028e0605 */
[----:B------:R0:W-:Y:S01]  /*8e0d0*/  STL.64 [R1+0x1320], R14 ;  /* 0x0013200e01007387 */ /* 0x0001e20000100a00 */
[----:B------:R-:W-:Y:S01]  /*8e0e0*/  IMAD.MOV.U32 R113, RZ, RZ, R112 ;  /* 0x000000ffff717224 */ /* 0x000fe200078e0070 */
[----:B------:R-:W-:Y:S01]  /*8e0f0*/  SHF.R.S32.HI R17, RZ, 0x1f, R121 ;  /* 0x0000001fff117819 */ /* 0x000fe20000011479 */
[----:B------:R-:W-:Y:S01]  /*8e100*/  IMAD.X R19, R16, 0x1, R4, P6 ;  /* 0x0000000110137824 */ /* 0x000fe200030e0604 */
[----:B0-----:R-:W-:-:S05]  /*8e110*/  IADD3 R14, P4, R121, R2, RZ ;  /* 0x00000002790e7210 */ /* 0x001fca0007f9e0ff */
[----:B------:R-:W-:Y:S02]  /*8e120*/  IMAD.X R15, R17, 0x1, R5, P4 ;  /* 0x00000001110f7824 */ /* 0x000fe400020e0605 */
[----:B--2---:R-:W-:Y:S02]  /*8e130*/  IMAD.MOV.U32 R109, RZ, RZ, R107 ;  /* 0x000000ffff6d7224 */ /* 0x004fe400078e006b */
[----:B------:R-:W-:Y:S02]  /*8e140*/  IMAD.MOV.U32 R107, RZ, RZ, R90 ;  /* 0x000000ffff6b7224 */ /* 0x000fe400078e005a */
[----:B------:R-:W-:Y:S01]  /*8e150*/  IMAD.MOV.U32 R112, RZ, RZ, R109 ;  /* 0x000000ffff707224 */ /* 0x000fe200078e006d */
[----:B------:R-:W2:Y:S01]  /*8e160*/  LDL.LU R90, [R1+0x654] ;  /* 0x00065400015a7983 */ /* 0x000ea20000300800 */
[----:B----4-:R-:W-:-:S03]  /*8e170*/  IMAD.MOV.U32 R109, RZ, RZ, R100 ;  /* 0x000000ffff6d7224 */ /* 0x010fc600078e0064 */
[----:B------:R-:W3:Y:S04]  /*8e180*/  LDL.LU R100, [R1+0x640] ;  /* 0x0006400001647983 */ /* 0x000ee80000300800 */
[----:B------:R0:W-:Y:S04]  /*8e190*/  STL.64 [R1+0x12b0], R20 ;  /* 0x0012b01401007387 */ /* 0x0001e80000100a00 */
[----:B------:R1:W-:Y:S01]  /*8e1a0*/  STL.64 [R1+0x11b8], R18 ;  /* 0x0011b81201007387 */ /* 0x0003e20000100a00 */
[----:B0-----:R-:W-:Y:S01]  /*8e1b0*/  IADD3 R20, P5, R121, R3, RZ ;  /* 0x0000000379147210 */ /* 0x001fe20007fbe0ff */
[----:B------:R-:W-:-:S02]  /*8e1c0*/  IMAD.MOV.U32 R121, RZ, RZ, R118 ;  /* 0x000000ffff797224 */ /* 0x000fc400078e0076 */
[----:B------:R-:W-:Y:S02]  /*8e1d0*/  IMAD.MOV.U32 R118, RZ, RZ, R119 ;  /* 0x000000ffff767224 */ /* 0x000fe400078e0077 */
[----:B------:R-:W-:Y:S01]  /*8e1e0*/  IMAD.MOV.U32 R119, RZ, RZ, R117 ;  /* 0x000000ffff777224 */ /* 0x000fe200078e0075 */
[----:B------:R-:W-:Y:S01]  /*8e1f0*/  SHF.R.S32.HI R16, RZ, 0x1f, R121 ;  /* 0x0000001fff107819 */ /* 0x000fe20000011479 */
[----:B------:R-:W-:Y:S01]  /*8e200*/  IMAD.MOV.U32 R117, RZ, RZ, R116 ;  /* 0x000000ffff757224 */ /* 0x000fe200078e0074 */
[----:B-1----:R-:W-:Y:S01]  /*8e210*/  IADD3 R18, P4, R121, R2, RZ ;  /* 0x0000000279127210 */ /* 0x002fe20007f9e0ff */
[----:B------:R-:W-:Y:S01]  /*8e220*/  IMAD.MOV.U32 R116, RZ, RZ, R115 ;  /* 0x000000ffff747224 */ /* 0x000fe200078e0073 */
[----:B------:R0:W-:Y:S01]  /*8e230*/  STL.64 [R1+0x1148], R14 ;  /* 0x0011480e01007387 */ /* 0x0001e20000100a00 */
[----:B------:R-:W-:Y:S02]  /*8e240*/  IMAD.MOV.U32 R115, RZ, RZ, R114 ;  /* 0x000000ffff737224 */ /* 0x000fe400078e0072 */
[----:B------:R-:W-:-:S02]  /*8e250*/  IMAD.MOV.U32 R114, RZ, RZ, R113 ;  /* 0x000000ffff727224 */ /* 0x000fc400078e0071 */
[----:B------:R-:W-:Y:S02]  /*8e260*/  IMAD.X R21, R17, 0x1, R4, P5 ;  /* 0x0000000111157824 */ /* 0x000fe400028e0604 */
[----:B------:R-:W-:Y:S02]  /*8e270*/  IMAD.MOV.U32 R113, RZ, RZ, R112 ;  /* 0x000000ffff717224 */ /* 0x000fe400078e0070 */
[----:B------:R-:W-:Y:S02]  /*8e280*/  IMAD.X R19, R16, 0x1, R5, P4 ;  /* 0x0000000110137824 */ /* 0x000fe400020e0605 */
[----:B------:R-:W-:Y:S01]  /*8e290*/  IMAD.MOV.U32 R112, RZ, RZ, R109 ;  /* 0x000000ffff707224 */ /* 0x000fe200078e006d */
[----:B0-----:R-:W-:Y:S01]  /*8e2a0*/  IADD3 R14, P6, R121, R3, RZ ;  /* 0x00000003790e7210 */ /* 0x001fe20007fde0ff */
[----:B------:R-:W-:Y:S02]  /*8e2b0*/  IMAD.MOV.U32 R121, RZ, RZ, R118 ;  /* 0x000000ffff797224 */ /* 0x000fe400078e0076 */
[----:B------:R-:W-:-:S02]  /*8e2c0*/  IMAD.MOV.U32 R109, RZ, RZ, R101 ;  /* 0x000000ffff6d7224 */ /* 0x000fc400078e0065 */
[----:B------:R-:W-:Y:S01]  /*8e2d0*/  IMAD.MOV.U32 R118, RZ, RZ, R119 ;  /* 0x000000ffff767224 */ /* 0x000fe200078e0077 */
[----:B------:R-:W4:Y:S01]  /*8e2e0*/  LDL.LU R101, [R1+0x658] ;  /* 0x0006580001657983 */ /* 0x000f220000300800 */
[----:B------:R-:W-:Y:S02]  /*8e2f0*/  IMAD.MOV.U32 R119, RZ, RZ, R117 ;  /* 0x000000ffff777224 */ /* 0x000fe400078e0075 */
[----:B------:R-:W-:Y:S01]  /*8e300*/  IMAD.MOV.U32 R117, RZ, RZ, R116 ;  /* 0x000000ffff757224 */ /* 0x000fe200078e0074 */
[----:B------:R0:W-:Y:S01]  /*8e310*/  STL.64 [R1+0x1060], R20 ;  /* 0x0010601401007387 */ /* 0x0001e20000100a00 */
[----:B------:R-:W-:Y:S01]  /*8e320*/  IMAD.X R15, R16, 0x1, R4, P6 ;  /* 0x00000001100f7824 */ /* 0x000fe200030e0604 */
[----:B------:R-:W-:Y:S01]  /*8e330*/  SHF.R.S32.HI R16, RZ, 0x1f, R121 ;  /* 0x0000001fff107819 */ /* 0x000fe20000011479 */
[----:B------:R-:W-:Y:S01]  /*8e340*/  IMAD.MOV.U32 R116, RZ, RZ, R115 ;  /* 0x000000ffff747224 */ /* 0x000fe200078e0073 */
[----:B------:R1:W-:Y:S01]  /*8e350*/  STL.64 [R1+0xfb8], R18 ;  /* 0x000fb81201007387 */ /* 0x0003e20000100a00 */
[----:B------:R-:W-:-:S02]  /*8e360*/  IMAD.MOV.U32 R115, RZ, RZ, R114 ;  /* 0x000000ffff737224 */ /* 0x000fc400078e0072 */
[----:B------:R-:W-:Y:S02]  /*8e370*/  IMAD.MOV.U32 R114, RZ, RZ, R113 ;  /* 0x000000ffff727224 */ /* 0x000fe400078e0071 */
[----:B------:R-:W-:Y:S01]  /*8e380*/  IMAD.MOV.U32 R113, RZ, RZ, R112 ;  /* 0x000000ffff717224 */ /* 0x000fe200078e0070 */
[C---:B0-----:R-:W-:Y:S01]  /*8e390*/  IADD3 R20, P5, R121.reuse, R2, RZ ;  /* 0x0000000279147210 */ /* 0x041fe20007fbe0ff */
[----:B------:R-:W-:Y:S01]  /*8e3a0*/  IMAD.MOV.U32 R112, RZ, RZ, R109 ;  /* 0x000000ffff707224 */ /* 0x000fe200078e006d */
        /* <DEDUP_REMOVED lines=11> */
[C---:B------:R-:W-:Y:S01]  /*8e460*/  IMAD.X R21, R16.reuse, 0x1, R5, P5 ;  /* 0x0000000110157824 */ /* 0x040fe200028e0605 */
[----:B------:R0:W-:Y:S01]  /*8e470*/  STL.64 [R1+0xef0], R14 ;  /* 0x000ef00e01007387 */ /* 0x0001e20000100a00 */
[----:B------:R-:W-:Y:S02]  /*8e480*/  IMAD.MOV.U32 R112, RZ, RZ, R105 ;  /* 0x000000ffff707224 */ /* 0x000fe400078e0069 */
[----:B------:R-:W-:Y:S01]  /*8e490*/  IMAD.MOV.U32 R105, RZ, RZ, R104 ;  /* 0x000000ffff697224 */ /* 0x000fe200078e0068 */
[----:B------:R-:W4:Y:S01]  /*8e4a0*/  LDL.LU R102, [R1+0x8f4] ;  /* 0x0008f40001667983 */ /* 0x000f220000300800 */
[----:B------:R-:W-:Y:S01]  /*8e4b0*/  IMAD.MOV.U32 R104, RZ, RZ, R103 ;  /* 0x000000ffff687224 */ /* 0x000fe200078e0067 */
[----:B------:R-:W-:Y:S02]  /*8e4c0*/  SHF.R.S32.HI R17, RZ, 0x1f, R120 ;  /* 0x0000001fff117819 */ /* 0x000fe40000011478 */
[----:B------:R-:W4:Y:S01]  /*8e4d0*/  LDL.LU R103, [R1+0x648] ;  /* 0x0006480001677983 */ /* 0x000f220000300800 */
[----:B------:R-:W-:-:S03]  /*8e4e0*/  IMAD.X R19, R16, 0x1, R4, P6 ;  /* 0x0000000110137824 */ /* 0x000fc600030e0604 */
[----:B------:R1:W-:Y:S01]  /*8e4f0*/  STL.64 [R1+0xe28], R20 ;  /* 0x000e281401007387 */ /* 0x0003e20000100a00 */
[----:B0-----:R-:W-:-:S03]  /*8e500*/  IADD3 R14, P4, R120, R2, RZ ;  /* 0x00000002780e7210 */ /* 0x001fc60007f9e0ff */
[----:B------:R0:W-:Y:S02]  /*8e510*/  STL.64 [R1+0xda0], R18 ;  /* 0x000da01201007387 */ /* 0x0001e40000100a00 */
[----:B------:R-:W-:Y:S01]  /*8e520*/  IMAD.X R15, R17, 0x1, R5, P4 ;  /* 0x00000001110f7824 */ /* 0x000fe200020e0605 */
[----:B-1----:R-:W-:Y:S01]  /*8e530*/  IADD3 R20, P5, R120, R3, RZ ;  /* 0x0000000378147210 */ /* 0x002fe20007fbe0ff */
[----:B------:R-:W-:Y:S02]  /*8e540*/  IMAD.MOV.U32 R120, RZ, RZ, R118 ;  /* 0x000000ffff787224 */ /* 0x000fe400078e0076 */
[----:B------:R-:W-:Y:S02]  /*8e550*/  IMAD.MOV.U32 R118, RZ, RZ, R119 ;  /* 0x000000ffff767224 */ /* 0x000fe400078e0077 */
[----:B------:R-:W-:Y:S01]  /*8e560*/  IMAD.MOV.U32 R119, RZ, RZ, R117 ;  /* 0x000000ffff777224 */ /* 0x000fe200078e0075 */
[----:B------:R-:W-:Y:S01]  /*8e570*/  SHF.R.S32.HI R16, RZ, 0x1f, R120 ;  /* 0x0000001fff107819 */ /* 0x000fe20000011478 */
[----:B------:R-:W-:Y:S01]  /*8e580*/  IMAD.MOV.U32 R117, RZ, RZ, R116 ;  /* 0x000000ffff757224 */ /* 0x000fe200078e0074 */
[----:B0-----:R-:W-:Y:S01]  /*8e590*/  IADD3 R18, P4, R120, R2, RZ ;  /* 0x0000000278127210 */ /* 0x001fe20007f9e0ff */
[----:B------:R-:W-:-:S02]  /*8e5a0*/  IMAD.MOV.U32 R116, RZ, RZ, R115 ;  /* 0x000000ffff747224 */ /* 0x000fc400078e0073 */
[----:B------:R-:W-:Y:S01]  /*8e5b0*/  IMAD.MOV.U32 R115, RZ, RZ, R114 ;  /* 0x000000ffff737224 */ /* 0x000fe200078e0072 */
[----:B------:R0:W-:Y:S01]  /*8e5c0*/  STL.64 [R1+0xd88], R14 ;  /* 0x000d880e01007387 */ /* 0x0001e20000100a00 */
[----:B------:R-:W-:Y:S02]  /*8e5d0*/  IMAD.MOV.U32 R114, RZ, RZ, R113 ;  /* 0x000000ffff727224 */ /* 0x000fe400078e0071 */
[----:B------:R-:W-:Y:S02]  /*8e5e0*/  IMAD.MOV.U32 R113, RZ, RZ, R112 ;  /* 0x000000ffff717224 */ /* 0x000fe400078e0070 */
[----:B------:R-:W-:Y:S02]  /*8e5f0*/  IMAD.X R21, R17, 0x1, R4, P5 ;  /* 0x0000000111157824 */ /* 0x000fe400028e0604 */
[----:B------:R-:W-:Y:S02]  /*8e600*/  IMAD.MOV.U32 R112, RZ, RZ, R104 ;  /* 0x000000ffff707224 */ /* 0x000fe400078e0068 */
[----:B------:R-:W-:-:S02]  /*8e610*/  IMAD.X R19, R16, 0x1, R5, P4 ;  /* 0x0000000110137824 */ /* 0x000fc400020e0605 */
[----:B------:R-:W-:Y:S01]  /*8e620*/  IMAD.MOV.U32 R104, RZ, RZ, R96 ;  /* 0x000000ffff687224 */ /* 0x000fe200078e0060 */
[----:B0-----:R-:W-:Y:S01]  /*8e630*/  IADD3 R14, P6, R120, R3, RZ ;  /* 0x00000003780e7210 */ /* 0x001fe20007fde0ff */
[----:B------:R-:W-:Y:S02]  /*8e640*/  IMAD.MOV.U32 R120, RZ, RZ, R118 ;  /* 0x000000ffff787224 */ /* 0x000fe400078e0076 */
[----:B------:R-:W-:Y:S02]  /*8e650*/  IMAD.MOV.U32 R96, RZ, RZ, R95 ;  /* 0x000000ffff607224 */ /* 0x000fe400078e005f */
        /* <DEDUP_REMOVED lines=23> */
[----:B------:R-:W-:-:S02]  /*8e7d0*/  IMAD.MOV.U32 R114, RZ, RZ, R113 ;  /* 0x000000ffff727224 */ /* 0x000fc400078e0071 */
[----:B------:R-:W-:Y:S02]  /*8e7e0*/  IMAD.MOV.U32 R94, RZ, RZ, R93 ;  /* 0x000000ffff5e7224 */ /* 0x000fe400078e005d */
[----:B------:R-:W-:Y:S01]  /*8e7f0*/  IMAD.MOV.U32 R113, RZ, RZ, R112 ;  /* 0x000000ffff717224 */ /* 0x000fe200078e0070 */
[----:B------:R-:W4:Y:S01]  /*8e800*/  LDL.LU R93, [R1+0x418] ;  /* 0x00041800015d7983 */ /* 0x000f220000300800 */
[----:B------:R-:W-:-:S03]  /*8e810*/  IMAD.MOV.U32 R112, RZ, RZ, R111 ;  /* 0x000000ffff707224 */ /* 0x000fc600078e006f */
[----:B------:R-:W2:Y:S01]  /*8e820*/  LDL.LU R111, [R1+0x800] ;  /* 0x00080000016f7983 */ /* 0x000ea20000300800 */
[--C-:B------:R-:W-:Y:S01]  /*8e830*/  IMAD.X R21, R16, 0x1, R5.reuse, P5 ;  /* 0x0000000110157824 */ /* 0x100fe200028e0605 */
[----:B------:R-:W-:Y:S02]  /*8e840*/  SHF.R.S32.HI R17, RZ, 0x1f, R122 ;  /* 0x0000001fff117819 */ /* 0x000fe4000001147a */
[----:B0-----:R-:W-:Y:S02]  /*8e850*/  IADD3 R14, P4, R122, R2, RZ ;  /* 0x000000027a0e7210 */ /* 0x001fe40007f9e0ff */
        /* <DEDUP_REMOVED lines=17> */
[C---:B0-----:R-:W-:Y:S02]  /*8e970*/  IADD3 R18, P4, R122.reuse, R2, RZ ;  /* 0x000000027a127210 */ /* 0x041fe40007f9e0ff */
[----:B-1----:R-:W-:Y:S01]  /*8e980*/  IADD3 R14, P6, R122, R3, RZ ;  /* 0x000000037a0e7210 */ /* 0x002fe20007fde0ff */
[----:B------:R-:W-:Y:S02]  /*8e990*/  IMAD.MOV.U32 R122, RZ, RZ, R118 ;  /* 0x000000ffff7a7224 */ /* 0x000fe400078e0076 */
[----:B------:R-:W-:Y:S02]  /*8e9a0*/  IMAD.X R21, R17, 0x1, R4, P5 ;  /* 0x0000000111157824 */ /* 0x000fe400028e0604 */
[----:B------:R-:W-:-:S02]  /*8e9b0*/  IMAD.MOV.U32 R118, RZ, RZ, R119 ;  /* 0x000000ffff767224 */ /* 0x000fc400078e0077 */
        /* <DEDUP_REMOVED lines=11> */
[----:B--2---:R-:W-:-:S03]  /*8ea70*/  IMAD.MOV.U32 R112, RZ, RZ, R111 ;  /* 0x000000ffff707224 */ /* 0x004fc600078e006f */
[----:B------:R-:W2:Y:S01]  /*8ea80*/  LDL.LU R111, [R1+0x608] ;  /* 0x00060800016f7983 */ /* 0x000ea20000300800 */
[----:B------:R-:W-:Y:S02]  /*8ea90*/  SHF.R.S32.HI R16, RZ, 0x1f, R122 ;  /* 0x0000001fff107819 */ /* 0x000fe4000001147a */
[CC--:B0-----:R-:W-:Y:S02]  /*8eaa0*/  IADD3 R20, P5, R122.reuse, R2.reuse, RZ ;  /* 0x000000027a147210 */ /* 0x0c1fe40007fbe0ff */
[----:B-1----:R-:W-:Y:S02]  /*8eab0*/  IADD3 R18, P6, R122, R3, RZ ;  /* 0x000000037a127210 */ /* 0x002fe40007fde0ff */
[----:B------:R-:W-:Y:S01]  /*8eac0*/  SHF.R.S32.HI R17, RZ, 0x1f, R121 ;  /* 0x0000001fff117819 */ /* 0x000fe20000011479 */
[C---:B------:R-:W-:Y:S01]  /*8ead0*/  IMAD.X R21, R16.reuse, 0x1, R5, P5 ;  /* 0x0000000110157824 */ /* 0x040fe200028e0605 */
[----:B---3--:R-:W-:Y:S01]  /*8eae0*/  IADD3 R14, P4, R121, R2, RZ ;  /* 0x00000002790e7210 */ /* 0x008fe20007f9e0ff */
[----:B------:R-:W-:-:S03]  /*8eaf0*/  IMAD.X R19, R16, 0x1, R4, P6 ;  /* 0x0000000110137824 */ /* 0x000fc600030e0604 */
[----:B------:R0:W-:Y:S01]  /*8eb00*/  STL.64 [R1+0x940], R20 ;  /* 0x0009401401007387 */ /* 0x0001e20000100a00 */
[----:B------:R-:W-:-:S03]  /*8eb10*/  IMAD.X R15, R17, 0x1, R5, P4 ;  /* 0x00000001110f7824 */ /* 0x000fc600020e0605 */
[----:B------:R1:W-:Y:S01]  /*8eb20*/  STL.64 [R1+0x938], R18 ;  /* 0x0009381201007387 */ /* 0x0003e20000100a00 */
[----:B0-----:R-:W-:Y:S01]  /*8eb30*/  IADD3 R20, P5, R121, R3, RZ ;  /* 0x0000000379147210 */ /* 0x001fe20007fbe0ff */
[----:B------:R-:W-:Y:S02]  /*8eb40*/  IMAD.MOV.U32 R121, RZ, RZ, R118 ;  /* 0x000000ffff797224 */ /* 0x000fe400078e0076 */
[----:B------:R-:W-:Y:S02]  /*8eb50*/  IMAD.MOV.U32 R118, RZ, RZ, R119 ;  /* 0x000000ffff767224 */ /* 0x000fe400078e0077 */
[----:B------:R-:W-:Y:S01]  /*8eb60*/  IMAD.MOV.U32 R119, RZ, RZ, R117 ;  /* 0x000000ffff777224 */ /* 0x000fe200078e0075 */
[----:B------:R0:W-:Y:S01]  /*8eb70*/  STL.64 [R1+0x930], R14 ;  /* 0x0009300e01007387 */ /* 0x0001e20000100a00 */
[----:B------:R-:W-:Y:S01]  /*8eb80*/  IMAD.MOV.U32 R117, RZ, RZ, R116 ;  /* 0x000000ffff757224 */ /* 0x000fe200078e0074 */
[----:B------:R-:W-:Y:S01]  /*8eb90*/  SHF.R.S32.HI R16, RZ, 0x1f, R121 ;  /* 0x0000001fff107819 */ /* 0x000fe20000011479 */
[----:B------:R-:W-:Y:S01]  /*8eba0*/  IMAD.MOV.U32 R116, RZ, RZ, R115 ;  /* 0x000000ffff747224 */ /* 0x000fe200078e0073 */
[----:B-1----:R-:W-:Y:S01]  /*8ebb0*/  IADD3 R18, P4, R121, R2, RZ ;  /* 0x0000000279127210 */ /* 0x002fe20007f9e0ff */
[----:B------:R-:W-:-:S02]  /*8ebc0*/  IMAD.MOV.U32 R115, RZ, RZ, R114 ;  /* 0x000000ffff737224 */ /* 0x000fc400078e0072 */
[----:B------:R-:W-:Y:S02]  /*8ebd0*/  IMAD.MOV.U32 R114, RZ, RZ, R113 ;  /* 0x000000ffff727224 */ /* 0x000fe400078e0071 */
[----:B------:R-:W-:Y:S01]  /*8ebe0*/  IMAD.MOV.U32 R113, RZ, RZ, R112 ;  /* 0x000000ffff717224 */ /* 0x000fe200078e0070 */
[----:B0-----:R-:W-:Y:S01]  /*8ebf0*/  IADD3 R14, P6, R121, R3, RZ ;  /* 0x00000003790e7210 */ /* 0x001fe20007fde0ff */
[----:B------:R-:W-:Y:S02]  /*8ec00*/  IMAD.MOV.U32 R121, RZ, RZ, R118 ;  /* 0x000000ffff797224 */ /* 0x000fe400078e0076 */
[----:B------:R-:W-:Y:S02]  /*8ec10*/  IMAD.X R21, R17, 0x1, R4, P5 ;  /* 0x0000000111157824 */ /* 0x000fe400028e0604 */
[----:B------:R-:W-:Y:S02]  /*8ec20*/  IMAD.MOV.U32 R118, RZ, RZ, R119 ;  /* 0x000000ffff767224 */ /* 0x000fe400078e0077 */
[----:B------:R-:W-:-:S02]  /*8ec30*/  IMAD.MOV.U32 R119, RZ, RZ, R117 ;  /* 0x000000ffff777224 */ /* 0x000fc400078e0075 */
[----:B------:R-:W-:Y:S02]  /*8ec40*/  IMAD.MOV.U32 R117, RZ, RZ, R116 ;  /* 0x000000ffff757224 */ /* 0x000fe400078e0074 */
[----:B------:R-:W-:Y:S02]  /*8ec50*/  IMAD.MOV.U32 R116, RZ, RZ, R115 ;  /* 0x000000ffff747224 */ /* 0x000fe400078e0073 */
[----:B------:R-:W-:Y:S02]  /*8ec60*/  IMAD.MOV.U32 R115, RZ, RZ, R114 ;  /* 0x000000ffff737224 */ /* 0x000fe400078e0072 */
[----:B------:R-:W-:Y:S02]  /*8ec70*/  IMAD.MOV.U32 R122, RZ, RZ, R118 ;  /* 0x000000ffff7a7224 */ /* 0x000fe400078e0076 */
[C---:B------:R-:W-:Y:S02]  /*8ec80*/  IMAD.X R19, R16.reuse, 0x1, R5, P4 ;  /* 0x0000000110137824 */ /* 0x040fe400020e0605 */
[----:B------:R-:W-:Y:S01]  /*8ec90*/  IMAD.X R15, R16, 0x1, R4, P6 ;  /* 0x00000001100f7824 */ /* 0x000fe200030e0604 */
[----:B------:R-:W-:Y:S01]  /*8eca0*/  SHF.R.S32.HI R16, RZ, 0x1f, R121 ;  /* 0x0000001fff107819 */ /* 0x000fe20000011479 */
[----:B------:R-:W-:-:S02]  /*8ecb0*/  IMAD.MOV.U32 R114, RZ, RZ, R113 ;  /* 0x000000ffff727224 */ /* 0x000fc400078e0071 */
[----:B------:R-:W-:Y:S02]  /*8ecc0*/  IMAD.MOV.U32 R118, RZ, RZ, R119 ;  /* 0x000000ffff767224 */ /* 0x000fe400078e0077 */
[----:B------:R-:W-:Y:S02]  /*8ecd0*/  IMAD.MOV.U32 R119, RZ, RZ, R117 ;  /* 0x000000ffff777224 */ /* 0x000fe400078e0075 */
[----:B------:R-:W-:Y:S02]  /*8ece0*/  IMAD.MOV.U32 R117, RZ, RZ, R116 ;  /* 0x000000ffff757224 */ /* 0x000fe400078e0074 */
[----:B------:R-:W-:Y:S02]  /*8ecf0*/  IMAD.MOV.U32 R116, RZ, RZ, R115 ;  /* 0x000000ffff747224 */ /* 0x000fe400078e0073 */
[----:B------:R-:W-:Y:S01]  /*8ed00*/  IMAD.MOV.U32 R115, RZ, RZ, R114 ;  /* 0x000000ffff737224 */ /* 0x000fe200078e0072 */
[----:B------:R-:W-:Y:S01]  /*8ed10*/  SHF.R.S32.HI R17, RZ, 0x1f, R120 ;  /* 0x0000001fff117819 */ /* 0x000fe20000011478 */
[----:B--2---:R-:W-:-:S02]  /*8ed20*/  IMAD.MOV.U32 R112, RZ, RZ, R111 ;  /* 0x000000ffff707224 */ /* 0x004fc400078e006f */
[----:B------:R-:W-:Y:S02]  /*8ed30*/  IMAD.MOV.U32 R111, RZ, RZ, R99 ;  /* 0x000000ffff6f7224 */ /* 0x000fe400078e0063 */
[----:B------:R-:W-:Y:S02]  /*8ed40*/  IMAD.MOV.U32 R99, RZ, RZ, R90 ;  /* 0x000000ffff637224 */ /* 0x000fe400078e005a */
[----:B------:R-:W2:Y:S01]  /*8ed50*/  LDL.LU R90, [R1+0x244] ;  /* 0x00024400015a7983 */ /* 0x000ea20000300800 */
[----:B------:R-:W-:-:S03]  /*8ed60*/  IMAD.MOV.U32 R113, RZ, RZ, R112 ;  /* 0x000000ffff717224 */ /* 0x000fc600078e0070 */
[----:B------:R0:W-:Y:S01]  /*8ed70*/  STL.64 [R1+0x928], R20 ;  /* 0x0009281401007387 */ /* 0x0001e20000100a00 */
[----:B------:R-:W-:Y:S02]  /*8ed80*/  IMAD.MOV.U32 R112, RZ, RZ, R111 ;  /* 0x000000ffff707224 */ /* 0x000fe400078e006f */
[----:B------:R-:W-:Y:S01]  /*8ed90*/  IMAD.MOV.U32 R111, RZ, RZ, R108 ;  /* 0x000000ffff6f7224 */ /* 0x000fe200078e006c */
[----:B------:R1:W-:Y:S01]  /*8eda0*/  STL.64 [R1+0x920], R18 ;  /* 0x0009201201007387 */ /* 0x0003e20000100a00 */
[----:B------:R-:W-:Y:S02]  /*8edb0*/  IMAD.MOV.U32 R114, RZ, RZ, R113 ;  /* 0x000000ffff727224 */ /* 0x000fe400078e0071 */
[----:B------:R-:W-:Y:S01]  /*8edc0*/  IMAD.MOV.U32 R113, RZ, RZ, R112 ;  /* 0x000000ffff717224 */ /* 0x000fe200078e0070 */
[C---:B0-----:R-:W-:Y:S01]  /*8edd0*/  IADD3 R20, P5, R121.reuse, R2, RZ ;  /* 0x0000000279147210 */ /* 0x041fe20007fbe0ff */
[----:B------:R0:W-:Y:S01]  /*8ede0*/  STL.64 [R1+0x918], R14 ;  /* 0x0009180e01007387 */ /* 0x0001e20000100a00 */
[----:B------:R-:W-:Y:S01]  /*8edf0*/  IMAD.MOV.U32 R112, RZ, RZ, R111 ;  /* 0x000000ffff707224 */ /* 0x000fe200078e006f */
[----:B-1----:R-:W-:-:S02]  /*8ee00*/  IADD3 R18, P6, R121, R3, RZ ;  /* 0x0000000379127210 */ /* 0x002fc40007fde0ff */
[----:B------:R-:W-:Y:S02]  /*8ee10*/  IMAD.X R21, R16, 0x1, R5, P5 ;  /* 0x0000000110157824 */ /* 0x000fe400028e0605 */
[----:B------:R-:W-:Y:S02]  /*8ee20*/  IMAD.MOV.U32 R108, RZ, RZ, R100 ;  /* 0x000000ffff6c7224 */ /* 0x000fe400078e0064 */
[----:B------:R-:W-:Y:S01]  /*8ee30*/  IMAD.MOV.U32 R111, RZ, RZ, R109 ;  /* 0x000000ffff6f7224 */ /* 0x000fe200078e006d */
[----:B------:R-:W3:Y:S01]  /*8ee40*/  LDL.LU R100, [R1+0x914] ;  /* 0x0009140001647983 */ /* 0x000ee20000300800 */
[----:B----4-:R-:W-:Y:S01]  /*8ee50*/  IMAD.MOV.U32 R109, RZ, RZ, R101 ;  /* 0x000000ffff6d7224 */ /* 0x010fe200078e0065 */
[----:B0-----:R-:W-:Y:S02]  /*8ee60*/  IADD3 R14, P4, R120, R2, RZ ;  /* 0x00000002780e7210 */ /* 0x001fe40007f9e0ff */
[----:B------:R-:W4:Y:S01]  /*8ee70*/  LDL.LU R101, [R1+0x660] ;  /* 0x0006600001657983 */ /* 0x000f220000300800 */
[----:B------:R-:W-:-:S03]  /*8ee80*/  IMAD.X R19, R16, 0x1, R4, P6 ;  /* 0x0000000110137824 */ /* 0x000fc600030e0604 */
[----:B------:R0:W-:Y:S01]  /*8ee90*/  STL.64 [R1+0x908], R20 ;  /* 0x0009081401007387 */ /* 0x0001e20000100a00 */
[----:B------:R-:W-:-:S03]  /*8eea0*/  IMAD.X R15, R17, 0x1, R5, P4 ;  /* 0x00000001110f7824 */ /* 0x000fc600020e0605 */
[----:B------:R1:W-:Y:S01]  /*8eeb0*/  STL.64 [R1+0x900], R18 ;  /* 0x0009001201007387 */ /* 0x0003e20000100a00 */
[----:B0-----:R-:W-:Y:S01]  /*8eec0*/  IADD3 R20, P5, R120, R3, RZ ;  /* 0x0000000378147210 */ /* 0x001fe20007fbe0ff */
        /* <DEDUP_REMOVED lines=12> */
[----:B------:R-:W-:Y:S02]  /*8ef90*/  IMAD.MOV.U32 R113, RZ, RZ, R112 ;  /* 0x000000ffff717224 */ /* 0x000fe400078e0070 */
[----:B------:R-:W-:Y:S02]  /*8efa0*/  IMAD.X R21, R17, 0x1, R4, P5 ;  /* 0x0000000111157824 */ /* 0x000fe400028e0604 */
        /* <DEDUP_REMOVED lines=8> */
[----:B------:R-:W-:Y:S01]  /*8f030*/  IMAD.MOV.U32 R116, RZ, RZ, R115 ;  /* 0x000000ffff747224 */ /* 0x000fe200078e0073 */
[----:B------:R-:W2:Y:S01]  /*8f040*/  LDL.LU R102, [R1+0x664] ;  /* 0x0006640001667983 */ /* 0x000ea20000300800 */
[----:B------:R-:W-:Y:S02]  /*8f050*/  IMAD.MOV.U32 R115, RZ, RZ, R114 ;  /* 0x000000ffff737224 */ /* 0x000fe400078e0072 */
[----:B------:R-:W-:Y:S01]  /*8f060*/  IMAD.MOV.U32 R121, RZ, RZ, R118 ;  /* 0x000000ffff797224 */ /* 0x000fe200078e0076 */
[----:B------:R0:W-:Y:S01]  /*8f070*/  STL.64 [R1+0x8e8], R20 ;  /* 0x0008e81401007387 */ /* 0x0001e20000100a00 */
[----:B------:R-:W-:Y:S01]  /*8f080*/  IMAD.MOV.U32 R114, RZ, RZ, R113 ;  /* 0x000000ffff727224 */ /* 0x000fe200078e0071 */
[----:B------:R-:W-:Y:S01]  /*8f090*/  SHF.R.S32.HI R16, RZ, 0x1f, R120 ;  /* 0x0000001fff107819 */ /* 0x000fe20000011478 */
[----:B------:R-:W-:Y:S01]  /*8f0a0*/  IMAD.MOV.U32 R118, RZ, RZ, R119 ;  /* 0x000000ffff767224 */ /* 0x000fe200078e0077 */
[----:B------:R1:W-:Y:S01]  /*8f0b0*/  STL.64 [R1+0x8e0], R18 ;  /* 0x0008e01201007387 */ /* 0x0003e20000100a00 */
[----:B------:R-:W-:-:S02]  /*8f0c0*/  IMAD.MOV.U32 R113, RZ, RZ, R112 ;  /* 0x000000ffff717224 */ /* 0x000fc400078e0070 */
[----:B------:R-:W-:Y:S01]  /*8f0d0*/  IMAD.MOV.U32 R119, RZ, RZ, R117 ;  /* 0x000000ffff777224 */ /* 0x000fe200078e0075 */
[----:B------:R1:W-:Y:S01]  /*8f0e0*/  STL.64 [R1+0x8d8], R14 ;  /* 0x0008d80e01007387 */ /* 0x0003e20000100a00 */
[----:B------:R-:W-:Y:S01]  /*8f0f0*/  IMAD.MOV.U32 R112, RZ, RZ, R111 ;  /* 0x000000ffff707224 */ /* 0x000fe200078e006f */
[----:B------:R-:W-:Y:S01]  /*8f100*/  SHF.R.S32.HI R17, RZ, 0x1f, R252 ;  /* 0x0000001fff117819 */ /* 0x000fe200000114fc */
[----:B------:R-:W-:Y:S01]  /*8f110*/  IMAD.MOV.U32 R117, RZ, RZ, R116 ;  /* 0x000000ffff757224 */ /* 0x000fe200078e0074 */
[C---:B0-----:R-:W-:Y:S01]  /*8f120*/  IADD3 R20, P5, R120.reuse, R2, RZ ;  /* 0x0000000278147210 */ /* 0x041fe20007fbe0ff */
[----:B------:R-:W-:Y:S02]  /*8f130*/  IMAD.MOV.U32 R111, RZ, RZ, R104 ;  /* 0x000000ffff6f7224 */ /* 0x000fe400078e0068 */
[----:B------:R-:W-:Y:S01]  /*8f140*/  IMAD.MOV.U32 R116, RZ, RZ, R115 ;  /* 0x000000ffff747224 */ /* 0x000fe200078e0073 */
[----:B-1----:R-:W-:Y:S01]  /*8f150*/  IADD3 R18, P6, R120, R3, RZ ;  /* 0x0000000378127210 */ /* 0x002fe20007fde0ff */
[----:B------:R-:W-:-:S02]  /*8f160*/  IMAD.MOV.U32 R115, RZ, RZ, R114 ;  /* 0x000000ffff737224 */ /* 0x000fc400078e0072 */
[----:B------:R-:W-:Y:S01]  /*8f170*/  IMAD.MOV.U32 R120, RZ, RZ, R118 ;  /* 0x000000ffff787224 */ /* 0x000fe200078e0076 */
[----:B------:R-:W-:Y:S01]  /*8f180*/  IADD3 R14, P4, R252, R2, RZ ;  /* 0x00000002fc0e7210 */ /* 0x000fe20007f9e0ff */
[----:B------:R-:W-:Y:S02]  /*8f190*/  IMAD.MOV.U32 R114, RZ, RZ, R113 ;  /* 0x000000ffff727224 */ /* 0x000fe400078e0071 */
[----:B------:R-:W-:Y:S02]  /*8f1a0*/  IMAD.MOV.U32 R118, RZ, RZ, R119 ;  /* 0x000000ffff767224 */ /* 0x000fe400078e0077 */
[----:B------:R-:W-:Y:S02]  /*8f1b0*/  IMAD.MOV.U32 R113, RZ, RZ, R112 ;  /* 0x000000ffff717224 */ /* 0x000fe400078e0070 */
[----:B------:R-:W-:Y:S02]  /*8f1c0*/  IMAD.X R21, R16, 0x1, R5, P5 ;  /* 0x0000000110157824 */ /* 0x000fe400028e0605 */
[----:B------:R-:W-:-:S02]  /*8f1d0*/  IMAD.MOV.U32 R119, RZ, RZ, R117 ;  /* 0x000000ffff777224 */ /* 0x000fc400078e0075 */
[----:B------:R-:W-:Y:S02]  /*8f1e0*/  IMAD.MOV.U32 R112, RZ, RZ, R111 ;  /* 0x000000ffff707224 */ /* 0x000fe400078e006f */
[----:B------:R-:W-:Y:S02]  /*8f1f0*/  IMAD.X R19, R16, 0x1, R4, P6 ;  /* 0x0000000110137824 */ /* 0x000fe400030e0604 */
[----:B------:R-:W-:Y:S02]  /*8f200*/  IMAD.MOV.U32 R117, RZ, RZ, R116 ;  /* 0x000000ffff757224 */ /* 0x000fe400078e0074 */
[----:B------:R-:W-:Y:S02]  /*8f210*/  IMAD.MOV.U32 R104, RZ, RZ, R103 ;  /* 0x000000ffff687224 */ /* 0x000fe400078e0067 */
[----:B------:R-:W-:Y:S01]  /*8f220*/  IMAD.MOV.U32 R111, RZ, RZ, R96 ;  /* 0x000000ffff6f7224 */ /* 0x000fe200078e0060 */
[----:B------:R-:W2:Y:S01]  /*8f230*/  LDL.LU R103, [R1+0x2678] ;  /* 0x0026780001677983 */ /* 0x000ea20000300800 */
[----:B------:R-:W-:-:S02]  /*8f240*/  IMAD.X R15, R17, 0x1, R5, P4 ;  /* 0x00000001110f7824 */ /* 0x000fc400020e0605 */
[----:B------:R-:W-:Y:S01]  /*8f250*/  IMAD.MOV.U32 R116, RZ, RZ, R115 ;  /* 0x000000ffff747224 */ /* 0x000fe200078e0073 */
[----:B------:R-:W3:Y:S01]  /*8f260*/  LDL.LU R96, [R1+0x64c] ;  /* 0x00064c0001607983 */ /* 0x000ee20000300800 */
[----:B------:R-:W-:Y:S02]  /*8f270*/  IMAD.MOV.U32 R115, RZ, RZ, R114 ;  /* 0x000000ffff737224 */ /* 0x000fe400078e0072 */
[----:B------:R-:W-:Y:S01]  /*8f280*/  IMAD.MOV.U32 R114, RZ, RZ, R113 ;  /* 0x000000ffff727224 */ /* 0x000fe200078e0071 */
[----:B------:R0:W-:Y:S01]  /*8f290*/  STL.64 [R1+0x8d0], R20 ;  /* 0x0008d01401007387 */ /* 0x0001e20000100a00 */
[----:B------:R-:W-:Y:S02]  /*8f2a0*/  IMAD.MOV.U32 R113, RZ, RZ, R112 ;  /* 0x000000ffff717224 */ /* 0x000fe400078e0070 */
[----:B------:R-:W-:Y:S01]  /*8f2b0*/  IMAD.MOV.U32 R112, RZ, RZ, R111 ;  /* 0x000000ffff707224 */ /* 0x000fe200078e006f */
[----:B------:R1:W-:Y:S01]  /*8f2c0*/  STL.64 [R1+0x8c8], R18 ;  /* 0x0008c81201007387 */ /* 0x0003e20000100a00 */
[----:B------:R-:W-:-:S03]  /*8f2d0*/  IMAD.MOV.U32 R111, RZ, RZ, R110 ;  /* 0x000000ffff6f7224 */ /* 0x000fc600078e006e */
[----:B------:R1:W-:Y:S04]  /*8f2e0*/  STL.64 [R1+0x8c0], R14 ;  /* 0x0008c00e01007387 */ /* 0x0003e80000100a00 */
[----:B------:R-:W4:Y:S01]  /*8f2f0*/  LDL.LU R110, [R1+0x610] ;  /* 0x00061000016e7983 */ /* 0x000f220000300800 */
[-C--:B0-----:R-:W-:Y:S02]  /*8f300*/  IADD3 R20, P5, R252, R3.reuse, RZ ;  /* 0x00000003fc147210 */ /* 0x081fe40007fbe0ff */
[----:B------:R-:W-:Y:S02]  /*8f310*/  SHF.R.S32.HI R16, RZ, 0x1f, R120 ;  /* 0x0000001fff107819 */ /* 0x000fe40000011478 */
[C---:B-1----:R-:W-:Y:S02]  /*8f320*/  IADD3 R18, P4, R120.reuse, R2, RZ ;  /* 0x0000000278127210 */ /* 0x042fe40007f9e0ff */
[----:B------:R-:W-:Y:S01]  /*8f330*/  IADD3 R14, P6, R120, R3, RZ ;  /* 0x00000003780e7210 */ /* 0x000fe20007fde0ff */
        /* <DEDUP_REMOVED lines=10> */
[----:B------:R-:W-:Y:S02]  /*8f3e0*/  IMAD.MOV.U32 R114, RZ, RZ, R113 ;  /* 0x000000ffff727224 */ /* 0x000fe400078e0071 */
[----:B------:R-:W-:Y:S01]  /*8f3f0*/  IMAD.MOV.U32 R113, RZ, RZ, R112 ;  /* 0x000000ffff717224 */ /* 0x000fe200078e0070 */
[----:B------:R1:W-:Y:S01]  /*8f400*/  STL.64 [R1+0x8b0], R18 ;  /* 0x0008b01201007387 */ /* 0x0003e20000100a00 */
[----:B------:R-:W-:-:S03]  /*8f410*/  IMAD.MOV.U32 R112, RZ, RZ, R111 ;  /* 0x000000ffff707224 */ /* 0x000fc600078e006f */
[----:B------:R2:W-:Y:S01]  /*8f420*/  STL.64 [R1+0x8a8], R14 ;  /* 0x0008a80e01007387 */ /* 0x0005e20000100a00 */
[----:B----4-:R-:W-:-:S03]  /*8f430*/  IMAD.MOV.U32 R111, RZ, RZ, R110 ;  /* 0x000000ffff6f7224 */ /* 0x010fc600078e006e */
[----:B------:R-:W4:Y:S01]  /*8f440*/  LDL.LU R110, [R1+0x62c] ;  /* 0x00062c00016e7983 */ /* 0x000f220000300800 */
        /* <DEDUP_REMOVED lines=12> */
[----:B----4-:R-:W-:Y:S02]  /*8f510*/  IMAD.MOV.U32 R111, RZ, RZ, R110 ;  /* 0x000000ffff6f7224 */ /* 0x010fe400078e006e */
[----:B------:R-:W4:Y:S01]  /*8f520*/  LDL.LU R110, [R1+0x618] ;  /* 0x00061800016e7983 */ /* 0x000f220000300800 */
        /* <DEDUP_REMOVED lines=18> */
[----:B----4-:R-:W-:-:S03]  /*8f650*/  IMAD.MOV.U32 R111, RZ, RZ, R110 ;  /* 0x000000ffff6f7224 */ /* 0x010fc600078e006e */
[----:B------:R-:W2:Y:S01]  /*8f660*/  LDL.LU R110, [R1+0x61c] ;  /* 0x00061c00016e7983 */ /* 0x000ea20000300800 */
[----:B------:R-:W-:Y:S02]  /*8f670*/  SHF.R.S32.HI R16, RZ, 0x1f, R122 ;  /* 0x0000001fff107819 */ /* 0x000fe4000001147a */
[C---:B0-----:R-:W-:Y:S02]  /*8f680*/  IADD3 R18, P4, R122.reuse, R2, RZ ;  /* 0x000000027a127210 */ /* 0x041fe40007f9e0ff */
[----:B-1----:R-:W-:Y:S01]  /*8f690*/  IADD3 R14, P6, R122, R3, RZ ;  /* 0x000000037a0e7210 */ /* 0x002fe20007fde0ff */
        /* <DEDUP_REMOVED lines=29> */
[----:B--2---:R-:W-:Y:S02]  /*8f870*/  IMAD.MOV.U32 R111, RZ, RZ, R110 ;  /* 0x000000ffff6f7224 */ /* 0x004fe400078e006e */
[----:B------:R-:W2:Y:S01]  /*8f880*/  LDL.LU R110, [R1+0x624] ;  /* 0x00062400016e7983 */ /* 0x000ea20000300800 */
[C---:B------:R-:W-:Y:S01]  /*8f890*/  IMAD.X R21, R16.reuse, 0x1, R5, P5 ;  /* 0x0000000110157824 */ /* 0x040fe200028e0605 */
[----:B------:R-:W-:Y:S02]  /*8f8a0*/  SHF.R.S32.HI R17, RZ, 0x1f, R121 ;  /* 0x0000001fff117819 */ /* 0x000fe40000011479 */
[----:B----4-:R-:W-:Y:S02]  /*8f8b0*/  IADD3 R14, P4, R121, R2, RZ ;  /* 0x00000002790e7210 */ /* 0x010fe40007f9e0ff */
        /* <DEDUP_REMOVED lines=11> */
[----:B------:R-:W-:Y:S01]  /*8f970*/  IMAD.MOV.U32 R113, RZ, RZ, R112 ;  /* 0x000000ffff717224 */ /* 0x000fe200078e0070 */
[----:B------:R0:W-:Y:S01]  /*8f980*/  STL.64 [R1+0x868], R18 ;  /* 0x0008681201007387 */ /* 0x0001e20000100a00 */
[----:B------:R-:W-:-:S03]  /*8f990*/  IMAD.MOV.U32 R112, RZ, RZ, R111 ;  /* 0x000000ffff707224 */ /* 0x000fc600078e006f */
[----:B------:R1:W-:Y:S01]  /*8f9a0*/  STL.64 [R1+0x860], R14 ;  /* 0x0008600e01007387 */ /* 0x0003e20000100a00 */
[----:B--2---:R-:W-:Y:S02]  /*8f9b0*/  IMAD.MOV.U32 R111, RZ, RZ, R110 ;  /* 0x000000ffff6f7224 */ /* 0x004fe400078e006e */
[----:B------:R-:W-:Y:S02]  /*8f9c0*/  IMAD.MOV.U32 R110, RZ, RZ, R109 ;  /* 0x000000ffff6e7224 */ /* 0x000fe400078e006d */
[----:B------:R-:W2:Y:S01]  /*8f9d0*/  LDL.LU R109, [R1+0x628] ;  /* 0x00062800016d7983 */ /* 0x000ea20000300800 */
[----:B------:R-:W-:Y:S02]  /*8f9e0*/  SHF.R.S32.HI R16, RZ, 0x1f, R121 ;  /* 0x0000001fff107819 */ /* 0x000fe40000011479 */
[C---:B0-----:R-:W-:Y:S02]  /*8f9f0*/  IADD3 R18, P4, R121.reuse, R2, RZ ;  /* 0x0000000279127210 */ /* 0x041fe40007f9e0ff */
[----:B-1----:R-:W-:Y:S01]  /*8fa00*/  IADD3 R14, P6, R121, R3, RZ ;  /* 0x00000003790e7210 */ /* 0x002fe20007fde0ff */
[----:B------:R-:W-:-:S02]  /*8fa10*/  IMAD.MOV.U32 R121, RZ, RZ, R118 ;  /* 0x000000ffff797224 */ /* 0x000fc400078e0076 */
[----:B------:R-:W-:Y:S02]  /*8fa20*/  IMAD.MOV.U32 R118, RZ, RZ, R119 ;  /* 0x000000ffff767224 */ /* 0x000fe400078e0077 */
[----:B------:R-:W-:Y:S02]  /*8fa30*/  IMAD.MOV.U32 R119, RZ, RZ, R117 ;  /* 0x000000ffff777224 */ /* 0x000fe400078e0075 */
[----:B------:R-:W-:Y:S02]  /*8fa40*/  IMAD.MOV.U32 R117, RZ, RZ, R116 ;  /* 0x000000ffff757224 */ /* 0x000fe400078e0074 */
[----:B------:R-:W-:Y:S02]  /*8fa50*/  IMAD.X R21, R17, 0x1, R4, P5 ;  /* 0x0000000111157824 */ /* 0x000fe400028e0604 */
[----:B------:R-:W-:Y:S02]  /*8fa60*/  IMAD.MOV.U32 R116, RZ, RZ, R115 ;  /* 0x000000ffff747224 */ /* 0x000fe400078e0073 */
[----:B------:R-:W-:-:S02]  /*8fa70*/  IMAD.X R19, R16, 0x1, R5, P4 ;  /* 0x0000000110137824 */ /* 0x000fc400020e0605 */
[----:B------:R-:W-:Y:S02]  /*8fa80*/  IMAD.MOV.U32 R115, RZ, RZ, R114 ;  /* 0x000000ffff737224 */ /* 0x000fe400078e0072 */
[----:B------:R-:W-:Y:S02]  /*8fa90*/  IMAD.X R15, R16, 0x1, R4, P6 ;  /* 0x00000001100f7824 */ /* 0x000fe400030e0604 */
[----:B------:R-:W-:Y:S02]  /*8faa0*/  IMAD.MOV.U32 R114, RZ, RZ, R113 ;  /* 0x000000ffff727224 */ /* 0x000fe400078e0071 */
[----:B------:R-:W-:Y:S01]  /*8fab0*/  IMAD.MOV.U32 R113, RZ, RZ, R112 ;  /* 0x000000ffff717224 */ /* 0x000fe200078e0070 */
[----:B------:R0:W-:Y:S01]  /*8fac0*/  STL.64 [R1+0x858], R20 ;  /* 0x0008581401007387 */ /* 0x0001e20000100a00 */
[----:B------:R-:W-:Y:S02]  /*8fad0*/  IMAD.MOV.U32 R112, RZ, RZ, R111 ;  /* 0x000000ffff707224 */ /* 0x000fe400078e006f */
[----:B------:R-:W-:Y:S01]  /*8fae0*/  IMAD.MOV.U32 R111, RZ, RZ, R110 ;  /* 0x000000ffff6f7224 */ /* 0x000fe200078e006e */
[----:B------:R1:W-:Y:S04]  /*8faf0*/  STL.64 [R1+0x850], R18 ;  /* 0x0008501201007387 */ /* 0x0003e80000100a00 */
[----:B------:R4:W-:Y:S01]  /*8fb00*/  STL.64 [R1+0x848], R14 ;  /* 0x0008480e01007387 */ /* 0x0009e20000100a00 */
[----:B--2---:R-:W-:-:S02]  /*8fb10*/  IMAD.MOV.U32 R110, RZ, RZ, R109 ;  /* 0x000000ffff6e7224 */ /* 0x004fc400078e006d */
[----:B------:R-:W-:Y:S02]  /*8fb20*/  IMAD.MOV.U32 R109, RZ, RZ, R105 ;  /* 0x000000ffff6d7224 */ /* 0x000fe400078e0069 */
[----:B------:R-:W2:Y:S01]  /*8fb30*/  LDL.LU R105, [R1+0x644] ;  /* 0x0006440001697983 */ /* 0x000ea20000300800 */
[----:B------:R-:W-:Y:S02]  /*8fb40*/  SHF.R.S32.HI R16, RZ, 0x1f, R121 ;  /* 0x0000001fff107819 */ /* 0x000fe40000011479 */
[C---:B0-----:R-:W-:Y:S02]  /*8fb50*/  IADD3 R20, P5, R121.reuse, R2, RZ ;  /* 0x0000000279147210 */ /* 0x041fe40007fbe0ff */
[----:B-1----:R-:W-:Y:S01]  /*8fb60*/  IADD3 R18, P6, R121, R3, RZ ;  /* 0x0000000379127210 */ /* 0x002fe20007fde0ff */
        /* <DEDUP_REMOVED lines=9> */
[----:B--2---:R-:W-:Y:S02]  /*8fc00*/  IMAD.MOV.U32 R110, RZ, RZ, R105 ;  /* 0x000000ffff6e7224 */ /* 0x004fe400078e0069 */
[----:B------:R-:W-:Y:S02]  /*8fc10*/  IMAD.MOV.U32 R105, RZ, RZ, R104 ;  /* 0x000000ffff697224 */ /* 0x000fe400078e0068 */
[----:B------:R-:W2:Y:S01]  /*8fc20*/  LDL.LU R104, [R1+0x630] ;  /* 0x0006300001687983 */ /* 0x000ea20000300800 */
[----:B------:R-:W-:Y:S01]  /*8fc30*/  IMAD.X R21, R16, 0x1, R5, P5 ;  /* 0x0000000110157824 */ /* 0x000fe200028e0605 */
[----:B------:R-:W-:Y:S02]  /*8fc40*/  SHF.R.S32.HI R17, RZ, 0x1f, R120 ;  /* 0x0000001fff117819 */ /* 0x000fe40000011478 */
[----:B----4-:R-:W-:-:S02]  /*8fc50*/  IADD3 R14, P4, R120, R2, RZ ;  /* 0x00000002780e7210 */ /* 0x010fc40007f9e0ff */
[----:B------:R0:W-:Y:S01]  /*8fc60*/  STL.64 [R1+0x840], R20 ;  /* 0x0008401401007387 */ /* 0x0001e20000100a00 */
[----:B------:R-:W-:Y:S02]  /*8fc70*/  IMAD.X R19, R16, 0x1, R4, P6 ;  /* 0x0000000110137824 */ /* 0x000fe400030e0604 */
        /* <DEDUP_REMOVED lines=12> */
[----:B------:R0:W-:Y:S04]  /*8fd40*/  STL.64 [R1+0x838], R18 ;  /* 0x0008381201007387 */ /* 0x0001e80000100a00 */
[----:B------:R1:W-:Y:S01]  /*8fd50*/  STL.64 [R1+0x830], R14 ;  /* 0x0008300e01007387 */ /* 0x0003e20000100a00 */
[----:B--2---:R-:W-:-:S02]  /*8fd60*/  IMAD.MOV.U32 R105, RZ, RZ, R104 ;  /* 0x000000ffff697224 */ /* 0x004fc400078e0068 */
[----:B---3--:R-:W-:Y:S02]  /*8fd70*/  IMAD.MOV.U32 R104, RZ, RZ, R96 ;  /* 0x000000ffff687224 */ /* 0x008fe400078e0060 */
        /* <DEDUP_REMOVED lines=8> */
[----:B------:R-:W-:Y:S02]  /*8fe00*/  IMAD.X R21, R17, 0x1, R4, P5 ;  /* 0x0000000111157824 */ /* 0x000fe400028e0604 */
[----:B------:R-:W-:Y:S02]  /*8fe10*/  IMAD.MOV.U32 R117, RZ, RZ, R116 ;  /* 0x000000ffff757224 */ /* 0x000fe400078e0074 */
[----:B------:R-:W-:Y:S02]  /*8fe20*/  IMAD.X R19, R16, 0x1, R5, P4 ;  /* 0x0000000110137824 */ /* 0x000fe400020e0605 */
[----:B------:R-:W-:-:S02]  /*8fe30*/  IMAD.MOV.U32 R116, RZ, RZ, R115 ;  /* 0x000000ffff747224 */ /* 0x000fc400078e0073 */
[----:B------:R-:W-:Y:S02]  /*8fe40*/  IMAD.X R15, R16, 0x1, R4, P6 ;  /* 0x00000001100f7824 */ /* 0x000fe400030e0604 */
        /* <DEDUP_REMOVED lines=23> */
[----:B------:R-:W-:Y:S02]  /*8ffc0*/  IMAD.MOV.U32 R95, RZ, RZ, R94 ;  /* 0x000000ffff5f7224 */ /* 0x000fe400078e005e */
[----:B------:R-:W-:Y:S02]  /*8ffd0*/  IMAD.MOV.U32 R94, RZ, RZ, R93 ;  /* 0x000000ffff5e7224 */ /* 0x000fe400078e005d */
[----:B------:R-:W2:Y:S01]  /*8ffe0*/  LDL.LU R93, [R1+0x41c] ;  /* 0x00041c00015d7983 */ /* 0x000ea20000300800 */
[----:B------:R-:W-:Y:S01]  /*8fff0*/  IMAD.X R21, R16, 0x1, R5, P5 ;  /* 0x0000000110157824 */ /* 0x000fe200028e0605 */
[----:B------:R-:W-:Y:S02]  /*90000*/  SHF.R.S32.HI R17, RZ, 0x1f, R122 ;  /* 0x0000001fff117819 */ /* 0x000fe4000001147a */
[----:B---3--:R-:W-:-:S02]  /*90010*/  IADD3 R14, P4, R122, R2, RZ ;  /* 0x000000027a0e7210 */ /* 0x008fc40007f9e0ff */
        /* <DEDUP_REMOVED lines=16> */
[----:B------:R-:W-:Y:S02]  /*90120*/  IMAD.MOV.U32 R96, RZ, RZ, R95 ;  /* 0x000000ffff607224 */ /* 0x000fe400078e005f */
        /* <DEDUP_REMOVED lines=48> */
[C---:B------:R-:W-:Y:S01]  /*90430*/  IMAD.X R21, R16.reuse, 0x1, R5, P5 ;  /* 0x0000000110157824 */ /* 0x040fe200028e0605 */
[----:B------:R-:W-:Y:S02]  /*90440*/  SHF.R.S32.HI R17, RZ, 0x1f, R121 ;  /* 0x0000001fff117819 */ /* 0x000fe40000011479 */
[C---:B---3--:R-:W-:Y:S02]  /*90450*/  IADD3 R14, P4, R121.reuse, R2, RZ ;  /* 0x00000002790e7210 */ /* 0x048fe40007f9e0ff */
[----:B------:R0:W-:Y:S01]  /*90460*/  STL.64 [R1+0x778], R20 ;  /* 0x0007781401007387 */ /* 0x0001e20000100a00 */
[----:B------:R-:W-:Y:S01]  /*90470*/  IMAD.X R19, R16, 0x1, R4, P6 ;  /* 0x0000000110137824 */ /* 0x000fe200030e0604 */
[----:B0-----:R-:W-:Y:S01]  /*90480*/  IADD3 R20, P5, R121, R3, RZ ;  /* 0x0000000379147210 */ /* 0x001fe20007fbe0ff */
        /* <DEDUP_REMOVED lines=10> */
[----:B------:R-:W-:Y:S02]  /*90530*/  IMAD.X R15, R17, 0x1, R5, P4 ;  /* 0x00000001110f7824 */ /* 0x000fe400020e0605 */
        /* <DEDUP_REMOVED lines=21> */
[----:B------:R-:W-:Y:S02]  /*90690*/  IMAD.X R21, R17, 0x1, R4, P5 ;  /* 0x0000000111157824 */ /* 0x000fe400028e0604 */
[----:B------:R-:W-:Y:S02]  /*906a0*/  IMAD.MOV.U32 R101, RZ, RZ, R100 ;  /* 0x000000ffff657224 */ /* 0x000fe400078e0064 */
[C---:B------:R-:W-:Y:S02]  /*906b0*/  IMAD.X R19, R16.reuse, 0x1, R5, P4 ;  /* 0x0000000110137824 */ /* 0x040fe400020e0605 */
[----:B------:R-:W-:Y:S02]  /*906c0*/  IMAD.MOV.U32 R100, RZ, RZ, R99 ;  /* 0x000000ffff647224 */ /* 0x000fe400078e0063 */
[----:B------:R-:W-:Y:S02]  /*906d0*/  IMAD.X R15, R16, 0x1, R4, P6 ;  /* 0x00000001100f7824 */ /* 0x000fe400030e0604 */
[----:B------:R-:W-:-:S02]  /*906e0*/  IMAD.MOV.U32 R99, RZ, RZ, R98 ;  /* 0x000000ffff637224 */ /* 0x000fc400078e0062 */
        /* <DEDUP_REMOVED lines=29> */
[----:B------:R-:W2:Y:S01]  /*908c0*/  LDL.LU R93, [R1+0x43c] ;  /* 0x00043c00015d7983 */ /* 0x000ea20000300800 */
[----:B------:R-:W-:Y:S01]  /*908d0*/  IMAD.X R21, R16, 0x1, R5, P5 ;  /* 0x0000000110157824 */ /* 0x000fe200028e0605 */
[----:B------:R-:W-:Y:S02]  /*908e0*/  SHF.R.S32.HI R17, RZ, 0x1f, R120 ;  /* 0x0000001fff117819 */ /* 0x000fe40000011478 */
[C---:B---3--:R-:W-:Y:S02]  /*908f0*/  IADD3 R14, P4, R120.reuse, R2, RZ ;  /* 0x00000002780e7210 */ /* 0x048fe40007f9e0ff */
        /* <DEDUP_REMOVED lines=77> */
[----:B------:R-:W-:Y:S01]  /*90dd0*/  IMAD.X R21, R16, 0x1, R5, P5 ;  /* 0x0000000110157824 */ /* 0x000fe200028e0605 */
[----:B------:R-:W-:Y:S02]  /*90de0*/  SHF.R.S32.HI R17, RZ, 0x1f, R122 ;  /* 0x0000001fff117819 */ /* 0x000fe4000001147a */
[----:B---3--:R-:W-:-:S02]  /*90df0*/  IADD3 R14, P4, R122, R2, RZ ;  /* 0x000000027a0e7210 */ /* 0x008fc40007f9e0ff */
        /* <DEDUP_REMOVED lines=19> */
[----:B------:R-:W-:Y:S02]  /*90f30*/  IMAD.MOV.U32 R98, RZ, RZ, R97 ;  /* 0x000000ffff627224 */ /* 0x000fe400078e0061 */
        /* <DEDUP_REMOVED lines=32> */
[----:B------:R-:W-:Y:S01]  /*91140*/  STL.64 [R1+0x6f8], R18 ;  /* 0x0006f81201007387 */ /* 0x000fe20000100a00 */
[----:B------:R-:W-:-:S03]  /*91150*/  IMAD.MOV.U32 R95, RZ, RZ, R94 ;  /* 0x000000ffff5f7224 */ /* 0x000fc600078e005e */
[----:B------:R1:W-:Y:S01]  /*91160*/  STL.64 [R1+0x6f0], R14 ;  /* 0x0006f00e01007387 */ /* 0x0003e20000100a00 */
[----:B--2---:R-:W-:-:S03]  /*91170*/  IMAD.MOV.U32 R94, RZ, RZ, R93 ;  /* 0x000000ffff5e7224 */ /* 0x004fc600078e005d */
[----:B------:R-:W2:Y:S01]  /*91180*/  LDL.LU R93, [R1+0x450] ;  /* 0x00045000015d7983 */ /* 0x000ea20000300800 */
        /* <DEDUP_REMOVED lines=22> */
[----:B------:R-:W-:Y:S02]  /*912f0*/  SHF.R.S32.HI R16, RZ, 0x1f, R122 ;  /* 0x0000001fff107819 */ /* 0x000fe4000001147a */
[----:B0-----:R-:W-:-:S05]  /*91300*/  IADD3 R20, P5, R122, R2, RZ ;  /* 0x000000027a147210 */ /* 0x001fca0007fbe0ff */
[----:B------:R-:W-:Y:S01]  /*91310*/  IMAD.X R21, R16, 0x1, R5, P5 ;  /* 0x0000000110157824 */ /* 0x000fe200028e0605 */
[----:B------:R-:W-:Y:S02]  /*91320*/  SHF.R.S32.HI R17, RZ, 0x1f, R121 ;  /* 0x0000001fff117819 */ /* 0x000fe40000011479 */
[C---:B-1----:R-:W-:Y:S02]  /*91330*/  IADD3 R14, P4, R121.reuse, R2, RZ ;  /* 0x00000002790e7210 */ /* 0x042fe40007f9e0ff */
[----:B------:R0:W-:Y:S02]  /*91340*/  STL.64 [R1+0x6e8], R20 ;  /* 0x0006e81401007387 */ /* 0x0001e40000100a00 */
        /* <DEDUP_REMOVED lines=11> */
[----:B------:R-:W-:Y:S01]  /*91400*/  IADD3 R18, P6, R122, R3, RZ ;  /* 0x000000037a127210 */ /* 0x000fe20007fde0ff */
        /* <DEDUP_REMOVED lines=76> */
[----:B------:R-:W-:-:S02]  /*918d0*/  SHF.R.S32.HI R16, RZ, 0x1f, R121 ;  /* 0x0000001fff107819 */ /* 0x000fc40000011479 */
[----:B0-----:R-:W-:-:S05]  /*918e0*/  IADD3 R20, P5, R121, R2, RZ ;  /* 0x0000000279147210 */ /* 0x001fca0007fbe0ff */
[----:B------:R-:W-:Y:S01]  /*918f0*/  IMAD.X R21, R16, 0x1, R5, P5 ;  /* 0x0000000110157824 */ /* 0x000fe200028e0605 */
[----:B-1----:R-:W-:Y:S02]  /*91900*/  IADD3 R18, P6, R121, R3, RZ ;  /* 0x0000000379127210 */ /* 0x002fe40007fde0ff */
[----:B------:R-:W-:Y:S02]  /*91910*/  SHF.R.S32.HI R17, RZ, 0x1f, R120 ;  /* 0x0000001fff117819 */ /* 0x000fe40000011478 */
[----:B---3--:R-:W-:Y:S01]  /*91920*/  IADD3 R14, P4, R120, R2, RZ ;  /* 0x00000002780e7210 */ /* 0x008fe20007f9e0ff */
[----:B------:R0:W-:Y:S01]  /*91930*/  STL.64 [R1+0x6b8], R20 ;  /* 0x0006b81401007387 */ /* 0x0001e20000100a00 */
[----:B------:R-:W-:-:S03]  /*91940*/  IMAD.X R19, R16, 0x1, R4, P6 ;  /* 0x0000000110137824 */ /* 0x000fc600030e0604 */
[----:B------:R-:W-:Y:S01]  /*91950*/  IMAD.X R15, R17, 0x1, R5, P4 ;  /* 0x00000001110f7824 */ /* 0x000fe200020e0605 */
[----:B0-----:R-:W-:Y:S01]  /*91960*/  IADD3 R20, P5, R120, R3, RZ ;  /* 0x0000000378147210 */ /* 0x001fe20007fbe0ff */
[----:B------:R-:W-:Y:S02]  /*91970*/  IMAD.MOV.U32 R120, RZ, RZ, R118 ;  /* 0x000000ffff787224 */ /* 0x000fe400078e0076 */
[----:B------:R-:W-:Y:S02]  /*91980*/  IMAD.MOV.U32 R118, RZ, RZ, R119 ;  /* 0x000000ffff767224 */ /* 0x000fe400078e0077 */
[----:B------:R-:W-:Y:S02]  /*91990*/  IMAD.MOV.U32 R119, RZ, RZ, R115 ;  /* 0x000000ffff777224 */ /* 0x000fe400078e0073 */
[----:B------:R-:W-:Y:S02]  /*919a0*/  IMAD.MOV.U32 R115, RZ, RZ, R112 ;  /* 0x000000ffff737224 */ /* 0x000fe400078e0070 */
[----:B------:R-:W-:-:S02]  /*919b0*/  IMAD.MOV.U32 R112, RZ, RZ, R95 ;  /* 0x000000ffff707224 */ /* 0x000fc400078e005f */
[----:B------:R-:W-:Y:S01]  /*919c0*/  IMAD.MOV.U32 R95, RZ, RZ, R94 ;  /* 0x000000ffff5f7224 */ /* 0x000fe200078e005e */
[----:B------:R0:W-:Y:S04]  /*919d0*/  STL.64 [R1+0x6b0], R18 ;  /* 0x0006b01201007387 */ /* 0x0001e80000100a00 */
[----:B------:R1:W-:Y:S01]  /*919e0*/  STL.64 [R1+0x6a8], R14 ;  /* 0x0006a80e01007387 */ /* 0x0003e20000100a00 */
[----:B--2---:R-:W-:Y:S02]  /*919f0*/  IMAD.MOV.U32 R94, RZ, RZ, R93 ;  /* 0x000000ffff5e7224 */ /* 0x004fe400078e005d */
[----:B------:R-:W-:Y:S02]  /*91a00*/  IMAD.MOV.U32 R93, RZ, RZ, R92 ;  /* 0x000000ffff5d7224 */ /* 0x000fe400078e005c */
[----:B------:R-:W-:-:S02]  /*91a10*/  IMAD.MOV.U32 R92, RZ, RZ, R91 ;  /* 0x000000ffff5c7224 */ /* 0x000fc400078e005b */
        /* <DEDUP_REMOVED lines=30> */
[----:B--2---:R-:W-:Y:S02]  /*91c00*/  IMAD.MOV.U32 R92, RZ, RZ, R91 ;  /* 0x000000ffff5c7224 */ /* 0x004fe400078e005b */
[----:B------:R-:W2:Y:S01]  /*91c10*/  LDL.LU R91, [R1+0x7ac] ;  /* 0x0007ac00015b7983 */ /* 0x000ea20000300800 */
[----:B------:R-:W-:Y:S02]  /*91c20*/  SHF.R.S32.HI R16, RZ, 0x1f, R120 ;  /* 0x0000001fff107819 */ /* 0x000fe40000011478 */
[----:B0-----:R-:W-:-:S02]  /*91c30*/  IADD3 R20, P5, R120, R2, RZ ;  /* 0x0000000278147210 */ /* 0x001fc40007fbe0ff */
[----:B-1----:R-:W-:Y:S01]  /*91c40*/  IADD3 R18, P6, R120, R3, RZ ;  /* 0x0000000378127210 */ /* 0x002fe20007fde0ff */
[----:B------:R-:W-:Y:S02]  /*91c50*/  IMAD.MOV.U32 R120, RZ, RZ, R118 ;  /* 0x000000ffff787224 */ /* 0x000fe400078e0076 */
[----:B------:R-:W-:Y:S02]  /*91c60*/  IMAD.MOV.U32 R118, RZ, RZ, R119 ;  /* 0x000000ffff767224 */ /* 0x000fe400078e0077 */
[----:B------:R-:W-:Y:S02]  /*91c70*/  IMAD.MOV.U32 R119, RZ, RZ, R116 ;  /* 0x000000ffff777224 */ /* 0x000fe400078e0074 */
[----:B------:R-:W-:Y:S02]  /*91c80*/  IMAD.X R21, R16, 0x1, R5, P5 ;  /* 0x0000000110157824 */ /* 0x000fe400028e0605 */
[----:B------:R-:W-:Y:S02]  /*91c90*/  IMAD.MOV.U32 R116, RZ, RZ, R115 ;  /* 0x000000ffff747224 */ /* 0x000fe400078e0073 */
[----:B------:R-:W-:-:S02]  /*91ca0*/  IMAD.MOV.U32 R115, RZ, RZ, R95 ;  /* 0x000000ffff737224 */ /* 0x000fc400078e005f */
[----:B------:R-:W-:Y:S02]  /*91cb0*/  IMAD.MOV.U32 R95, RZ, RZ, R94 ;  /* 0x000000ffff5f7224 */ /* 0x000fe400078e005e */
[----:B------:R-:W-:Y:S01]  /*91cc0*/  IMAD.MOV.U32 R94, RZ, RZ, R93 ;  /* 0x000000ffff5e7224 */ /* 0x000fe200078e005d */
[----:B------:R0:W-:Y:S01]  /*91cd0*/  STL.64 [R1+0x688], R20 ;  /* 0x0006881401007387 */ /* 0x0001e20000100a00 */
[----:B------:R-:W-:Y:S02]  /*91ce0*/  IMAD.MOV.U32 R93, RZ, RZ, R92 ;  /* 0x000000ffff5d7224 */ /* 0x000fe400078e005c */
[----:B--2---:R-:W-:Y:S02]  /*91cf0*/  IMAD.MOV.U32 R92, RZ, RZ, R91 ;  /* 0x000000ffff5c7224 */ /* 0x004fe400078e005b */
[----:B------:R-:W2:Y:S01]  /*91d00*/  LDL.LU R91, [R1+0x210] ;  /* 0x00021000015b7983 */ /* 0x000ea20000300800 */
[----:B------:R-:W-:Y:S02]  /*91d10*/  SHF.R.S32.HI R17, RZ, 0x1f, R123 ;  /* 0x0000001fff117819 */ /* 0x000fe4000001147b */
[C---:B---3--:R-:W-:Y:S01]  /*91d20*/  IADD3 R14, P4, R123.reuse, R2, RZ ;  /* 0x000000027b0e7210 */ /* 0x048fe20007f9e0ff */
[----:B------:R-:W-:Y:S01]  /*91d30*/  IMAD.X R19, R16, 0x1, R4, P6 ;  /* 0x0000000110137824 */ /* 0x000fe200030e0604 */
[----:B0-----:R-:W-:Y:S01]  /*91d40*/  IADD3 R20, P5, R123, R3, RZ ;  /* 0x000000037b147210 */ /* 0x001fe20007fbe0ff */
[----:B------:R-:W-:-:S02]  /*91d50*/  IMAD.MOV.U32 R123, RZ, RZ, R118 ;  /* 0x000000ffff7b7224 */ /* 0x000fc400078e0076 */
[----:B------:R-:W-:Y:S01]  /*91d60*/  IMAD.X R15, R17, 0x1, R5, P4 ;  /* 0x00000001110f7824 */ /* 0x000fe200020e0605 */
[----:B------:R0:W-:Y:S01]  /*91d70*/  STL.64 [R1+0x680], R18 ;  /* 0x0006801201007387 */ /* 0x0001e20000100a00 */
[----:B------:R-:W-:Y:S01]  /*91d80*/  IMAD.MOV.U32 R118, RZ, RZ, R116 ;  /* 0x000000ffff767224 */ /* 0x000fe200078e0074 */
[----:B------:R-:W-:Y:S01]  /*91d90*/  SHF.R.S32.HI R16, RZ, 0x1f, R123 ;  /* 0x0000001fff107819 */ /* 0x000fe2000001147b */
[----:B------:R-:W-:Y:S01]  /*91da0*/  IMAD.MOV.U32 R116, RZ, RZ, R115 ;  /* 0x000000ffff747224 */ /* 0x000fe200078e0073 */
[----:B------:R1:W-:Y:S01]  /*91db0*/  STL.64 [R1+0x678], R14 ;  /* 0x0006780e01007387 */ /* 0x0003e20000100a00 */
[----:B------:R-:W-:Y:S02]  /*91dc0*/  IMAD.MOV.U32 R115, RZ, RZ, R95 ;  /* 0x000000ffff737224 */ /* 0x000fe400078e005f */
[----:B------:R-:W-:Y:S01]  /*91dd0*/  IMAD.MOV.U32 R95, RZ, RZ, R94 ;  /* 0x000000ffff5f7224 */ /* 0x000fe200078e005e */
[C---:B0-----:R-:W-:Y:S01]  /*91de0*/  IADD3 R18, P4, R123.reuse, R2, RZ ;  /* 0x000000027b127210 */ /* 0x041fe20007f9e0ff */
[----:B------:R-:W-:Y:S01]  /*91df0*/  IMAD.MOV.U32 R94, RZ, RZ, R93 ;  /* 0x000000ffff5e7224 */ /* 0x000fe200078e005d */
[----:B-1----:R-:W-:Y:S01]  /*91e00*/  IADD3 R14, P6, R123, R3, RZ ;  /* 0x000000037b0e7210 */ /* 0x002fe20007fde0ff */
[----:B------:R-:W-:-:S02]  /*91e10*/  IMAD.MOV.U32 R123, RZ, RZ, R118 ;  /* 0x000000ffff7b7224 */ /* 0x000fc400078e0076 */
[----:B------:R-:W-:Y:S02]  /*91e20*/  IMAD.X R21, R17, 0x1, R4, P5 ;  /* 0x0000000111157824 */ /* 0x000fe400028e0604 */
[----:B------:R-:W-:Y:S02]  /*91e30*/  IMAD.MOV.U32 R118, RZ, RZ, R119 ;  /* 0x000000ffff767224 */ /* 0x000fe400078e0077 */
[----:B------:R-:W-:Y:S02]  /*91e40*/  IMAD.MOV.U32 R93, RZ, RZ, R92 ;  /* 0x000000ffff5d7224 */ /* 0x000fe400078e005c */
[C---:B------:R-:W-:Y:S02]  /*91e50*/  IMAD.X R19, R16.reuse, 0x1, R5, P4 ;  /* 0x0000000110137824 */ /* 0x040fe400020e0605 */
[----:B------:R-:W-:Y:S02]  /*91e60*/  IMAD.MOV.U32 R119, RZ, RZ, R117 ;  /* 0x000000ffff777224 */ /* 0x000fe400078e0075 */
[----:B------:R-:W-:-:S02]  /*91e70*/  IMAD.X R15, R16, 0x1, R4, P6 ;  /* 0x00000001100f7824 */ /* 0x000fc400030e0604 */
[----:B------:R-:W-:Y:S02]  /*91e80*/  IMAD.MOV.U32 R117, RZ, RZ, R116 ;  /* 0x000000ffff757224 */ /* 0x000fe400078e0074 */
[----:B------:R-:W-:Y:S02]  /*91e90*/  IMAD.MOV.U32 R116, RZ, RZ, R115 ;  /* 0x000000ffff747224 */ /* 0x000fe400078e0073 */
[----:B------:R-:W-:Y:S02]  /*91ea0*/  IMAD.MOV.U32 R115, RZ, RZ, R95 ;  /* 0x000000ffff737224 */ /* 0x000fe400078e005f */
[----:B------:R-:W-:Y:S02]  /*91eb0*/  IMAD.MOV.U32 R95, RZ, RZ, R94 ;  /* 0x000000ffff5f7224 */ /* 0x000fe400078e005e */
[----:B------:R-:W-:Y:S02]  /*91ec0*/  IMAD.MOV.U32 R94, RZ, RZ, R93 ;  /* 0x000000ffff5e7224 */ /* 0x000fe400078e005d */
[----:B--2---:R-:W-:-:S02]  /*91ed0*/  IMAD.MOV.U32 R92, RZ, RZ, R91 ;  /* 0x000000ffff5c7224 */ /* 0x004fc400078e005b */
[----:B------:R-:W2:Y:S02]  /*91ee0*/  LDL.LU R91, [R1+0x240] ;  /* 0x00024000015b7983 */ /* 0x000ea40000300800 */
[----:B------:R-:W-:Y:S02]  /*91ef0*/  IMAD.MOV.U32 R93, RZ, RZ, R92 ;  /* 0x000000ffff5d7224 */ /* 0x000fe400078e005c */
[----:B------:R0:W-:Y:S04]  /*91f00*/  STL.64 [R1+0x670], R20 ;  /* 0x0006701401007387 */ /* 0x0001e80000100a00 */
[----:B------:R1:W-:Y:S04]  /*91f10*/  STL.64 [R1+0x668], R18 ;  /* 0x0006681201007387 */ /* 0x0003e80000100a00 */
[----:B------:R3:W-:Y:S04]  /*91f20*/  STL.64 [R1+0x660], R14 ;  /* 0x0006600e01007387 */ /* 0x0007e80000100a00 */
[----:B------:R-:W4:Y:S01]  /*91f30*/  LDL.LU R92, [R1+0x214] ;  /* 0x00021400015c7983 */ /* 0x000f220000300800 */
        /* <DEDUP_REMOVED lines=20> */
[----:B----4-:R-:W-:-:S03]  /*92080*/  IMAD.MOV.U32 R93, RZ, RZ, R92 ;  /* 0x000000ffff5d7224 */ /* 0x010fc600078e005c */
[----:B------:R-:W3:Y:S01]  /*92090*/  LDL.LU R92, [R1+0x220] ;  /* 0x00022000015c7983 */ /* 0x000ee20000300800 */
[----:B------:R-:W-:Y:S02]  /*920a0*/  SHF.R.S32.HI R16, RZ, 0x1f, R122 ;  /* 0x0000001fff107819 */ /* 0x000fe4000001147a */
[C---:B0-----:R-:W-:Y:S01]  /*920b0*/  IADD3 R18, P4, R122.reuse, R2, RZ ;  /* 0x000000027a127210 */ /* 0x041fe20007f9e0ff */
[----:B------:R-:W-:Y:S01]  /*920c0*/  IMAD.X R21, R17, 0x1, R4, P5 ;  /* 0x0000000111157824 */ /* 0x000fe200028e0604 */
[----:B-1----:R-:W-:Y:S01]  /*920d0*/  IADD3 R14, P6, R122, R3, RZ ;  /* 0x000000037a0e7210 */ /* 0x002fe20007fde0ff */
[----:B------:R-:W-:Y:S02]  /*920e0*/  IMAD.MOV.U32 R122, RZ, RZ, R118 ;  /* 0x000000ffff7a7224 */ /* 0x000fe400078e0076 */
[C---:B------:R-:W-:Y:S01]  /*920f0*/  IMAD.X R19, R16.reuse, 0x1, R5, P4 ;  /* 0x0000000110137824 */ /* 0x040fe200020e0605 */
[----:B------:R0:W-:Y:S01]  /*92100*/  STL.64 [R1+0x640], R20 ;  /* 0x0006401401007387 */ /* 0x0001e20000100a00 */
[----:B------:R-:W-:Y:S01]  /*92110*/  IMAD.X R15, R16, 0x1, R4, P6 ;  /* 0x00000001100f7824 */ /* 0x000fe200030e0604 */
[----:B------:R-:W-:Y:S01]  /*92120*/  SHF.R.S32.HI R16, RZ, 0x1f, R122 ;  /* 0x0000001fff107819 */ /* 0x000fe2000001147a */
[----:B------:R-:W-:Y:S01]  /*92130*/  IMAD.MOV.U32 R118, RZ, RZ, R119 ;  /* 0x000000ffff767224 */ /* 0x000fe200078e0077 */
[----:B------:R1:W-:Y:S01]  /*92140*/  STL.64 [R1+0x638], R18 ;  /* 0x0006381201007387 */ /* 0x0003e20000100a00 */
[----:B------:R-:W-:-:S02]  /*92150*/  IMAD.MOV.U32 R119, RZ, RZ, R117 ;  /* 0x000000ffff777224 */ /* 0x000fc400078e0075 */
[----:B------:R-:W-:Y:S01]  /*92160*/  IMAD.MOV.U32 R117, RZ, RZ, R116 ;  /* 0x000000ffff757224 */ /* 0x000fe200078e0074 */
[C---:B0-----:R-:W-:Y:S01]  /*92170*/  IADD3 R20, P6, R122.reuse, R2, RZ ;  /* 0x000000027a147210 */ /* 0x041fe20007fde0ff */
[----:B------:R-:W-:Y:S01]  /*92180*/  IMAD.MOV.U32 R116, RZ, RZ, R115 ;  /* 0x000000ffff747224 */ /* 0x000fe200078e0073 */
[----:B-1----:R-:W-:Y:S01]  /*92190*/  IADD3 R18, P4, R122, R3, RZ ;  /* 0x000000037a127210 */ /* 0x002fe20007f9e0ff */
[----:B------:R0:W-:Y:S01]  /*921a0*/  STL.64 [R1+0x630], R14 ;  /* 0x0006300e01007387 */ /* 0x0001e20000100a00 */
[----:B------:R-:W-:Y:S01]  /*921b0*/  IMAD.MOV.U32 R115, RZ, RZ, R95 ;  /* 0x000000ffff737224 */ /* 0x000fe200078e005f */
[----:B------:R-:W-:Y:S01]  /*921c0*/  SHF.R.S32.HI R17, RZ, 0x1f, R121 ;  /* 0x0000001fff117819 */ /* 0x000fe20000011479 */
[C---:B------:R-:W-:Y:S02]  /*921d0*/  IMAD.X R21, R16.reuse, 0x1, R5, P6 ;  /* 0x0000000110157824 */ /* 0x040fe400030e0605 */
[----:B------:R-:W-:Y:S02]  /*921e0*/  IMAD.MOV.U32 R95, RZ, RZ, R94 ;  /* 0x000000ffff5f7224 */ /* 0x000fe400078e005e */
[----:B------:R-:W-:-:S02]  /*921f0*/  IMAD.X R19, R16, 0x1, R4, P4 ;  /* 0x0000000110137824 */ /* 0x000fc400020e0604 */
[----:B------:R-:W-:Y:S01]  /*92200*/  IMAD.MOV.U32 R94, RZ, RZ, R93 ;  /* 0x000000ffff5e7224 */ /* 0x000fe200078e005d */
[----:B0-----:R-:W-:-:S05]  /*92210*/  IADD3 R14, P5, R121, R2, RZ ;  /* 0x00000002790e7210 */ /* 0x001fca0007fbe0ff */
[----:B------:R-:W-:Y:S01]  /*92220*/  IMAD.X R15, R17, 0x1, R5, P5 ;  /* 0x00000001110f7824 */ /* 0x000fe200028e0605 */
[----:B------:R-:W-:Y:S02]  /*92230*/  SHF.R.S32.HI R16, RZ, 0x1f, R120 ;  /* 0x0000001fff107819 */ /* 0x000fe40000011478 */
[----:B------:R-:W-:Y:S01]  /*92240*/  LOP3.LUT R13, R13, 0xf7ffffff, RZ, 0xc0, !PT ;  /* 0xf7ffffff0d0d7812 */ /* 0x000fe200078ec0ff */
[----:B------:R-:W-:Y:S01]  /*92250*/  UMOV UR45, UR15 ;  /* 0x0000000f002d7c82 */ /* 0x000fe20008000000 */
[----:B------:R-:W-:Y:S01]  /*92260*/  UMOV UR48, UR18 ;  /* 0x0000001200307c82 */ /* 0x000fe20008000000 */
[----:B------:R-:W-:Y:S01]  /*92270*/  UMOV UR56, UR11 ;  /* 0x0000000b00387c82 */ /* 0x000fe20008000000 */
[----:B------:R-:W-:Y:S01]  /*92280*/  UMOV UR51, UR19 ;  /* 0x0000001300337c82 */ /* 0x000fe20008000000 */
[----:B------:R-:W-:Y:S01]  /*92290*/  ULDC.64 UR18, c[0x0][0x228] ;  /* 0x00008a0000127ab9 */ /* 0x000fe20000000a00 */
[----:B------:R-:W-:Y:S01]  /*922a0*/  MOV R23, UR56 ;  /* 0x0000003800177c02 */ /* 0x000fe20008000f00 */
[----:B------:R-:W-:Y:S01]  /*922b0*/  UMOV UR56, UR18 ;  /* 0x0000001200387c82 */ /* 0x000fe20008000000 */
[----:B---3--:R-:W-:-:S02]  /*922c0*/  IMAD.MOV.U32 R93, RZ, RZ, R92 ;  /* 0x000000ffff5d7224 */ /* 0x008fc400078e005c */
[----:B------:R-:W3:Y:S04]  /*922d0*/  LDL.LU R92, [R1+0x224] ;  /* 0x00022400015c7983 */ /* 0x000ee80000300800 */
[----:B------:R-:W-:Y:S04]  /*922e0*/  STL.64 [R1+0x628], R20 ;  /* 0x0006281401007387 */ /* 0x000fe80000100a00 */
[----:B------:R0:W-:Y:S04]  /*922f0*/  STL.64 [R1+0x620], R18 ;  /* 0x0006201201007387 */ /* 0x0001e80000100a00 */
[----:B------:R1:W-:Y:S01]  /*92300*/  STL.64 [R1+0x618], R14 ;  /* 0x0006180e01007387 */ /* 0x0003e20000100a00 */
[----:B0-----:R-:W-:-:S05]  /*92310*/  IADD3 R18, P5, R121, R3, RZ ;  /* 0x0000000379127210 */ /* 0x001fca0007fbe0ff */
[----:B------:R-:W-:Y:S01]  /*92320*/  IMAD.X R19, R17, 0x1, R4, P5 ;  /* 0x0000000111137824 */ /* 0x000fe200028e0604 */
[----:B------:R-:W-:Y:S02]  /*92330*/  ISETP.LT.AND P5, PT, R7, UR6, !P3 ;  /* 0x0000000607007c0c */ /* 0x000fe4000dfa1270 */
[----:B-1----:R-:W-:-:S05]  /*92340*/  IADD3 R14, P4, R120, R3, RZ ;  /* 0x00000003780e7210 */ /* 0x002fca0007f9e0ff */
[----:B------:R-:W-:Y:S01]  /*92350*/  IMAD.X R15, R16, 0x1, R4, P4 ;  /* 0x00000001100f7824 */ /* 0x000fe200020e0604 */
[----:B------:R-:W-:Y:S02]  /*92360*/  ISETP.LT.AND P4, PT, R6, UR8, !P3 ;  /* 0x0000000806007c0c */ /* 0x000fe4000df81270 */
[----:B------:R-:W-:-:S03]  /*92370*/  ISETP.LT.AND P3, PT, R7, UR12, !P2 ;  /* 0x0000000c07007c0c */ /* 0x000fc6000d761270 */
[----:B------:R-:W-:Y:S01]  /*92380*/  @P5 LOP3.LUT R13, R13, 0x8000000, RZ, 0xfc, !PT ;  /* 0x080000000d0d5812 */ /* 0x000fe200078efcff */
[----:B------:R-:W-:Y:S01]  /*92390*/  UMOV UR6, UR14 ;  /* 0x0000000e00067c82 */ /* 0x000fe20008000000 */
[----:B------:R-:W-:Y:S01]  /*923a0*/  UMOV UR8, UR4 ;  /* 0x0000000400087c82 */ /* 0x000fe20008000000 */
[----:B------:R-:W-:Y:S01]  /*923b0*/  IADD3 R20, P6, R120, R2, RZ ;  /* 0x0000000278147210 */ /* 0x000fe20007fde0ff */
[----:B------:R-:W-:Y:S01]  /*923c0*/  ULDC.64 UR12, c[0x0][0x228] ;  /* 0x00008a00000c7ab9 */ /* 0x000fe20000000a00 */
[----:B------:R-:W-:Y:S01]  /*923d0*/  LOP3.LUT R13, R13, 0xfbffffff, RZ, 0xc0, !PT ;  /* 0xfbffffff0d0d7812 */ /* 0x000fe200078ec0ff */
[----:B------:R-:W-:-:S03]  /*923e0*/  ULDC.64 UR14, c[0x0][0x228] ;  /* 0x00008a00000e7ab9 */ /* 0x000fc60000000a00 */
[----:B------:R-:W-:-:S04]  /*923f0*/  @P4 LOP3.LUT R13, R13, 0x4000000, RZ, 0xfc, !PT ;  /* 0x040000000d0d4812 */ /* 0x000fc800078efcff */
[----:B------:R-:W-:-:S04]  /*92400*/  LOP3.LUT R13, R13, 0xfdffffff, RZ, 0xc0, !PT ;  /* 0xfdffffff0d0d7812 */ /* 0x000fc800078ec0ff */
[----:B------:R-:W-:Y:S02]  /*92410*/  @P3 LOP3.LUT R13, R13, 0x2000000, RZ, 0xfc, !PT ;  /* 0x020000000d0d3812 */ /* 0x000fe400078efcff */
[----:B------:R-:W-:Y:S02]  /*92420*/  ISETP.LT.AND P3, PT, R6, UR20, !P2 ;  /* 0x0000001406007c0c */ /* 0x000fe4000d761270 */
[----:B------:R-:W-:Y:S01]  /*92430*/  ISETP.LT.AND P2, PT, R7, UR6, !P1 ;  /* 0x0000000607007c0c */ /* 0x000fe2000cf41270 */
[----:B------:R-:W-:Y:S01]  /*92440*/  IMAD.X R21, R16, 0x1, R5, P6 ;  /* 0x0000000110157824 */ /* 0x000fe200030e0605 */
[----:B------:R-:W-:Y:S01]  /*92450*/  LOP3.LUT R13, R13, 0xfeffffff, RZ, 0xc0, !PT ;  /* 0xfeffffff0d0d7812 */ /* 0x000fe200078ec0ff */
[----:B------:R-:W-:Y:S01]  /*92460*/  UMOV UR4, UR10 ;  /* 0x0000000a00047c82 */ /* 0x000fe20008000000 */
[----:B------:R-:W-:Y:S01]  /*92470*/  ISETP.LT.AND P1, PT, R6, UR40, !P1 ;  /* 0x0000002806007c0c */ /* 0x000fe2000cf21270 */
[C---:B------:R-:W-:Y:S01]  /*92480*/  VIADD R17, R0.reuse, 0x150 ;  /* 0x0000015000117836 */ /* 0x040fe20000000000 */
[----:B------:R-:W-:Y:S01]  /*92490*/  UMOV UR57, UR15 ;  /* 0x0000000f00397c82 */ /* 0x000fe20008000000 */
[----:B------:R-:W-:Y:S01]  /*924a0*/  UMOV UR46, UR19 ;  /* 0x00000013002e7c82 */ /* 0x000fe20008000000 */
[----:B------:R-:W-:Y:S01]  /*924b0*/  UMOV UR11, UR28 ;  /* 0x0000001c000b7c82 */ /* 0x000fe20008000000 */
[----:B------:R-:W-:Y:S01]  /*924c0*/  UMOV UR44, UR29 ;  /* 0x0000001d002c7c82 */ /* 0x000fe20008000000 */
[----:B------:R-:W-:Y:S01]  /*924d0*/  UMOV UR27, UR35 ;  /* 0x00000023001b7c82 */ /* 0x000fe20008000000 */
[----:B------:R-:W-:Y:S01]  /*924e0*/  @P3 LOP3.LUT R13, R13, 0x1000000, RZ, 0xfc, !PT ;  /* 0x010000000d0d3812 */ /* 0x000fe200078efcff */
[----:B------:R-:W-:Y:S01]  /*924f0*/  VIADD R16, R0, 0x154 ;  /* 0x0000015400107836 */ /* 0x000fe20000000000 */
[----:B------:R-:W-:Y:S01]  /*92500*/  UMOV UR10, UR14 ;  /* 0x0000000e000a7c82 */ /* 0x000fe20008000000 */
[----:B------:R-:W-:Y:S01]  /*92510*/  ULDC.64 UR14, c[0x0][0x228] ;  /* 0x00008a00000e7ab9 */ /* 0x000fe20000000a00 */
[----:B------:R-:W-:Y:S01]  /*92520*/  LOP3.LUT R13, R13, 0xff7fffff, RZ, 0xc0, !PT ;  /* 0xff7fffff0d0d7812 */ /* 0x000fe200078ec0ff */
[----:B------:R-:W-:Y:S01]  /*92530*/  ULDC.64 UR18, c[0x0][0x228] ;  /* 0x00008a0000127ab9 */ /* 0x000fe20000000a00 */
[----:B------:R-:W-:Y:S01]  /*92540*/  MOV R152, UR57 ;  /* 0x0000003900987c02 */ /* 0x000fe20008000f00 */
[----:B------:R-:W-:Y:S01]  /*92550*/  ULDC.64 UR28, c[0x0][0x228] ;  /* 0x00008a00001c7ab9 */ /* 0x000fe20000000a00 */
[----:B------:R-:W-:Y:S01]  /*92560*/  @P2 LOP3.LUT R13, R13, 0x800000, RZ, 0xfc, !PT ;  /* 0x008000000d0d2812 */ /* 0x000fe200078efcff */
[----:B------:R-:W-:Y:S01]  /*92570*/  ULDC.64 UR6, c[0x0][0x228] ;  /* 0x00008a0000067ab9 */ /* 0x000fe20000000a00 */
[----:B------:R-:W-:Y:S01]  /*92580*/  ISETP.LT.AND P2, PT, R7, UR8, !P0 ;  /* 0x0000000807007c0c */ /* 0x000fe2000c741270 */
[----:B------:R-:W-:Y:S01]  /*92590*/  UMOV UR57, UR14 ;  /* 0x0000000e00397c82 */ /* 0x000fe20008000000 */
[----:B------:R-:W-:Y:S01]  /*925a0*/  LOP3.LUT R13, R13, 0xffbfffff, RZ, 0xc0, !PT ;  /* 0xffbfffff0d0d7812 */ /* 0x000fe200078ec0ff */
[----:B------:R-:W-:Y:S01]  /*925b0*/  UMOV UR43, UR15 ;  /* 0x0000000f002b7c82 */ /* 0x000fe20008000000 */
[----:B------:R-:W-:Y:S01]  /*925c0*/  ULDC.64 UR14, c[0x0][0x228] ;  /* 0x00008a00000e7ab9 */ /* 0x000fe20000000a00 */
[----:B------:R-:W-:Y:S01]  /*925d0*/  UMOV UR49, UR18 ;  /* 0x0000001200317c82 */ /* 0x000fe20008000000 */
[----:B------:R-:W-:Y:S01]  /*925e0*/  @P1 LOP3.LUT R13, R13, 0x400000, RZ, 0xfc, !PT ;  /* 0x004000000d0d1812 */ /* 0x000fe200078efcff */
[----:B------:R-:W-:Y:S01]  /*925f0*/  UMOV UR54, UR19 ;  /* 0x0000001300367c82 */ /* 0x000fe20008000000 */
[----:B------:R-:W-:Y:S01]  /*92600*/  ISETP.LT.AND P1, PT, R6, UR32, !P0 ;  /* 0x0000002006007c0c */ /* 0x000fe2000c721270 */
[----:B------:R-:W-:Y:S01]  /*92610*/  UMOV UR53, UR14 ;  /* 0x0000000e00357c82 */ /* 0x000fe20008000000 */
[----:B------:R-:W-:Y:S01]  /*92620*/  LOP3.LUT R13, R13, 0xffdfffff, RZ, 0xc0, !PT ;  /* 0xffdfffff0d0d7812 */ /* 0x000fe200078ec0ff */
[----:B------:R-:W-:Y:S01]  /*92630*/  UMOV UR58, UR15 ;  /* 0x0000000f003a7c82 */ /* 0x000fe20008000000 */
[----:B------:R-:W-:Y:S01]  /*92640*/  ISETP.GE.AND P0, PT, R16, UR21, PT ;  /* 0x0000001510007c0c */ /* 0x000fe2000bf06270 */
[----:B------:R-:W-:Y:S01]  /*92650*/  ULDC.64 UR18, c[0x0][0x228] ;  /* 0x00008a0000127ab9 */ /* 0x000fe20000000a00 */
[----:B------:R-:W-:Y:S01]  /*92660*/  @P2 LOP3.LUT R13, R13, 0x200000, RZ, 0xfc, !PT ;  /* 0x002000000d0d2812 */ /* 0x000fe200078efcff */
[----:B------:R-:W-:Y:S01]  /*92670*/  VIADD R16, R0, 0x152 ;  /* 0x0000015200107836 */ /* 0x000fe20000000000 */
[----:B------:R-:W-:Y:S01]  /*92680*/  ULDC.64 UR14, c[0x0][0x228] ;  /* 0x00008a00000e7ab9 */ /* 0x000fe20000000a00 */
[----:B------:R0:W-:Y:S01]  /*92690*/  STL.64 [R1+0x610], R20 ;  /* 0x0006101401007387 */ /* 0x0001e20000100a00 */
[----:B------:R-:W-:Y:S01]  /*926a0*/  LOP3.LUT R13, R13, 0xffefffff, RZ, 0xc0, !PT ;  /* 0xffefffff0d0d7812 */ /* 0x000fe200078ec0ff */
[----:B------:R-:W-:Y:S01]  /*926b0*/  ULDC.64 UR8, c[0x0][0x228] ;  /* 0x00008a0000087ab9 */ /* 0x000fe20000000a00 */
[----:B------:R-:W-:Y:S01]  /*926c0*/  MOV R22, UR43 ;  /* 0x0000002b00167c02 */ /* 0x000fe20008000f00 */
[----:B------:R-:W-:Y:S01]  /*926d0*/  ULDC.64 UR20, c[0x0][0x228] ;  /* 0x00008a0000147ab9 */ /* 0x000fe20000000a00 */
[----:B------:R-:W-:-:S02]  /*926e0*/  @P1 LOP3.LUT R13, R13, 0x100000, RZ, 0xfc, !PT ;  /* 0x001000000d0d1812 */ /* 0x000fc400078efcff */
[----:B------:R-:W-:Y:S02]  /*926f0*/  ISETP.LT.AND P1, PT, R7, UR4, !P0 ;  /* 0x0000000407007c0c */ /* 0x000fe4000c721270 */
[----:B------:R-:W-:Y:S02]  /*92700*/  ISETP.LT.AND P0, PT, R6, UR24, !P0 ;  /* 0x0000001806007c0c */ /* 0x000fe4000c701270 */
[----:B------:R-:W-:-:S09]  /*92710*/  LOP3.LUT R13, R13, 0xfff7ffff, RZ, 0xc0, !PT ;  /* 0xfff7ffff0d0d7812 */ /* 0x000fd200078ec0ff */
[----:B------:R-:W-:-:S04]  /*92720*/  @P1 LOP3.LUT R13, R13, 0x80000, RZ, 0xfc, !PT ;  /* 0x000800000d0d1812 */ /* 0x000fc800078efcff */
[----:B------:R-:W-:-:S04]  /*92730*/  LOP3.LUT R13, R13, 0xfffbffff, RZ, 0xc0, !PT ;  /* 0xfffbffff0d0d7812 */ /* 0x000fc800078ec0ff */
[----:B------:R-:W-:Y:S02]  /*92740*/  @P0 LOP3.LUT R13, R13, 0x40000, RZ, 0xfc, !PT ;  /* 0x000400000d0d0812 */ /* 0x000fe400078efcff */
[----:B------:R-:W-:Y:S02]  /*92750*/  ISETP.GE.AND P0, PT, R16, UR41, PT ;  /* 0x0000002910007c0c */ /* 0x000fe4000bf06270 */
[----:B------:R-:W-:Y:S01]  /*92760*/  LOP3.LUT R13, R13, 0xfffdffff, RZ, 0xc0, !PT ;  /* 0xfffdffff0d0d7812 */ /* 0x000fe200078ec0ff */
[----:B------:R-:W-:Y:S01]  /*92770*/  VIADD R16, R0, 0x14e ;  /* 0x0000014e00107836 */ /* 0x000fe20000000000 */
[----:B------:R-:W-:Y:S01]  /*92780*/  ISETP.LT.AND P1, PT, R7, UR12, !P0 ;  /* 0x0000000c07007c0c */ /* 0x000fe2000c721270 */
[----:B------:R-:W-:Y:S01]  /*92790*/  UMOV UR50, UR14 ;  /* 0x0000000e00327c82 */ /* 0x000fe20008000000 */
[----:B------:R-:W-:Y:S01]  /*927a0*/  ISETP.LT.AND P0, PT, R6, UR10, !P0 ;  /* 0x0000000a06007c0c */ /* 0x000fe2000c701270 */
[----:B------:R-:W-:Y:S01]  /*927b0*/  UMOV UR42, UR15 ;  /* 0x0000000f002a7c82 */ /* 0x000fe20008000000 */
[----:B------:R-:W-:Y:S01]  /*927c0*/  ULDC.64 UR14, c[0x0][0x228] ;  /* 0x00008a00000e7ab9 */ /* 0x000fe20000000a00 */
[----:B0-----:R-:W-:Y:S01]  /*927d0*/  MOV R20, UR45 ;  /* 0x0000002d00147c02 */ /* 0x001fe20008000f00 */
[----:B------:R0:W-:Y:S01]  /*927e0*/  STL.64 [R1+0x608], R18 ;  /* 0x0006081201007387 */ /* 0x0001e20000100a00 */
[----:B------:R-:W-:Y:S01]  /*927f0*/  LOP3.LUT R12, R12, 0x7fffffff, RZ, 0xc0, !PT ;  /* 0x7fffffff0c0c7812 */ /* 0x000fe200078ec0ff */
[----:B------:R-:W-:Y:S01]  /*92800*/  UMOV UR4, UR20 ;  /* 0x0000001400047c82 */ /* 0x000fe20008000000 */
[----:B------:R-:W-:Y:S01]  /*92810*/  UMOV UR52, UR21 ;  /* 0x0000001500347c82 */ /* 0x000fe20008000000 */
[----:B------:R-:W-:-:S03]  /*92820*/  ULDC.64 UR40, c[0x0][0x228] ;  /* 0x00008a0000287ab9 */ /* 0x000fc60000000a00 */
[----:B------:R-:W-:Y:S01]  /*92830*/  @P1 LOP3.LUT R13, R13, 0x20000, RZ, 0xfc, !PT ;  /* 0x000200000d0d1812 */ /* 0x000fe200078efcff */
[----:B------:R-:W-:Y:S01]  /*92840*/  UMOV UR45, UR34 ;  /* 0x00000022002d7c82 */ /* 0x000fe20008000000 */
[----:B------:R-:W-:Y:S01]  /*92850*/  ULDC.64 UR34, c[0x0][0x228] ;  /* 0x00008a0000227ab9 */ /* 0x000fe20000000a00 */
[----:B------:R-:W-:Y:S01]  /*92860*/  MOV R21, UR42 ;  /* 0x0000002a00157c02 */ /* 0x000fe20008000f00 */
[----:B------:R-:W-:Y:S01]  /*92870*/  ULDC.64 UR42, c[0x0][0x228] ;  /* 0x00008a00002a7ab9 */ /* 0x000fe20000000a00 */
[----:B------:R-:W-:Y:S01]  /*92880*/  LOP3.LUT R13, R13, 0xfffeffff, RZ, 0xc0, !PT ;  /* 0xfffeffff0d0d7812 */ /* 0x000fe200078ec0ff */
[----:B------:R-:W-:-:S03]  /*92890*/  ULDC.64 UR20, c[0x0][0x228] ;  /* 0x00008a0000147ab9 */ /* 0x000fc60000000a00 */
[----:B------:R-:W-:Y:S02]  /*928a0*/  @P0 LOP3.LUT R13, R13, 0x10000, RZ, 0xfc, !PT ;  /* 0x000100000d0d0812 */ /* 0x000fe400078efcff */
[----:B------:R-:W-:Y:S02]  /*928b0*/  ISETP.GE.AND P0, PT, R17, UR33, PT ;  /* 0x0000002111007c0c */ /* 0x000fe4000bf06270 */
[----:B------:R-:W-:Y:S01]  /*928c0*/  LOP3.LUT R13, R13, 0xffff7fff, RZ, 0xc0, !PT ;  /* 0xffff7fff0d0d7812 */ /* 0x000fe200078ec0ff */
[----:B------:R-:W-:Y:S01]  /*928d0*/  VIADD R17, R0, 0x14c ;  /* 0x0000014c00117836 */ /* 0x000fe20000000000 */
[----:B------:R-:W-:Y:S02]  /*928e0*/  ISETP.LT.AND P1, PT, R7, UR38, !P0 ;  /* 0x0000002607007c0c */ /* 0x000fe4000c721270 */
[----:B0-----:R-:W-:Y:S02]  /*928f0*/  MOV R19, UR44 ;  /* 0x0000002c00137c02 */ /* 0x001fe40008000f00 */
[----:B------:R-:W-:Y:S01]  /*92900*/  MOV R18, UR58 ;  /* 0x0000003a00127c02 */ /* 0x000fe20008000f00 */
[----:B------:R-:W-:Y:S01]  /*92910*/  UMOV UR55, UR43 ;  /* 0x0000002b00377c82 */ /* 0x000fe20008000000 */
[----:B------:R-:W-:Y:S01]  /*92920*/  ISETP.LT.AND P0, PT, R6, UR57, !P0 ;  /* 0x0000003906007c0c */ /* 0x000fe2000c701270 */
[----:B------:R-:W-:Y:S01]  /*92930*/  UMOV UR10, UR40 ;  /* 0x00000028000a7c82 */ /* 0x000fe20008000000 */
[----:B------:R-:W-:-:S05]  /*92940*/  ULDC.64 UR32, c[0x0][0x228] ;  /* 0x00008a0000207ab9 */ /* 0x000fca0000000a00 */
[----:B------:R-:W-:Y:S01]  /*92950*/  @P1 LOP3.LUT R13, R13, 0x8000, RZ, 0xfc, !PT ;  /* 0x000080000d0d1812 */ /* 0x000fe200078efcff */
[----:B------:R-:W-:Y:S01]  /*92960*/  UMOV UR44, UR42 ;  /* 0x0000002a002c7c82 */ /* 0x000fe20008000000 */
[----:B------:R-:W-:Y:S02]  /*92970*/  ULDC.64 UR58, c[0x0][0x228] ;  /* 0x00008a00003a7ab9 */ /* 0x000fe40000000a00 */
        /* <DEDUP_REMOVED lines=9> */
[----:B------:R-:W-:Y:S01]  /*92a10*/  ISETP.GE.AND P0, PT, R17, UR13, PT ;  /* 0x0000000d11007c0c */ /* 0x000fe2000bf06270 */
[----:B------:R-:W-:-:S08]  /*92a20*/  ULDC.64 UR24, c[0x0][0x228] ;  /* 0x00008a0000187ab9 */ /* 0x000fd00000000a00 */
[----:B------:R-:W-:Y:S01]  /*92a30*/  @P2 LOP3.LUT R13, R13, 0x2000, RZ, 0xfc, !PT ;  /* 0x000020000d0d2812 */ /* 0x000fe200078efcff */
[----:B------:R-:W-:Y:S01]  /*92a40*/  VIADD R17, R0, 0x148 ;  /* 0x0000014800117836 */ /* 0x000fe20000000000 */
[----:B------:R-:W-:Y:S01]  /*92a50*/  ULDC.64 UR58, c[0x0][0x228] ;  /* 0x00008a00003a7ab9 */ /* 0x000fe20000000a00 */
[----:B------:R-:W-:Y:S01]  /*92a60*/  ULDC.64 UR12, c[0x0][0x228] ;  /* 0x00008a00000c7ab9 */ /* 0x000fe20000000a00 */
[----:B------:R-:W-:-:S04]  /*92a70*/  LOP3.LUT R13, R13, 0xffffefff, RZ, 0xc0, !PT ;  /* 0xffffefff0d0d7812 */ /* 0x000fc800078ec0ff */
[----:B------:R-:W-:Y:S02]  /*92a80*/  @P1 LOP3.LUT R13, R13, 0x1000, RZ, 0xfc, !PT ;  /* 0x000010000d0d1812 */ /* 0x000fe400078efcff */
[----:B------:R-:W-:Y:S02]  /*92a90*/  ISETP.LT.AND P1, PT, R7, UR30, !P0 ;  /* 0x0000001e07007c0c */ /* 0x000fe4000c721270 */
[----:B------:R-:W-:Y:S02]  /*92aa0*/  ISETP.LT.AND P0, PT, R6, UR50, !P0 ;  /* 0x0000003206007c0c */ /* 0x000fe4000c701270 */
[----:B------:R-:W-:-:S09]  /*92ab0*/  LOP3.LUT R13, R13, 0xfffff7ff, RZ, 0xc0, !PT ;  /* 0xfffff7ff0d0d7812 */ /* 0x000fd200078ec0ff */
[----:B------:R-:W-:-:S04]  /*92ac0*/  @P1 LOP3.LUT R13, R13, 0x800, RZ, 0xfc, !PT ;  /* 0x000008000d0d1812 */ /* 0x000fc800078efcff */
[----:B------:R-:W-:-:S04]  /*92ad0*/  LOP3.LUT R13, R13, 0xfffffbff, RZ, 0xc0, !PT ;  /* 0xfffffbff0d0d7812 */ /* 0x000fc800078ec0ff */
[----:B------:R-:W-:Y:S02]  /*92ae0*/  @P0 LOP3.LUT R13, R13, 0x400, RZ, 0xfc, !PT ;  /* 0x000004000d0d0812 */ /* 0x000fe400078efcff */
[----:B------:R-:W-:-:S04]  /*92af0*/  ISETP.GE.AND P0, PT, R16, UR39, PT ;  /* 0x0000002710007c0c */ /* 0x000fc8000bf06270 */
        /* <DEDUP_REMOVED lines=8> */
[C---:B------:R-:W-:Y:S01]  /*92b80*/  VIADD R16, R0.reuse, 0x146 ;  /* 0x0000014600107836 */ /* 0x040fe20000000000 */
[----:B------:R-:W-:Y:S01]  /*92b90*/  ISETP.LT.AND P1, PT, R7, UR36, !P0 ;  /* 0x0000002407007c0c */ /* 0x000fe2000c721270 */
[----:B------:R-:W-:Y:S01]  /*92ba0*/  VIADD R17, R0, 0x144 ;  /* 0x0000014400117836 */ /* 0x000fe20000000000 */
[----:B------:R-:W-:Y:S01]  /*92bb0*/  ISETP.LT.AND P0, PT, R6, UR56, !P0 ;  /* 0x0000003806007c0c */ /* 0x000fe2000c701270 */
[----:B------:R-:W-:Y:S01]  /*92bc0*/  UMOV UR42, UR58 ;  /* 0x0000003a002a7c82 */ /* 0x000fe20008000000 */
[----:B------:R-:W-:Y:S01]  /*92bd0*/  UMOV UR57, UR12 ;  /* 0x0000000c00397c82 */ /* 0x000fe20008000000 */
[----:B------:R-:W-:Y:S01]  /*92be0*/  UMOV UR53, UR13 ;  /* 0x0000000d00357c82 */ /* 0x000fe20008000000 */
[----:B------:R-:W-:Y:S01]  /*92bf0*/  ULDC.64 UR12, c[0x0][0x228] ;  /* 0x00008a00000c7ab9 */ /* 0x000fe20000000a00 */
[----:B------:R-:W-:Y:S01]  /*92c00*/  UMOV UR38, UR59 ;  /* 0x0000003b00267c82 */ /* 0x000fe20008000000 */
[----:B------:R-:W-:Y:S01]  /*92c10*/  ULDC.64 UR58, c[0x0][0x228] ;  /* 0x00008a00003a7ab9 */ /* 0x000fe20000000a00 */
[----:B------:R-:W-:-:S04]  /*92c20*/  ULDC.64 UR16, c[0x0][0x228] ;  /* 0x00008a0000107ab9 */ /* 0x000fc80000000a00 */
        /* <DEDUP_REMOVED lines=31> */
[----:B------:R-:W-:Y:S01]  /*92e20*/  ISETP.GE.AND P0, PT, R17, UR23, PT ;  /* 0x0000001711007c0c */ /* 0x000fe2000bf06270 */
[C---:B------:R-:W-:Y:S01]  /*92e30*/  VIADD R16, R0.reuse, 0x13e ;  /* 0x0000013e00107836 */ /* 0x040fe20000000000 */
[----:B------:R-:W-:Y:S01]  /*92e40*/  UMOV UR56, UR58 ;  /* 0x0000003a00387c82 */ /* 0x000fe20008000000 */
[----:B------:R-:W-:Y:S01]  /*92e50*/  VIADD R17, R0, 0x13c ;  /* 0x0000013c00117836 */ /* 0x000fe20000000000 */
[----:B------:R-:W-:Y:S01]  /*92e60*/  ISETP.LT.AND P1, PT, R7, UR34, !P0 ;  /* 0x0000002207007c0c */ /* 0x000fe2000c721270 */
[----:B------:R-:W-:Y:S01]  /*92e70*/  UMOV UR11, UR14 ;  /* 0x0000000e000b7c82 */ /* 0x000fe20008000000 */
[----:B------:R-:W-:Y:S01]  /*92e80*/  ISETP.LT.AND P0, PT, R6, UR44, !P0 ;  /* 0x0000002c06007c0c */ /* 0x000fe2000c701270 */
[----:B------:R-:W-:Y:S01]  /*92e90*/  UMOV UR39, UR15 ;  /* 0x0000000f00277c82 */ /* 0x000fe20008000000 */
[----:B------:R-:W-:Y:S01]  /*92ea0*/  ULDC.64 UR14, c[0x0][0x228] ;  /* 0x00008a00000e7ab9 */ /* 0x000fe20000000a00 */
[----:B------:R-:W-:Y:S01]  /*92eb0*/  UMOV UR36, UR59 ;  /* 0x0000003b00247c82 */ /* 0x000fe20008000000 */
[----:B------:R-:W-:Y:S01]  /*92ec0*/  ULDC.64 UR58, c[0x0][0x228] ;  /* 0x00008a00003a7ab9 */ /* 0x000fe20000000a00 */
[----:B------:R-:W-:-:S06]  /*92ed0*/  ULDC.64 UR22, c[0x0][0x228] ;  /* 0x00008a0000167ab9 */ /* 0x000fcc0000000a00 */
[----:B------:R-:W-:Y:S01]  /*92ee0*/  @P1 LOP3.LUT R12, R12, 0x80000000, RZ, 0xfc, !PT ;  /* 0x800000000c0c1812 */ /* 0x000fe200078efcff */
[----:B------:R-:W-:-:S03]  /*92ef0*/  ULDC.64 UR44, c[0x0][0x228] ;  /* 0x00008a00002c7ab9 */ /* 0x000fc60000000a00 */
        /* <DEDUP_REMOVED lines=13> */
[----:B------:R-:W-:Y:S02]  /*92fd0*/  ULDC.64 UR28, c[0x0][0x228] ;  /* 0x00008a00001c7ab9 */ /* 0x000fe40000000a00 */
        /* <DEDUP_REMOVED lines=16> */
[----:B------:R-:W-:-:S08]  /*930e0*/  ULDC.64 UR34, c[0x0][0x228] ;  /* 0x00008a0000227ab9 */ /* 0x000fd00000000a00 */
        /* <DEDUP_REMOVED lines=9> */
[----:B------:R-:W-:Y:S01]  /*93180*/  ULDC.64 UR6, c[0x0][0x228] ;  /* 0x00008a0000067ab9 */ /* 0x000fe20000000a00 */
[----:B------:R-:W-:-:S09]  /*93190*/  ULDC.64 UR42, c[0x0][0x228] ;  /* 0x00008a00002a7ab9 */ /* 0x000fd20000000a00 */
        /* <DEDUP_REMOVED lines=10> */
[----:B------:R-:W-:-:S09]  /*93240*/  ISETP.GE.AND P0, PT, R17, UR21, PT ;  /* 0x0000001511007c0c */ /* 0x000fd2000bf06270 */
        /* <DEDUP_REMOVED lines=14> */
[----:B------:R-:W-:Y:S01]  /*93330*/  LOP3.LUT R12, R12, 0xfffdffff, RZ, 0xc0, !PT ;  /* 0xfffdffff0c0c7812 */ /* 0x000fe200078ec0ff */
[----:B------:R-:W-:Y:S01]  /*93340*/  VIADD R16, R0, 0x12e ;  /* 0x0000012e00107836 */ /* 0x000fe20000000000 */
[----:B------:R-:W-:Y:S01]  /*93350*/  UMOV UR48, UR20 ;  /* 0x0000001400307c82 */ /* 0x000fe20008000000 */
[----:B------:R-:W-:Y:S01]  /*93360*/  IMAD.U32 R168, RZ, RZ, UR21 ;  /* 0x00000015ffa87e24 */ /* 0x000fe2000f8e00ff */
        /* <DEDUP_REMOVED lines=11> */
[----:B------:R-:W-:-:S10]  /*93420*/  ULDC.64 UR24, c[0x0][0x228] ;  /* 0x00008a0000187ab9 */ /* 0x000fd40000000a00 */
        /* <DEDUP_REMOVED lines=9> */
[----:B------:R-:W-:Y:S01]  /*934c0*/  IMAD.U32 R167, RZ, RZ, UR57 ;  /* 0x00000039ffa77e24 */ /* 0x000fe2000f8e00ff */
[----:B------:R-:W-:Y:S01]  /*934d0*/  ISETP.GE.AND P0, PT, R17, UR17, PT ;  /* 0x0000001111007c0c */ /* 0x000fe2000bf06270 */
[----:B------:R-:W-:-:S08]  /*934e0*/  ULDC.64 UR12, c[0x0][0x228] ;  /* 0x00008a00000c7ab9 */ /* 0x000fd00000000a00 */
[----:B------:R-:W-:Y:S01]  /*934f0*/  @P2 LOP3.LUT R12, R12, 0x2000, RZ, 0xfc, !PT ;  /* 0x000020000c0c2812 */ /* 0x000fe200078efcff */
[----:B------:R-:W-:Y:S01]  /*93500*/  VIADD R17, R0, 0x128 ;  /* 0x0000012800117836 */ /* 0x000fe20000000000 */
[----:B------:R-:W-:Y:S01]  /*93510*/  ULDC.64 UR56, c[0x0][0x228] ;  /* 0x00008a0000387ab9 */ /* 0x000fe20000000a00 */
[----:B------:R-:W-:Y:S01]  /*93520*/  LOP3.LUT R11, R11, 0x7fffffff, RZ, 0xc0, !PT ;  /* 0x7fffffff0b0b7812 */ /* 0x000fe200078ec0ff */
[----:B------:R-:W-:Y:S01]  /*93530*/  ULDC.64 UR16, c[0x0][0x228] ;  /* 0x00008a0000107ab9 */ /* 0x000fe20000000a00 */
[----:B------:R-:W-:-:S04]  /*93540*/  LOP3.LUT R12, R12, 0xffffefff, RZ, 0xc0, !PT ;  /* 0xffffefff0c0c7812 */ /* 0x000fc800078ec0ff */
[----:B------:R-:W-:Y:S02]  /*93550*/  @P1 LOP3.LUT R12, R12, 0x1000, RZ, 0xfc, !PT ;  /* 0x000010000c0c1812 */ /* 0x000fe400078efcff */
[----:B------:R-:W-:Y:S02]  /*93560*/  ISETP.LT.AND P1, PT, R7, UR22, !P0 ;  /* 0x0000001607007c0c */ /* 0x000fe4000c721270 */
[----:B------:R-:W-:Y:S01]  /*93570*/  ISETP.LT.AND P0, PT, R6, UR60, !P0 ;  /* 0x0000003c06007c0c */ /* 0x000fe2000c701270 */
[----:B------:R-:W-:Y:S01]  /*93580*/  UMOV UR11, UR56 ;  /* 0x00000038000b7c82 */ /* 0x000fe20008000000 */
[----:B------:R-:W-:Y:S01]  /*93590*/  LOP3.LUT R12, R12, 0xfffff7ff, RZ, 0xc0, !PT ;  /* 0xfffff7ff0c0c7812 */ /* 0x000fe200078ec0ff */
[----:B------:R-:W-:Y:S01]  /*935a0*/  UMOV UR33, UR16 ;  /* 0x0000001000217c82 */ /* 0x000fe20008000000 */
[----:B------:R-:W-:Y:S01]  /*935b0*/  IMAD.U32 R165, RZ, RZ, UR17 ;  /* 0x00000011ffa57e24 */ /* 0x000fe2000f8e00ff */
[----:B------:R-:W-:Y:S01]  /*935c0*/  ULDC.64 UR16, c[0x0][0x228] ;  /* 0x00008a0000107ab9 */ /* 0x000fe20000000a00 */
[----:B------:R-:W-:Y:S01]  /*935d0*/  UMOV UR32, UR43 ;  /* 0x0000002b00207c82 */ /* 0x000fe20008000000 */
[----:B------:R-:W-:-:S02]  /*935e0*/  LOP3.LUT R10, R10, 0x7fffffff, RZ, 0xc0, !PT ;  /* 0x7fffffff0a0a7812 */ /* 0x000fc400078ec0ff */
[----:B------:R-:W-:Y:S01]  /*935f0*/  R2UR UR58, R18 ;  /* 0x00000000123a72ca */ /* 0x000fe200000e0000 */
[----:B------:R-:W-:Y:S01]  /*93600*/  UMOV UR40, UR41 ;  /* 0x0000002900287c82 */ /* 0x000fe20008000000 */
[----:B------:R-:W-:Y:S02]  /*93610*/  @P1 LOP3.LUT R12, R12, 0x800, RZ, 0xfc, !PT ;  /* 0x000008000c0c1812 */ /* 0x000fe400078efcff */
[----:B------:R-:W-:Y:S01]  /*93620*/  R2UR UR44, R19 ;  /* 0x00000000132c72ca */ /* 0x000fe200000e0000 */
[----:B------:R-:W-:Y:S01]  /*93630*/  STL.64 [R1+0x600], R14 ;  /* 0x0006000e01007387 */ /* 0x000fe20000100a00 */
[----:B------:R-:W-:Y:S02]  /*93640*/  LOP3.LUT R12, R12, 0xfffffbff, RZ, 0xc0, !PT ;  /* 0xfffffbff0c0c7812 */ /* 0x000fe400078ec0ff */
[----:B------:R-:W-:Y:S02]  /*93650*/  LOP3.LUT R9, R9, 0x7fffffff, RZ, 0xc0, !PT ;  /* 0x7fffffff09097812 */ /* 0x000fe400078ec0ff */
[----:B------:R-:W-:-:S02]  /*93660*/  LOP3.LUT R8, R8, 0x7fffffff, RZ, 0xc0, !PT ;  /* 0x7fffffff08087812 */ /* 0x000fc400078ec0ff */
[----:B------:R-:W-:Y:S01]  /*93670*/  R2UR UR42, R21 ;  /* 0x00000000152a72ca */ /* 0x000fe200000e0000 */
[----:B------:R-:W-:Y:S01]  /*93680*/  IMAD.U32 R166, RZ, RZ, UR57 ;  /* 0x00000039ffa67e24 */ /* 0x000fe2000f8e00ff */
[----:B------:R-:W-:Y:S01]  /*93690*/  @P0 LOP3.LUT R12, R12, 0x400, RZ, 0xfc, !PT ;  /* 0x000004000c0c0812 */ /* 0x000fe200078efcff */
[----:B------:R-:W-:Y:S01]  /*936a0*/  ULDC.64 UR60, c[0x0][0x228] ;  /* 0x00008a00003c7ab9 */ /* 0x000fe20000000a00 */
[----:B------:R-:W-:Y:S02]  /*936b0*/  ISETP.GE.AND P0, PT, R16, UR31, PT ;  /* 0x0000001f10007c0c */ /* 0x000fe4000bf06270 */
[----:B------:R-:W-:Y:S01]  /*936c0*/  LOP3.LUT R12, R12, 0xfffffdff, RZ, 0xc0, !PT ;  /* 0xfffffdff0c0c7812 */ /* 0x000fe200078ec0ff */
[----:B------:R-:W-:Y:S01]  /*936d0*/  VIADD R16, R0, 0x126 ;  /* 0x0000012600107836 */ /* 0x000fe20000000000 */
[----:B------:R-:W-:Y:S01]  /*936e0*/  ISETP.LT.AND P1, PT, R7, UR18, !P0 ;  /* 0x0000001207007c0c */ /* 0x000fe2000c721270 */
[----:B------:R-:W-:Y:S01]  /*936f0*/  ULDC.64 UR30, c[0x0][0x228] ;  /* 0x00008a00001e7ab9 */ /* 0x000fe20000000a00 */
[----:B------:R-:W-:-:S11]  /*93700*/  ISETP.LT.AND P0, PT, R6, UR4, !P0 ;  /* 0x0000000406007c0c */ /* 0x000fd6000c701270 */
        /* <DEDUP_REMOVED lines=17> */
[----:B------:R-:W-:Y:S01]  /*93820*/  IMAD.U32 R164, RZ, RZ, UR31 ;  /* 0x0000001fffa47e24 */ /* 0x000fe2000f8e00ff */
[----:B------:R-:W-:Y:S01]  /*93830*/  ISETP.LT.AND P1, PT, R6, UR49, !P0 ;  /* 0x0000003106007c0c */ /* 0x000fe2000c721270 */
[----:B------:R-:W-:Y:S01]  /*93840*/  ULDC.64 UR30, c[0x0][0x228] ;  /* 0x00008a00001e7ab9 */ /* 0x000fe20000000a00 */
[----:B------:R-:W-:Y:S01]  /*93850*/  ISETP.GE.AND P0, PT, R17, UR19, PT ;  /* 0x0000001311007c0c */ /* 0x000fe2000bf06270 */
[----:B------:R-:W-:-:S08]  /*93860*/  ULDC.64 UR22, c[0x0][0x228] ;  /* 0x00008a0000167ab9 */ /* 0x000fd00000000a00 */
[----:B------:R-:W-:Y:S01]  /*93870*/  @P2 LOP3.LUT R12, R12, 0x20, RZ, 0xfc, !PT ;  /* 0x000000200c0c2812 */ /* 0x000fe200078efcff */
[----:B------:R-:W-:Y:S01]  /*93880*/  VIADD R17, R0, 0x120 ;  /* 0x0000012000117836 */ /* 0x000fe20000000000 */
[----:B------:R-:W-:Y:S01]  /*93890*/  UMOV UR10, UR30 ;  /* 0x0000001e000a7c82 */ /* 0x000fe20008000000 */
[----:B------:R-:W-:Y:S01]  /*938a0*/  ULDC.64 UR18, c[0x0][0x228] ;  /* 0x00008a0000127ab9 */ /* 0x000fe20000000a00 */
[----:B------:R-:W-:-:S04]  /*938b0*/  LOP3.LUT R12, R12, 0xffffffef, RZ, 0xc0, !PT ;  /* 0xffffffef0c0c7812 */ /* 0x000fc800078ec0ff */
[----:B------:R-:W-:Y:S02]  /*938c0*/  @P1 LOP3.LUT R12, R12, 0x10, RZ, 0xfc, !PT ;  /* 0x000000100c0c1812 */ /* 0x000fe400078efcff */
[----:B------:R-:W-:Y:S02]  /*938d0*/  ISETP.LT.AND P1, PT, R7, UR8, !P0 ;  /* 0x0000000807007c0c */ /* 0x000fe4000c721270 */
[----:B------:R-:W-:Y:S01]  /*938e0*/  ISETP.LT.AND P0, PT, R6, UR48, !P0 ;  /* 0x0000003006007c0c */ /* 0x000fe2000c701270 */
[----:B------:R-:W-:Y:S01]  /*938f0*/  UMOV UR30, UR18 ;  /* 0x00000012001e7c82 */ /* 0x000fe20008000000 */
[----:B------:R-:W-:Y:S01]  /*93900*/  LOP3.LUT R12, R12, 0xfffffff7, RZ, 0xc0, !PT ;  /* 0xfffffff70c0c7812 */ /* 0x000fe200078ec0ff */
[----:B------:R-:W-:Y:S01]  /*93910*/  IMAD.U32 R162, RZ, RZ, UR19 ;  /* 0x00000013ffa27e24 */ /* 0x000fe2000f8e00ff */
[----:B------:R-:W-:Y:S01]  /*93920*/  ULDC.64 UR18, c[0x0][0x228] ;  /* 0x00008a0000127ab9 */ /* 0x000fe20000000a00 */
[----:B------:R-:W-:-:S06]  /*93930*/  ULDC.64 UR48, c[0x0][0x228] ;  /* 0x00008a0000307ab9 */ /* 0x000fcc0000000a00 */
[----:B------:R-:W-:-:S04]  /*93940*/  @P1 LOP3.LUT R12, R12, 0x8, RZ, 0xfc, !PT ;  /* 0x000000080c0c1812 */ /* 0x000fc800078efcff */
[----:B------:R-:W-:-:S04]  /*93950*/  LOP3.LUT R12, R12, 0xfffffffb, RZ, 0xc0, !PT ;  /* 0xfffffffb0c0c7812 */ /* 0x000fc800078ec0ff */
[----:B------:R-:W-:Y:S02]  /*93960*/  @P0 LOP3.LUT R12, R12, 0x4, RZ, 0xfc, !PT ;  /* 0x000000040c0c0812 */ /* 0x000fe400078efcff */
        /* <DEDUP_REMOVED lines=9> */
[----:B------:R-:W-:Y:S01]  /*93a00*/  ISETP.GE.AND P0, PT, R17, UR7, PT ;  /* 0x0000000711007c0c */ /* 0x000fe2000bf06270 */
[----:B------:R-:W-:Y:S01]  /*93a10*/  VIADD R17, R0, 0x11c ;  /* 0x0000011c00117836 */ /* 0x000fe20000000000 */
[----:B------:R-:W-:Y:S02]  /*93a20*/  ULDC.64 UR6, c[0x0][0x228] ;  /* 0x00008a0000067ab9 */ /* 0x000fe40000000a00 */
[----:B------:R-:W-:Y:S02]  /*93a30*/  ISETP.LT.AND P1, PT, R7, UR24, !P0 ;  /* 0x0000001807007c0c */ /* 0x000fe4000c721270 */
        /* <DEDUP_REMOVED lines=80> */
[----:B------:R-:W-:Y:S01]  /*93f40*/  IMAD.U32 R154, RZ, RZ, UR15 ;  /* 0x0000000fff9a7e24 */ /* 0x000fe2000f8e00ff */
[----:B------:R-:W-:Y:S01]  /*93f50*/  ULDC.64 UR14, c[0x0][0x228] ;  /* 0x00008a00000e7ab9 */ /* 0x000fe20000000a00 */
[----:B------:R-:W-:Y:S01]  /*93f60*/  IMAD.U32 R156, RZ, RZ, UR25 ;  /* 0x00000019ff9c7e24 */ /* 0x000fe2000f8e00ff */
[----:B------:R-:W-:Y:S01]  /*93f70*/  ULDC.64 UR24, c[0x0][0x228] ;  /* 0x00008a0000187ab9 */ /* 0x000fe20000000a00 */
[----:B------:R-:W-:-:S05]  /*93f80*/  ULDC.64 UR18, c[0x0][0x228] ;  /* 0x00008a0000127ab9 */ /* 0x000fca0000000a00 */
        /* <DEDUP_REMOVED lines=15> */
[----:B------:R-:W-:Y:S01]  /*94080*/  ULDC.64 UR8, c[0x0][0x228] ;  /* 0x00008a0000087ab9 */ /* 0x000fe20000000a00 */
[----:B------:R-:W-:Y:S02]  /*94090*/  LOP3.LUT R11, R11, 0xffffefff, RZ, 0xc0, !PT ;  /* 0xffffefff0b0b7812 */ /* 0x000fe400078ec0ff */
[----:B------:R-:W-:Y:S02]  /*940a0*/  R2UR UR56, R23 ;  /* 0x00000000173872ca */ /* 0x000fe400000e0000 */
[----:B------:R-:W-:Y:S01]  /*940b0*/  R2UR UR43, R22 ;  /* 0x00000000162b72ca */ /* 0x000fe200000e0000 */
[----:B------:R-:W-:Y:S01]  /*940c0*/  UMOV UR41, UR45 ;  /* 0x0000002d00297c82 */ /* 0x000fe20008000000 */
[----:B------:R-:W-:Y:S01]  /*940d0*/  @P1 LOP3.LUT R11, R11, 0x1000, RZ, 0xfc, !PT ;  /* 0x000010000b0b1812 */ /* 0x000fe200078efcff */
[----:B------:R-:W-:Y:S01]  /*940e0*/  STL [R1+0x2b6c], R13 ;  /* 0x002b6c0d01007387 */ /* 0x000fe20000100800 */
[----:B------:R-:W-:Y:S01]  /*940f0*/  ISETP.LT.AND P1, PT, R7, UR16, !P0 ;  /* 0x0000001007007c0c */ /* 0x000fe2000c721270 */
[----:B------:R-:W-:Y:S01]  /*94100*/  ULDC.64 UR22, c[0x0][0x228] ;  /* 0x00008a0000167ab9 */ /* 0x000fe20000000a00 */
[----:B------:R-:W-:-:S02]  /*94110*/  ISETP.LT.AND P0, PT, R6, UR11, !P0 ;  /* 0x0000000b06007c0c */ /* 0x000fc4000c701270 */
[----:B------:R-:W-:-:S09]  /*94120*/  LOP3.LUT R11, R11, 0xfffff7ff, RZ, 0xc0, !PT ;  /* 0xfffff7ff0b0b7812 */ /* 0x000fd200078ec0ff */
[----:B------:R-:W-:-:S04]  /*94130*/  @P1 LOP3.LUT R11, R11, 0x800, RZ, 0xfc, !PT ;  /* 0x000008000b0b1812 */ /* 0x000fc800078efcff */
[----:B------:R-:W-:-:S04]  /*94140*/  LOP3.LUT R11, R11, 0xfffffbff, RZ, 0xc0, !PT ;  /* 0xfffffbff0b0b7812 */ /* 0x000fc800078ec0ff */
[----:B------:R-:W-:Y:S02]  /*94150*/  @P0 LOP3.LUT R11, R11, 0x400, RZ, 0xfc, !PT ;  /* 0x000004000b0b0812 */ /* 0x000fe400078efcff */
[----:B------:R-:W-:Y:S02]  /*94160*/  ISETP.GE.AND P0, PT, R16, UR21, PT ;  /* 0x0000001510007c0c */ /* 0x000fe4000bf06270 */
[----:B------:R-:W-:Y:S01]  /*94170*/  LOP3.LUT R11, R11, 0xfffffdff, RZ, 0xc0, !PT ;  /* 0xfffffdff0b0b7812 */ /* 0x000fe200078ec0ff */
[----:B------:R-:W-:Y:S01]  /*94180*/  UMOV UR10, UR24 ;  /* 0x00000018000a7c82 */ /* 0x000fe20008000000 */
[----:B------:R-:W-:Y:S01]  /*94190*/  ISETP.LT.AND P1, PT, R7, UR14, !P0 ;  /* 0x0000000e07007c0c */ /* 0x000fe2000c721270 */
[----:B------:R-:W-:Y:S01]  /*941a0*/  VIADD R16, R0, 0x106 ;  /* 0x0000010600107836 */ /* 0x000fe20000000000 */
[----:B------:R-:W-:Y:S01]  /*941b0*/  ISETP.LT.AND P0, PT, R6, UR4, !P0 ;  /* 0x0000000406007c0c */ /* 0x000fe2000c701270 */
[----:B------:R-:W-:Y:S01]  /*941c0*/  UMOV UR11, UR8 ;  /* 0x00000008000b7c82 */ /* 0x000fe20008000000 */
[----:B------:R-:W-:Y:S01]  /*941d0*/  IMAD.U32 R23, RZ, RZ, UR9 ;  /* 0x00000009ff177e24 */ /* 0x000fe2000f8e00ff */
[----:B------:R-:W-:Y:S01]  /*941e0*/  ULDC.64 UR8, c[0x0][0x228] ;  /* 0x00008a0000087ab9 */ /* 0x000fe20000000a00 */
[----:B------:R-:W-:-:S07]  /*941f0*/  ULDC.64 UR20, c[0x0][0x228] ;  /* 0x00008a0000147ab9 */ /* 0x000fce0000000a00 */
        /* <DEDUP_REMOVED lines=23> */
[----:B------:R-:W-:Y:S01]  /*94370*/  UMOV UR10, UR20 ;  /* 0x00000014000a7c82 */ /* 0x000fe20008000000 */
[----:B------:R-:W-:Y:S01]  /*94380*/  VIADD R17, R0, 0x100 ;  /* 0x0000010000117836 */ /* 0x000fe20000000000 */
        /* <DEDUP_REMOVED lines=15> */
[----:B------:R-:W-:Y:S01]  /*94480*/  IMAD.U32 R18, RZ, RZ, UR15 ;  /* 0x0000000fff127e24 */ /* 0x000fe2000f8e00ff */
[----:B------:R-:W-:Y:S01]  /*94490*/  ULDC.64 UR14, c[0x0][0x228] ;  /* 0x00008a00000e7ab9 */ /* 0x000fe20000000a00 */
[----:B------:R-:W-:Y:S01]  /*944a0*/  ULDC.64 UR10, c[0x0][0x228] ;  /* 0x00008a00000a7ab9 */ /* 0x000fe20000000a00 */
[----:B------:R-:W-:Y:S01]  /*944b0*/  R2UR UR45, R20 ;  /* 0x00000000142d72ca */ /* 0x000fe200000e0000 */
[----:B------:R-:W-:Y:S01]  /*944c0*/  STL [R1+0x2b70], R12 ;  /* 0x002b700c01007387 */ /* 0x000fe20000100800 */
[----:B------:R-:W-:Y:S01]  /*944d0*/  IMAD.U32 R161, RZ, RZ, UR29 ;  /* 0x0000001dffa17e24 */ /* 0x000fe2000f8e00ff */
[----:B------:R-:W-:-:S04]  /*944e0*/  ULDC.64 UR18, c[0x0][0x228] ;  /* 0x00008a0000127ab9 */ /* 0x000fc80000000a00 */
[----:B------:R-:W-:Y:S01]  /*944f0*/  @P1 LOP3.LUT R11, R11, 0x2, RZ, 0xfc, !PT ;  /* 0x000000020b0b1812 */ /* 0x000fe200078efcff */
[----:B------:R-:W-:Y:S01]  /*94500*/  UMOV UR8, UR10 ;  /* 0x0000000a00087c82 */ /* 0x000fe20008000000 */
[----:B------:R-:W-:Y:S01]  /*94510*/  IMAD.U32 R159, RZ, RZ, UR11 ;  /* 0x0000000bff9f7e24 */ /* 0x000fe2000f8e00ff */
[----:B------:R-:W-:Y:S01]  /*94520*/  ULDC.64 UR10, c[0x0][0x228] ;  /* 0x00008a00000a7ab9 */ /* 0x000fe20000000a00 */
[----:B------:R-:W-:Y:S01]  /*94530*/  LOP3.LUT R11, R11, 0xfffffffe, RZ, 0xc0, !PT ;  /* 0xfffffffe0b0b7812 */ /* 0x000fe200078ec0ff */
[----:B------:R-:W-:-:S03]  /*94540*/  ULDC.64 UR28, c[0x0][0x228] ;  /* 0x00008a00001c7ab9 */ /* 0x000fc60000000a00 */
        /* <DEDUP_REMOVED lines=9> */
[----:B------:R-:W-:-:S04]  /*945e0*/  ISETP.GE.AND P0, PT, R16, UR9, PT ;  /* 0x0000000910007c0c */ /* 0x000fc8000bf06270 */
[----:B------:R-:W-:Y:S02]  /*945f0*/  ISETP.LT.AND P2, PT, R7, UR14, !P0 ;  /* 0x0000000e07007c0c */ /* 0x000fe4000c741270 */
[----:B------:R-:W-:Y:S02]  /*94600*/  ISETP.LT.AND P1, PT, R6, UR8, !P0 ;  /* 0x0000000806007c0c */ /* 0x000fe4000c721270 */
[----:B------:R-:W-:Y:S01]  /*94610*/  LOP3.LUT R10, R10, 0xdfffffff, RZ, 0xc0, !PT ;  /* 0xdfffffff0a0a7812 */ /* 0x000fe200078ec0ff */
[----:B------:R-:W-:Y:S01]  /*94620*/  UMOV UR4, UR10 ;  /* 0x0000000a00047c82 */ /* 0x000fe20008000000 */
[----:B------:R-:W-:Y:S01]  /*94630*/  ISETP.GE.AND P0, PT, R17, UR13, PT ;  /* 0x0000000d11007c0c */ /* 0x000fe2000bf06270 */
[----:B------:R-:W-:Y:S01]  /*94640*/  VIADD R16, R0, 0xfa ;  /* 0x000000fa00107836 */ /* 0x000fe20000000000 */
[----:B------:R-:W-:-:S05]  /*94650*/  ULDC.64 UR8, c[0x0][0x228] ;  /* 0x00008a0000087ab9 */ /* 0x000fca0000000a00 */
[----:B------:R-:W-:Y:S01]  /*94660*/  @P2 LOP3.LUT R10, R10, 0x20000000, RZ, 0xfc, !PT ;  /* 0x200000000a0a2812 */ /* 0x000fe200078efcff */
[----:B------:R-:W-:Y:S01]  /*94670*/  IMAD.U32 R155, RZ, RZ, UR11 ;  /* 0x0000000bff9b7e24 */ /* 0x000fe2000f8e00ff */
[----:B------:R-:W-:Y:S01]  /*94680*/  ULDC.64 UR10, c[0x0][0x228] ;  /* 0x00008a00000a7ab9 */ /* 0x000fe20000000a00 */
[----:B------:R-:W-:Y:S01]  /*94690*/  VIADD R17, R0, 0xf8 ;  /* 0x000000f800117836 */ /* 0x000fe20000000000 */
[----:B------:R-:W-:Y:S01]  /*946a0*/  LOP3.LUT R10, R10, 0xefffffff, RZ, 0xc0, !PT ;  /* 0xefffffff0a0a7812 */ /* 0x000fe200078ec0ff */
[----:B------:R-:W-:-:S03]  /*946b0*/  ULDC.64 UR12, c[0x0][0x228] ;  /* 0x00008a00000c7ab9 */ /* 0x000fc60000000a00 */
[----:B------:R-:W-:Y:S02]  /*946c0*/  @P1 LOP3.LUT R10, R10, 0x10000000, RZ, 0xfc, !PT ;  /* 0x100000000a0a1812 */ /* 0x000fe400078efcff */
[----:B------:R-:W-:Y:S02]  /*946d0*/  ISETP.LT.AND P1, PT, R7, UR6, !P0 ;  /* 0x0000000607007c0c */ /* 0x000fe4000c721270 */
[----:B------:R-:W-:Y:S02]  /*946e0*/  ISETP.LT.AND P0, PT, R6, UR4, !P0 ;  /* 0x0000000406007c0c */ /* 0x000fe4000c701270 */
[----:B------:R-:W-:-:S09]  /*946f0*/  LOP3.LUT R10, R10, 0xf7ffffff, RZ, 0xc0, !PT ;  /* 0xf7ffffff0a0a7812 */ /* 0x000fd200078ec0ff */
[----:B------:R-:W-:-:S04]  /*94700*/  @P1 LOP3.LUT R10, R10, 0x8000000, RZ, 0xfc, !PT ;  /* 0x080000000a0a1812 */ /* 0x000fc800078efcff */
[----:B------:R-:W-:-:S04]  /*94710*/  LOP3.LUT R10, R10, 0xfbffffff, RZ, 0xc0, !PT ;  /* 0xfbffffff0a0a7812 */ /* 0x000fc800078ec0ff */
[----:B------:R-:W-:Y:S02]  /*94720*/  @P0 LOP3.LUT R10, R10, 0x4000000, RZ, 0xfc, !PT ;  /* 0x040000000a0a0812 */ /* 0x000fe400078efcff */
[----:B------:R-:W-:Y:S01]  /*94730*/  ISETP.GE.AND P0, PT, R16, UR17, PT ;  /* 0x0000001110007c0c */ /* 0x000fe2000bf06270 */
[----:B------:R-:W-:Y:S01]  /*94740*/  UMOV UR4, UR10 ;  /* 0x0000000a00047c82 */ /* 0x000fe20008000000 */
[----:B------:R-:W-:Y:S01]  /*94750*/  LOP3.LUT R10, R10, 0xfdffffff, RZ, 0xc0, !PT ;  /* 0xfdffffff0a0a7812 */ /* 0x000fe200078ec0ff */
[----:B------:R-:W-:Y:S01]  /*94760*/  IMAD.U32 R20, RZ, RZ, UR11 ;  /* 0x0000000bff147e24 */ /* 0x000fe2000f8e00ff */
[----:B------:R-:W-:Y:S01]  /*94770*/  ISETP.LT.AND P1, PT, R7, UR8, !P0 ;  /* 0x0000000807007c0c */ /* 0x000fe2000c721270 */
[----:B------:R-:W-:Y:S01]  /*94780*/  ULDC.64 UR10, c[0x0][0x228] ;  /* 0x00008a00000a7ab9 */ /* 0x000fe20000000a00 */
[----:B------:R-:W-:Y:S01]  /*94790*/  ISETP.LT.AND P0, PT, R6, UR4, !P0 ;  /* 0x0000000406007c0c */ /* 0x000fe2000c701270 */
[----:B------:R-:W-:Y:S01]  /*947a0*/  VIADD R16, R0, 0xf6 ;  /* 0x000000f600107836 */ /* 0x000fe20000000000 */
[----:B------:R0:W-:Y:S01]  /*947b0*/  STL [R1+0x2b74], R11 ;  /* 0x002b740b01007387 */ /* 0x0001e20000100800 */
[----:B------:R-:W-:-:S08]  /*947c0*/  ULDC.64 UR16, c[0x0][0x228] ;  /* 0x00008a0000107ab9 */ /* 0x000fd00000000a00 */
[----:B------:R-:W-:-:S04]  /*947d0*/  @P1 LOP3.LUT R10, R10, 0x2000000, RZ, 0xfc, !PT ;  /* 0x020000000a0a1812 */ /* 0x000fc800078efcff */
[----:B------:R-:W-:-:S04]  /*947e0*/  LOP3.LUT R10, R10, 0xfeffffff, RZ, 0xc0, !PT ;  /* 0xfeffffff0a0a7812 */ /* 0x000fc800078ec0ff */
[----:B------:R-:W-:Y:S02]  /*947f0*/  @P0 LOP3.LUT R10, R10, 0x1000000, RZ, 0xfc, !PT ;  /* 0x010000000a0a0812 */ /* 0x000fe400078efcff */
[----:B------:R-:W-:Y:S01]  /*94800*/  ISETP.GE.AND P0, PT, R17, UR15, PT ;  /* 0x0000000f11007c0c */ /* 0x000fe2000bf06270 */
[----:B------:R-:W-:Y:S01]  /*94810*/  UMOV UR4, UR10 ;  /* 0x0000000a00047c82 */ /* 0x000fe20008000000 */
[----:B------:R-:W-:Y:S01]  /*94820*/  LOP3.LUT R10, R10, 0xff7fffff, RZ, 0xc0, !PT ;  /* 0xff7fffff0a0a7812 */ /* 0x000fe200078ec0ff */
[----:B------:R-:W-:Y:S01]  /*94830*/  ULDC.64 UR14, c[0x0][0x228] ;  /* 0x00008a00000e7ab9 */ /* 0x000fe20000000a00 */
[----:B------:R-:W-:Y:S02]  /*94840*/  ISETP.LT.AND P1, PT, R7, UR12, !P0 ;  /* 0x0000000c07007c0c */ /* 0x000fe4000c721270 */
[----:B------:R-:W-:-:S11]  /*94850*/  ISETP.LT.AND P0, PT, R6, UR4, !P0 ;  /* 0x0000000406007c0c */ /* 0x000fd6000c701270 */
[----:B------:R-:W-:-:S04]  /*94860*/  @P1 LOP3.LUT R10, R10, 0x800000, RZ, 0xfc, !PT ;  /* 0x008000000a0a1812 */ /* 0x000fc800078efcff */
[----:B------:R-:W-:-:S04]  /*94870*/  LOP3.LUT R10, R10, 0xffbfffff, RZ, 0xc0, !PT ;  /* 0xffbfffff0a0a7812 */ /* 0x000fc800078ec0ff */
[----:B------:R-:W-:Y:S02]  /*94880*/  @P0 LOP3.LUT R10, R10, 0x400000, RZ, 0xfc, !PT ;  /* 0x004000000a0a0812 */ /* 0x000fe400078efcff */
[----:B------:R-:W-:Y:S01]  /*94890*/  ISETP.GE.AND P0, PT, R16, UR7, PT ;  /* 0x0000000710007c0c */ /* 0x000fe2000bf06270 */
[----:B------:R-:W-:Y:S01]  /*948a0*/  IMAD.U32 R19, RZ, RZ, UR11 ;  /* 0x0000000bff137e24 */ /* 0x000fe2000f8e00ff */
[----:B------:R-:W-:Y:S01]  /*948b0*/  ULDC.64 UR10, c[0x0][0x228] ;  /* 0x00008a00000a7ab9 */ /* 0x000fe20000000a00 */
[----:B------:R-:W-:Y:S01]  /*948c0*/  LOP3.LUT R10, R10, 0xffdfffff, RZ, 0xc0, !PT ;  /* 0xffdfffff0a0a7812 */ /* 0x000fe200078ec0ff */
[----:B------:R-:W-:Y:S01]  /*948d0*/  VIADD R16, R0, 0xf4 ;  /* 0x000000f400107836 */ /* 0x000fe20000000000 */
[----:B------:R-:W-:Y:S01]  /*948e0*/  ISETP.LT.AND P1, PT, R7, UR14, !P0 ;  /* 0x0000000e07007c0c */ /* 0x000fe2000c721270 */
[----:B------:R-:W-:Y:S01]  /*948f0*/  UMOV UR4, UR10 ;  /* 0x0000000a00047c82 */ /* 0x000fe20008000000 */
[----:B------:R-:W-:Y:S01]  /*94900*/  ULDC.64 UR6, c[0x0][0x228] ;  /* 0x00008a0000067ab9 */ /* 0x000fe20000000a00 */
[----:B------:R-:W-:-:S10]  /*94910*/  ISETP.LT.AND P0, PT, R6, UR4, !P0 ;  /* 0x0000000406007c0c */ /* 0x000fd4000c701270 */
[----:B------:R-:W-:-:S04]  /*94920*/  @P1 LOP3.LUT R10, R10, 0x200000, RZ, 0xfc, !PT ;  /* 0x002000000a0a1812 */ /* 0x000fc800078efcff */
[----:B------:R-:W-:-:S04]  /*94930*/  LOP3.LUT R10, R10, 0xffefffff, RZ, 0xc0, !PT ;  /* 0xffefffff0a0a7812 */ /* 0x000fc800078ec0ff */
[----:B------:R-:W-:Y:S02]  /*94940*/  @P0 LOP3.LUT R10, R10, 0x100000, RZ, 0xfc, !PT ;  /* 0x001000000a0a0812 */ /* 0x000fe400078efcff */
[----:B------:R-:W-:Y:S01]  /*94950*/  ISETP.GE.AND P0, PT, R16, UR9, PT ;  /* 0x0000000910007c0c */ /* 0x000fe2000bf06270 */
[----:B0-----:R-:W-:Y:S01]  /*94960*/  IMAD.U32 R11, RZ, RZ, UR11 ;  /* 0x0000000bff0b7e24 */ /* 0x001fe2000f8e00ff */
        /* <DEDUP_REMOVED lines=11> */
[----:B------:R0:W-:Y:S01]  /*94a20*/  STL [R1+0x284c], R11 ;  /* 0x00284c0b01007387 */ /* 0x0001e20000100800 */
[----:B------:R-:W-:Y:S01]  /*94a30*/  LOP3.LUT R10, R10, 0xfffdffff, RZ, 0xc0, !PT ;  /* 0xfffdffff0a0a7812 */ /* 0x000fe200078ec0ff */
[----:B------:R-:W-:Y:S01]  /*94a40*/  VIADD R16, R0, 0xf0 ;  /* 0x000000f000107836 */ /* 0x000fe20000000000 */
[----:B------:R-:W-:Y:S01]  /*94a50*/  ISETP.LT.AND P1, PT, R7, UR8, !P0 ;  /* 0x0000000807007c0c */ /* 0x000fe2000c721270 */
[----:B------:R-:W-:Y:S01]  /*94a60*/  ULDC.64 UR12, c[0x0][0x228] ;  /* 0x00008a00000c7ab9 */ /* 0x000fe20000000a00 */
[----:B0-----:R-:W-:Y:S01]  /*94a70*/  IMAD.U32 R11, RZ, RZ, UR11 ;  /* 0x0000000bff0b7e24 */ /* 0x001fe2000f8e00ff */
[----:B------:R-:W-:Y:S02]  /*94a80*/  ULDC.64 UR10, c[0x0][0x228] ;  /* 0x00008a00000a7ab9 */ /* 0x000fe40000000a00 */
[----:B------:R-:W-:-:S02]  /*94a90*/  UMOV UR4, UR10 ;  /* 0x0000000a00047c82 */ /* 0x000fc40008000000 */
[----:B------:R-:W-:-:S06]  /*94aa0*/  ISETP.LT.AND P0, PT, R6, UR4, !P0 ;  /* 0x0000000406007c0c */ /* 0x000fcc000c701270 */
        /* <DEDUP_REMOVED lines=48> */
[----:B------:R-:W-:Y:S01]  /*94db0*/  IMAD.U32 R21, RZ, RZ, UR21 ;  /* 0x00000015ff157e24 */ /* 0x000fe2000f8e00ff */
[----:B------:R-:W-:Y:S01]  /*94dc0*/  ULDC.64 UR20, c[0x0][0x228] ;  /* 0x00008a0000147ab9 */ /* 0x000fe20000000a00 */
[----:B------:R-:W-:Y:S01]  /*94dd0*/  R2UR UR57, R152 ;  /* 0x00000000983972ca */ /* 0x000fe200000e0000 */
[----:B------:R-:W-:Y:S01]  /*94de0*/  IMAD.U32 R163, RZ, RZ, UR31 ;  /* 0x0000001fffa37e24 */ /* 0x000fe2000f8e00ff */
[----:B------:R-:W-:Y:S01]  /*94df0*/  ULDC.64 UR30, c[0x0][0x228] ;  /* 0x00008a00001e7ab9 */ /* 0x000fe20000000a00 */
[----:B0-----:R-:W-:Y:S01]  /*94e00*/  IMAD.U32 R11, RZ, RZ, UR11 ;  /* 0x0000000bff0b7e24 */ /* 0x001fe2000f8e00ff */
[----:B------:R-:W-:Y:S01]  /*94e10*/  ULDC.64 UR10, c[0x0][0x228] ;  /* 0x00008a00000a7ab9 */ /* 0x000fe20000000a00 */
[----:B------:R-:W-:Y:S01]  /*94e20*/  LOP3.LUT R2, R2, 0xffffff7f, RZ, 0xc0, !PT ;  /* 0xffffff7f02027812 */ /* 0x000fe200078ec0ff */
[----:B------:R-:W-:Y:S01]  /*94e30*/  UMOV UR4, UR10 ;  /* 0x0000000a00047c82 */ /* 0x000fe20008000000 */
[----:B------:R-:W-:Y:S01]  /*94e40*/  IMAD.U32 R160, RZ, RZ, UR49 ;  /* 0x00000031ffa07e24 */ /* 0x000fe2000f8e00ff */
[----:B------:R-:W-:Y:S01]  /*94e50*/  ISETP.LT.AND P0, PT, R6, UR4, !P0 ;  /* 0x0000000406007c0c */ /* 0x000fe2000c701270 */
[----:B------:R-:W4:Y:S01]  /*94e60*/  LDL.LU R120, [R1+0x79c] ;  /* 0x00079c0001787983 */ /* 0x000f220000300800 */
[----:B------:R-:W-:Y:S01]  /*94e70*/  @P1 LOP3.LUT R10, R10, 0x200, RZ, 0xfc, !PT ;  /* 0x000002000a0a1812 */ /* 0x000fe200078efcff */
[----:B------:R-:W-:Y:S01]  /*94e80*/  IMAD.U32 R12, RZ, RZ, UR11 ;  /* 0x0000000bff0c7e24 */ /* 0x000fe2000f8e00ff */
[----:B------:R-:W-:Y:S01]  /*94e90*/  ULDC.64 UR10, c[0x0][0x228] ;  /* 0x00008a00000a7ab9 */ /* 0x000fe20000000a00 */
[----:B------:R-:W-:Y:S01]  /*94ea0*/  IMAD.U32 R152, RZ, RZ, UR25 ;  /* 0x00000019ff987e24 */ /* 0x000fe2000f8e00ff */
[----:B------:R-:W-:Y:S01]  /*94eb0*/  LOP3.LUT R10, R10, 0xfffffeff, RZ, 0xc0, !PT ;  /* 0xfffffeff0a0a7812 */ /* 0x000fe200078ec0ff */
[----:B------:R-:W-:Y:S01]  /*94ec0*/  UMOV UR4, UR10 ;  /* 0x0000000a00047c82 */ /* 0x000fe20008000000 */
[----:B------:R-:W-:Y:S01]  /*94ed0*/  IMAD.U32 R13, RZ, RZ, UR11 ;  /* 0x0000000bff0d7e24 */ /* 0x000fe2000f8e00ff */
[----:B------:R-:W-:Y:S01]  /*94ee0*/  ULDC.64 UR10, c[0x0][0x228] ;  /* 0x00008a00000a7ab9 */ /* 0x000fe20000000a00 */
[----:B------:R-:W-:Y:S01]  /*94ef0*/  ULDC.64 UR24, c[0x0][0x228] ;  /* 0x00008a0000187ab9 */ /* 0x000fe20000000a00 */
[----:B------:R-:W-:Y:S01]  /*94f00*/  ULDC.64 UR48, c[0x0][0x228] ;  /* 0x00008a0000307ab9 */ /* 0x000fe20000000a00 */
[----:B------:R-:W-:Y:S01]  /*94f10*/  LOP3.LUT R5, R5, 0x7fffffff, RZ, 0xc0, !PT ;  /* 0x7fffffff05057812 */ /* 0x000fe200078ec0ff */
[----:B------:R-:W4:Y:S01]  /*94f20*/  LDL.LU R121, [R1+0x798] ;  /* 0x0007980001797983 */ /* 0x000f220000300800 */
[----:B------:R-:W-:-:S02]  /*94f30*/  @P0 LOP3.LUT R10, R10, 0x100, RZ, 0xfc, !PT ;  /* 0x000001000a0a0812 */ /* 0x000fc400078efcff */
        /* <DEDUP_REMOVED lines=10> */
[----:B------:R-:W-:Y:S01]  /*94fe0*/  UMOV UR4, UR10 ;  /* 0x0000000a00047c82 */ /* 0x000fe20008000000 */
        /* <DEDUP_REMOVED lines=187> */
[----:B------:R-:W-:-:S04]  /*95ba0*/  ISETP.GE.AND P0, PT, R16, UR7, PT ;  /* 0x0000000710007c0c */ /* 0x000fc8000bf06270 */
[----:B------:R-:W-:Y:S01]  /*95bb0*/  ISETP.LT.AND P1, PT, R7, UR16, !P0 ;  /* 0x0000001007007c0c */ /* 0x000fe2000c721270 */
[----:B------:R-:W-:Y:S01]  /*95bc0*/  UMOV UR6, UR14 ;  /* 0x0000000e00067c82 */ /* 0x000fe20008000000 */
[----:B------:R-:W-:Y:S02]  /*95bd0*/  LOP3.LUT R9, R9, 0xffffffdf, RZ, 0xc0, !PT ;  /* 0xffffffdf09097812 */ /* 0x000fe400078ec0ff */
[----:B------:R-:W-:Y:S01]  /*95be0*/  ISETP.LT.AND P0, PT, R6, UR6, !P0 ;  /* 0x0000000606007c0c */ /* 0x000fe2000c701270 */
[----:B------:R-:W-:Y:S01]  /*95bf0*/  VIADD R16, R0, 0xc4 ;  /* 0x000000c400107836 */ /* 0x000fe20000000000 */
[----:B------:R-:W-:Y:S01]  /*95c00*/  UMOV UR4, UR15 ;  /* 0x0000000f00047c82 */ /* 0x000fe20008000000 */
        /* <DEDUP_REMOVED lines=58> */
[----:B------:R-:W-:-:S04]  /*95fb0*/  ISETP.GE.AND P0, PT, R6, UR26, PT ;  /* 0x0000001a06007c0c */ /* 0x000fc8000bf06270 */
[----:B------:R-:W-:Y:S02]  /*95fc0*/  ISETP.LT.AND P0, PT, R0, UR61, !P0 ;  /* 0x0000003d00007c0c */ /* 0x000fe4000c701270 */
[----:B------:R-:W-:Y:S01]  /*95fd0*/  LOP3.LUT R8, R8, 0xdfffffff, RZ, 0xc0, !PT ;  /* 0xdfffffff08087812 */ /* 0x000fe200078ec0ff */
[----:B------:R-:W-:Y:S01]  /*95fe0*/  UMOV UR22, UR27 ;  /* 0x0000001b00167c82 */ /* 0x000fe20008000000 */
[----:B------:R-:W-:-:S09]  /*95ff0*/  ULDC.64 UR26, c[0x0][0x228] ;  /* 0x00008a00001a7ab9 */ /* 0x000fd20000000a00 */
[----:B------:R-:W-:Y:S02]  /*96000*/  @P0 LOP3.LUT R8, R8, 0x20000000, RZ, 0xfc, !PT ;  /* 0x2000000008080812 */ /* 0x000fe400078efcff */
[----:B------:R-:W-:-:S04]  /*96010*/  ISETP.GE.AND P0, PT, R16, UR27, PT ;  /* 0x0000001b10007c0c */ /* 0x000fc8000bf06270 */
[----:B------:R-:W-:Y:S02]  /*96020*/  ISETP.LT.AND P1, PT, R7, UR28, !P0 ;  /* 0x0000001c07007c0c */ /* 0x000fe4000c721270 */
[----:B------:R-:W-:Y:S02]  /*96030*/  ISETP.LT.AND P0, PT, R6, UR30, !P0 ;  /* 0x0000001e06007c0c */ /* 0x000fe4000c701270 */
[----:B------:R-:W-:Y:S01]  /*96040*/  LOP3.LUT R8, R8, 0xffbfffff, RZ, 0xc0, !PT ;  /* 0xffbfffff08087812 */ /* 0x000fe200078ec0ff */
[----:B------:R-:W-:Y:S01]  /*96050*/  VIADD R16, R0, 0x4 ;  /* 0x0000000400107836 */ /* 0x000fe20000000000 */
[----:B------:R-:W-:Y:S01]  /*96060*/  UMOV UR18, UR32 ;  /* 0x0000002000127c82 */ /* 0x000fe20008000000 */
[----:B------:R-:W-:-:S06]  /*96070*/  ULDC.64 UR32, c[0x0][0x228] ;  /* 0x00008a0000207ab9 */ /* 0x000fcc0000000a00 */
[----:B------:R-:W-:-:S04]  /*96080*/  @P1 LOP3.LUT R8, R8, 0x400000, RZ, 0xfc, !PT ;  /* 0x0040000008081812 */ /* 0x000fc800078efcff */
[----:B------:R-:W-:Y:S01]  /*96090*/  LOP3.LUT R8, R8, 0xffdfffff, RZ, 0xc0, !PT ;  /* 0xffdfffff08087812 */ /* 0x000fe200078ec0ff */
[----:B------:R-:W-:Y:S01]  /*960a0*/  UMOV UR16, UR34 ;  /* 0x0000002200107c82 */ /* 0x000fe20008000000 */
[----:B------:R-:W-:Y:S02]  /*960b0*/  ULDC.64 UR34, c[0x0][0x228] ;  /* 0x00008a0000227ab9 */ /* 0x000fe40000000a00 */
[----:B------:R-:W-:Y:S02]  /*960c0*/  @P0 LOP3.LUT R8, R8, 0x200000, RZ, 0xfc, !PT ;  /* 0x0020000008080812 */ /* 0x000fe400078efcff */
[----:B------:R-:W-:-:S04]  /*960d0*/  ISETP.GE.AND P0, PT, R16, UR33, PT ;  /* 0x0000002110007c0c */ /* 0x000fc8000bf06270 */
[----:B------:R-:W-:Y:S01]  /*960e0*/  ISETP.LT.AND P1, PT, R7, UR34, !P0 ;  /* 0x0000002207007c0c */ /* 0x000fe2000c721270 */
[----:B------:R-:W-:Y:S01]  /*960f0*/  UMOV UR8, UR37 ;  /* 0x0000002500087c82 */ /* 0x000fe20008000000 */
[----:B------:R-:W-:Y:S01]  /*96100*/  UMOV UR24, UR36 ;  /* 0x0000002400187c82 */ /* 0x000fe20008000000 */
[----:B------:R-:W-:Y:S01]  /*96110*/  ULDC.64 UR36, c[0x0][0x228] ;  /* 0x00008a0000247ab9 */ /* 0x000fe20000000a00 */
[----:B------:R-:W-:Y:S02]  /*96120*/  LOP3.LUT R8, R8, 0xffefffff, RZ, 0xc0, !PT ;  /* 0xffefffff08087812 */ /* 0x000fe400078ec0ff */
[----:B------:R-:W-:Y:S01]  /*96130*/  ISETP.LT.AND P0, PT, R6, UR36, !P0 ;  /* 0x0000002406007c0c */ /* 0x000fe2000c701270 */
[----:B------:R-:W-:-:S06]  /*96140*/  VIADD R16, R0, 0x3 ;  /* 0x0000000300107836 */ /* 0x000fcc0000000000 */
[----:B------:R-:W-:Y:S01]  /*96150*/  @P1 LOP3.LUT R8, R8, 0x100000, RZ, 0xfc, !PT ;  /* 0x0010000008081812 */ /* 0x000fe200078efcff */
[----:B------:R-:W-:Y:S01]  /*96160*/  UMOV UR14, UR39 ;  /* 0x00000027000e7c82 */ /* 0x000fe20008000000 */
[----:B------:R-:W-:Y:S01]  /*96170*/  UMOV UR28, UR38 ;  /* 0x00000026001c7c82 */ /* 0x000fe20008000000 */
[----:B------:R-:W-:Y:S01]  /*96180*/  ULDC.64 UR38, c[0x0][0x228] ;  /* 0x00008a0000267ab9 */ /* 0x000fe20000000a00 */
[----:B------:R-:W-:Y:S01]  /*96190*/  LOP3.LUT R8, R8, 0xfffbffff, RZ, 0xc0, !PT ;  /* 0xfffbffff08087812 */ /* 0x000fe200078ec0ff */
[----:B------:R-:W-:Y:S01]  /*961a0*/  UMOV UR6, UR41 ;  /* 0x0000002900067c82 */ /* 0x000fe20008000000 */
[----:B------:R-:W-:Y:S01]  /*961b0*/  UMOV UR27, UR40 ;  /* 0x00000028001b7c82 */ /* 0x000fe20008000000 */
[----:B------:R-:W-:Y:S01]  /*961c0*/  UMOV UR33, UR43 ;  /* 0x0000002b00217c82 */ /* 0x000fe20008000000 */
[----:B------:R-:W-:Y:S01]  /*961d0*/  @P0 LOP3.LUT R8, R8, 0x40000, RZ, 0xfc, !PT ;  /* 0x0004000008080812 */ /* 0x000fe200078efcff */
[----:B------:R-:W-:Y:S01]  /*961e0*/  UMOV UR34, UR42 ;  /* 0x0000002a00227c82 */ /* 0x000fe20008000000 */
[----:B------:R-:W-:Y:S01]  /*961f0*/  ISETP.GE.AND P0, PT, R16, UR39, PT ;  /* 0x0000002710007c0c */ /* 0x000fe2000bf06270 */
[----:B------:R-:W-:Y:S01]  /*96200*/  ULDC.64 UR40, c[0x0][0x228] ;  /* 0x00008a0000287ab9 */ /* 0x000fe20000000a00 */
[----:B------:R-:W-:-:S02]  /*96210*/  ULDC.64 UR42, c[0x0][0x228] ;  /* 0x00008a00002a7ab9 */ /* 0x000fc40000000a00 */
[----:B------:R-:W-:Y:S02]  /*96220*/  ISETP.LT.AND P1, PT, R7, UR40, !P0 ;  /* 0x0000002807007c0c */ /* 0x000fe4000c721270 */
[----:B------:R-:W-:Y:S01]  /*96230*/  ISETP.LT.AND P0, PT, R6, UR42, !P0 ;  /* 0x0000002a06007c0c */ /* 0x000fe2000c701270 */
[----:B------:R-:W-:Y:S01]  /*96240*/  VIADD R16, R0, 0x2 ;  /* 0x0000000200107836 */ /* 0x000fe20000000000 */
[----:B------:R-:W-:Y:S01]  /*96250*/  UMOV UR61, UR45 ;  /* 0x0000002d003d7c82 */ /* 0x000fe20008000000 */
[----:B------:R-:W-:Y:S01]  /*96260*/  UMOV UR30, UR44 ;  /* 0x0000002c001e7c82 */ /* 0x000fe20008000000 */
[----:B------:R-:W-:Y:S01]  /*96270*/  ULDC.64 UR44, c[0x0][0x228] ;  /* 0x00008a00002c7ab9 */ /* 0x000fe20000000a00 */
[----:B------:R-:W-:Y:S01]  /*96280*/  LOP3.LUT R8, R8, 0xffff7fff, RZ, 0xc0, !PT ;  /* 0xffff7fff08087812 */ /* 0x000fe200078ec0ff */
[----:B------:R-:W-:Y:S01]  /*96290*/  UMOV UR12, UR47 ;  /* 0x0000002f000c7c82 */ /* 0x000fe20008000000 */
[----:B------:R-:W-:Y:S01]  /*962a0*/  UMOV UR20, UR46 ;  /* 0x0000002e00147c82 */ /* 0x000fe20008000000 */
[----:B------:R-:W-:-:S05]  /*962b0*/  ULDC.64 UR46, c[0x0][0x228] ;  /* 0x00008a00002e7ab9 */ /* 0x000fca0000000a00 */
[----:B------:R-:W-:Y:S02]  /*962c0*/  @P0 LOP3.LUT R2, R2, 0x80, RZ, 0xfc, !PT ;  /* 0x0000008002020812 */ /* 0x000fe400078efcff */
[----:B------:R-:W-:Y:S02]  /*962d0*/  ISETP.GE.AND P0, PT, R16, UR45, PT ;  /* 0x0000002d10007c0c */ /* 0x000fe4000bf06270 */
[----:B------:R-:W-:Y:S02]  /*962e0*/  @P1 LOP3.LUT R8, R8, 0x8000, RZ, 0xfc, !PT ;  /* 0x0000800008081812 */ /* 0x000fe400078efcff */
[----:B------:R-:W-:Y:S02]  /*962f0*/  ISETP.LT.AND P1, PT, R7, UR46, !P0 ;  /* 0x0000002e07007c0c */ /* 0x000fe4000c721270 */
[----:B------:R-:W-:Y:S02]  /*96300*/  ISETP.LT.AND P0, PT, R6, UR48, !P0 ;  /* 0x0000003006007c0c */ /* 0x000fe4000c701270 */
[----:B------:R-:W-:Y:S01]  /*96310*/  LOP3.LUT R2, R2, 0xffffffbf, RZ, 0xc0, !PT ;  /* 0xffffffbf02027812 */ /* 0x000fe200078ec0ff */
[----:B------:R-:W-:Y:S01]  /*96320*/  VIADD R16, R0, 0x1 ;  /* 0x0000000100107836 */ /* 0x000fe20000000000 */
[----:B------:R-:W-:Y:S01]  /*96330*/  UMOV UR39, UR22 ;  /* 0x0000001600277c82 */ /* 0x000fe20008000000 */
[----:B------:R-:W-:-:S06]  /*96340*/  UMOV UR46, UR51 ;  /* 0x00000033002e7c82 */ /* 0x000fcc0008000000 */
[----:B------:R-:W-:Y:S01]  /*96350*/  @P1 LOP3.LUT R2, R2, 0x40, RZ, 0xfc, !PT ;  /* 0x0000004002021812 */ /* 0x000fe200078efcff */
[----:B------:R-:W-:Y:S01]  /*96360*/  UMOV UR22, UR50 ;  /* 0x0000003200167c82 */ /* 0x000fe20008000000 */
[----:B------:R-:W-:Y:S02]  /*96370*/  ULDC.64 UR50, c[0x0][0x228] ;  /* 0x00008a0000327ab9 */ /* 0x000fe40000000a00 */
[----:B------:R-:W-:Y:S01]  /*96380*/  LOP3.LUT R2, R2, 0xffffffdf, RZ, 0xc0, !PT ;  /* 0xffffffdf02027812 */ /* 0x000fe200078ec0ff */
[----:B------:R-:W-:Y:S01]  /*96390*/  UMOV UR40, UR30 ;  /* 0x0000001e00287c82 */ /* 0x000fe20008000000 */
[----:B------:R-:W-:Y:S01]  /*963a0*/  UMOV UR48, UR33 ;  /* 0x0000002100307c82 */ /* 0x000fe20008000000 */
[----:B------:R-:W-:Y:S01]  /*963b0*/  UMOV UR30, UR27 ;  /* 0x0000001b001e7c82 */ /* 0x000fe20008000000 */
[----:B------:R-:W-:Y:S01]  /*963c0*/  @P0 LOP3.LUT R2, R2, 0x20, RZ, 0xfc, !PT ;  /* 0x0000002002020812 */ /* 0x000fe200078efcff */
[----:B------:R-:W-:Y:S01]  /*963d0*/  UMOV UR27, UR53 ;  /* 0x00000035001b7c82 */ /* 0x000fe20008000000 */
[----:B------:R-:W-:Y:S01]  /*963e0*/  ISETP.GE.AND P0, PT, R16, UR51, PT ;  /* 0x0000003310007c0c */ /* 0x000fe2000bf06270 */
[----:B------:R-:W-:Y:S01]  /*963f0*/  UMOV UR33, UR52 ;  /* 0x0000003400217c82 */ /* 0x000fe20008000000 */
[----:B------:R-:W-:-:S02]  /*96400*/  ULDC.64 UR52, c[0x0][0x228] ;  /* 0x00008a0000347ab9 */ /* 0x000fc40000000a00 */
        /* <DEDUP_REMOVED lines=13> */
[----:B------:R-:W-:Y:S02]  /*964e0*/  UMOV UR20, UR59 ;  /* 0x0000003b00147c82 */ /* 0x000fe40008000000 */
[----:B------:R-:W-:Y:S01]  /*964f0*/  @P0 LOP3.LUT R2, R2, 0x4, RZ, 0xfc, !PT ;  /* 0x0000000402020812 */ /* 0x000fe200078efcff */
[----:B------:R-:W-:Y:S01]  /*96500*/  UMOV UR51, UR58 ;  /* 0x0000003a00337c82 */ /* 0x000fe20008000000 */
[----:B------:R-:W-:Y:S01]  /*96510*/  ISETP.GE.AND P0, PT, R16, UR57, PT ;  /* 0x0000003910007c0c */ /* 0x000fe2000bf06270 */
[----:B------:R-:W-:Y:S01]  /*96520*/  ULDC.64 UR58, c[0x0][0x228] ;  /* 0x00008a00003a7ab9 */ /* 0x000fe20000000a00 */
[----:B------:R-:W-:-:S02]  /*96530*/  UMOV UR57, UR61 ;  /* 0x0000003d00397c82 */ /* 0x000fc40008000000 */
[----:B------:R-:W-:Y:S01]  /*96540*/  ISETP.LT.AND P2, PT, R6, UR60, !P0 ;  /* 0x0000003c06007c0c */ /* 0x000fe2000c741270 */
[----:B------:R-:W-:Y:S01]  /*96550*/  ULDC.64 UR60, c[0x0][0x228] ;  /* 0x00008a00003c7ab9 */ /* 0x000fe20000000a00 */
[C---:B------:R-:W-:Y:S02]  /*96560*/  ISETP.LT.AND P1, PT, R7.reuse, UR58, !P0 ;  /* 0x0000003a07007c0c */ /* 0x040fe4000c721270 */
[----:B------:R-:W-:Y:S02]  /*96570*/  ISETP.GE.AND P0, PT, R0, UR59, PT ;  /* 0x0000003b00007c0c */ /* 0x000fe4000bf06270 */
[----:B------:R-:W-:Y:S01]  /*96580*/  LOP3.LUT R8, R8, 0xfff7ffff, RZ, 0xc0, !PT ;  /* 0xfff7ffff08087812 */ /* 0x000fe200078ec0ff */
[----:B------:R-:W-:Y:S01]  /*96590*/  VIADD R16, R0, 0x153 ;  /* 0x0000015300107836 */ /* 0x000fe20000000000 */
[----:B------:R-:W-:Y:S01]  /*965a0*/  ISETP.LT.AND P0, PT, R7, UR60, !P0 ;  /* 0x0000003c07007c0c */ /* 0x000fe2000c701270 */
[----:B------:R-:W-:Y:S01]  /*965b0*/  ULDC.64 UR58, c[0x0][0x228] ;  /* 0x00008a00003a7ab9 */ /* 0x000fe20000000a00 */
[----:B------:R-:W-:-:S03]  /*965c0*/  LOP3.LUT R2, R2, 0xfffffffd, RZ, 0xc0, !PT ;  /* 0xfffffffd02027812 */ /* 0x000fc600078ec0ff */
[----:B------:R-:W-:-:S04]  /*965d0*/  @P2 LOP3.LUT R8, R8, 0x80000, RZ, 0xfc, !PT ;  /* 0x0008000008082812 */ /* 0x000fc800078efcff */
[----:B------:R-:W-:-:S04]  /*965e0*/  LOP3.LUT R8, R8, 0xfffdffff, RZ, 0xc0, !PT ;  /* 0xfffdffff08087812 */ /* 0x000fc800078ec0ff */
[----:B------:R-:W-:Y:S02]  /*965f0*/  @P0 LOP3.LUT R2, R2, 0x2, RZ, 0xfc, !PT ;  /* 0x0000000202020812 */ /* 0x000fe400078efcff */
[----:B------:R-:W-:Y:S02]  /*96600*/  ISETP.GE.AND P0, PT, R16, UR57, PT ;  /* 0x0000003910007c0c */ /* 0x000fe4000bf06270 */
[----:B------:R-:W-:Y:S02]  /*96610*/  @P1 LOP3.LUT R8, R8, 0x20000, RZ, 0xfc, !PT ;  /* 0x0002000008081812 */ /* 0x000fe400078efcff */
[----:B------:R-:W-:Y:S01]  /*96620*/  ISETP.LT.AND P1, PT, R7, UR58, !P0 ;  /* 0x0000003a07007c0c */ /* 0x000fe2000c721270 */
[----:B------:R-:W-:Y:S01]  /*96630*/  UMOV UR60, UR5 ;  /* 0x00000005003c7c82 */ /* 0x000fe20008000000 */
[----:B------:R-:W-:Y:S01]  /*96640*/  ULDC UR5, c[0x0][0x228] ;  /* 0x00008a0000057ab9 */ /* 0x000fe20000000800 */
[----:B------:R-:W-:Y:S02]  /*96650*/  LOP3.LUT R8, R8, 0xfffeffff, RZ, 0xc0, !PT ;  /* 0xfffeffff08087812 */ /* 0x000fe400078ec0ff */
[----:B------:R-:W-:Y:S01]  /*96660*/  ISETP.LT.AND P0, PT, R6, UR5, !P0 ;  /* 0x0000000506007c0c */ /* 0x000fe2000c701270 */
[----:B------:R-:W-:Y:S01]  /*96670*/  VIADD R16, R0, 0x151 ;  /* 0x0000015100107836 */ /* 0x000fe20000000000 */
[----:B------:R-:W-:-:S06]  /*96680*/  UMOV UR57, UR54 ;  /* 0x0000003600397c82 */ /* 0x000fcc0008000000 */
[----:B------:R-:W-:Y:S01]  /*96690*/  @P1 LOP3.LUT R8, R8, 0x10000, RZ, 0xfc, !PT ;  /* 0x0001000008081812 */ /* 0x000fe200078efcff */
[----:B------:R-:W-:Y:S01]  /*966a0*/  UMOV UR54, UR52 ;  /* 0x0000003400367c82 */ /* 0x000fe20008000000 */
[----:B------:R-:W-:Y:S02]  /*966b0*/  ULDC UR5, c[0x0][0x228] ;  /* 0x00008a0000057ab9 */ /* 0x000fe40000000800 */
[----:B------:R-:W-:Y:S01]  /*966c0*/  LOP3.LUT R8, R8, 0xffffbfff, RZ, 0xc0, !PT ;  /* 0xffffbfff08087812 */ /* 0x000fe200078ec0ff */
[----:B------:R-:W-:Y:S01]  /*966d0*/  UMOV UR52, UR48 ;  /* 0x0000003000347c82 */ /* 0x000fe20008000000 */
[----:B------:R-:W-:Y:S01]  /*966e0*/  UMOV UR48, UR34 ;  /* 0x0000002200307c82 */ /* 0x000fe20008000000 */
[----:B------:R-:W-:Y:S01]  /*966f0*/  UMOV UR34, UR12 ;  /* 0x0000000c00227c82 */ /* 0x000fe20008000000 */
[----:B------:R-:W-:Y:S01]  /*96700*/  @P0 LOP3.LUT R8, R8, 0x4000, RZ, 0xfc, !PT ;  /* 0x0000400008080812 */ /* 0x000fe200078efcff */
[----:B------:R-:W-:Y:S01]  /*96710*/  UMOV UR12, UR6 ;  /* 0x00000006000c7c82 */ /* 0x000fe20008000000 */
[----:B------:R-:W-:Y:S01]  /*96720*/  ISETP.GE.AND P0, PT, R16, UR60, PT ;  /* 0x0000003c10007c0c */ /* 0x000fe2000bf06270 */
[----:B------:R-:W-:-:S03]  /*96730*/  ULDC UR6, c[0x0][0x228] ;  /* 0x00008a0000067ab9 */ /* 0x000fc60000000800 */
[----:B------:R-:W-:Y:S02]  /*96740*/  ISETP.LT.AND P1, PT, R7, UR6, !P0 ;  /* 0x0000000607007c0c */ /* 0x000fe4000c721270 */
[----:B------:R-:W-:Y:S01]  /*96750*/  LOP3.LUT R8, R8, 0xffffdfff, RZ, 0xc0, !PT ;  /* 0xffffdfff08087812 */ /* 0x000fe200078ec0ff */
[----:B------:R-:W-:Y:S01]  /*96760*/  VIADD R16, R0, 0x14f ;  /* 0x0000014f00107836 */ /* 0x000fe20000000000 */
[----:B------:R-:W-:Y:S01]  /*96770*/  ISETP.LT.AND P0, PT, R6, UR5, !P0 ;  /* 0x0000000506007c0c */ /* 0x000fe2000c701270 */
[----:B------:R-:W-:Y:S01]  /*96780*/  ULDC UR6, c[0x0][0x228] ;  /* 0x00008a0000067ab9 */ /* 0x000fe20000000800 */
[----:B------:R-:W-:-:S07]  /*96790*/  ULDC UR5, c[0x0][0x228] ;  /* 0x00008a0000057ab9 */ /* 0x000fce0000000800 */
[----:B------:R-:W-:-:S04]  /*967a0*/  @P1 LOP3.LUT R8, R8, 0x2000, RZ, 0xfc, !PT ;  /* 0x0000200008081812 */ /* 0x000fc800078efcff */
[----:B------:R-:W-:-:S04]  /*967b0*/  LOP3.LUT R8, R8, 0xffffefff, RZ, 0xc0, !PT ;  /* 0xffffefff08087812 */ /* 0x000fc800078ec0ff */
[----:B------:R-:W-:Y:S02]  /*967c0*/  @P0 LOP3.LUT R8, R8, 0x1000, RZ, 0xfc, !PT ;  /* 0x0000100008080812 */ /* 0x000fe400078efcff */
[----:B------:R-:W-:Y:S02]  /*967d0*/  ISETP.GE.AND P0, PT, R16, UR57, PT ;  /* 0x0000003910007c0c */ /* 0x000fe4000bf06270 */
[----:B------:R-:W-:Y:S01]  /*967e0*/  LOP3.LUT R8, R8, 0xfffff7ff, RZ, 0xc0, !PT ;  /* 0xfffff7ff08087812 */ /* 0x000fe200078ec0ff */
[----:B------:R-:W-:Y:S01]  /*967f0*/  VIADD R16, R0, 0x14d ;  /* 0x0000014d00107836 */ /* 0x000fe20000000000 */
[----:B------:R-:W-:Y:S01]  /*96800*/  ISETP.LT.AND P1, PT, R7, UR6, !P0 ;  /* 0x0000000607007c0c */ /* 0x000fe2000c721270 */
[----:B------:R-:W-:Y:S01]  /*96810*/  ULDC UR6, c[0x0][0x228] ;  /* 0x00008a0000067ab9 */ /* 0x000fe20000000800 */
[----:B------:R-:W-:Y:S01]  /*96820*/  ISETP.LT.AND P0, PT, R6, UR5, !P0 ;  /* 0x0000000506007c0c */ /* 0x000fe2000c701270 */
[----:B------:R-:W-:Y:S01]  /*96830*/  ULDC UR5, c[0x0][0x228] ;  /* 0x00008a0000057ab9 */ /* 0x000fe20000000800 */
[----:B------:R-:W-:-:S02]  /*96840*/  LOP3.LUT R4, R4, 0x7fffffff, RZ, 0xc0, !PT ;  /* 0x7fffffff04047812 */ /* 0x000fc400078ec0ff */
[----:B------:R-:W-:Y:S01]  /*96850*/  LOP3.LUT R3, R3, 0x7fffffff, RZ, 0xc0, !PT ;  /* 0x7fffffff03037812 */ /* 0x000fe200078ec0ff */
[----:B------:R-:W-:Y:S01]  /*96860*/  STL [R1+0x2b78], R11 ;  /* 0x002b780b01007387 */ /* 0x000fe20000100800 */
[----:B------:R-:W-:Y:S01]  /*96870*/  F2FP.SATFINITE.E4M3.F32.PACK_AB_MERGE_C R24, R25, R24, RZ ;  /* 0x000000181918723e */ /* 0x000fe200048070ff */
[----:B------:R-:W-:-:S04]  /*96880*/  ULDC UR57, c[0x0][0x228] ;  /* 0x00008a0000397ab9 */ /* 0x000fc80000000800 */
[----:B------:R-:W-:-:S04]  /*96890*/  @P1 LOP3.LUT R8, R8, 0x800, RZ, 0xfc, !PT ;  /* 0x0000080008081812 */ /* 0x000fc800078efcff */
[----:B------:R-:W-:-:S04]  /*968a0*/  LOP3.LUT R8, R8, 0xfffffbff, RZ, 0xc0, !PT ;  /* 0xfffffbff08087812 */ /* 0x000fc800078ec0ff */
[----:B------:R-:W-:Y:S02]  /*968b0*/  @P0 LOP3.LUT R8, R8, 0x400, RZ, 0xfc, !PT ;  /* 0x0000040008080812 */ /* 0x000fe400078efcff */
[----:B------:R-:W-:-:S04]  /*968c0*/  ISETP.GE.AND P0, PT, R16, UR59, PT ;  /* 0x0000003b10007c0c */ /* 0x000fc8000bf06270 */
        /* <DEDUP_REMOVED lines=16> */
[----:B------:R-:W-:Y:S01]  /*969d0*/  STL [R1+0x2b7c], R12 ;  /* 0x002b7c0c01007387 */ /* 0x000fe20000100800 */
[----:B------:R-:W-:Y:S01]  /*969e0*/  F2FP.SATFINITE.E4M3.F32.PACK_AB_MERGE_C R32, R33, R32, RZ ;  /* 0x000000202120723e */ /* 0x000fe200048070ff */
        /* <DEDUP_REMOVED lines=43> */
[----:B------:R-:W-:-:S04]  /*96ca0*/  ISETP.GE.AND P0, PT, R16, UR46, PT ;  /* 0x0000002e10007c0c */ /* 0x000fc8000bf06270 */
[----:B------:R-:W-:Y:S01]  /*96cb0*/  ISETP.LT.AND P1, PT, R7, UR6, !P0 ;  /* 0x0000000607007c0c */ /* 0x000fe2000c721270 */
[----:B------:R-:W-:Y:S01]  /*96cc0*/  VIADD R16, R0, 0x141 ;  /* 0x0000014100107836 */ /* 0x000fe20000000000 */
[----:B------:R-:W-:Y:S01]  /*96cd0*/  ISETP.LT.AND P0, PT, R6, UR5, !P0 ;  /* 0x0000000506007c0c */ /* 0x000fe2000c701270 */
[----:B------:R-:W-:Y:S01]  /*96ce0*/  ULDC UR6, c[0x0][0x228] ;  /* 0x00008a0000067ab9 */ /* 0x000fe20000000800 */
[----:B------:R-:W-:-:S09]  /*96cf0*/  ULDC UR5, c[0x0][0x228] ;  /* 0x00008a0000057ab9 */ /* 0x000fd20000000800 */
        /* <DEDUP_REMOVED lines=183> */
[----:B------:R-:W-:Y:S02]  /*97870*/  R2UR UR20, R168 ;  /* 0x00000000a81472ca */ /* 0x000fe400000e0000 */
[----:B------:R-:W-:Y:S01]  /*97880*/  LOP3.LUT R4, R4, 0xf7ffffff, RZ, 0xc0, !PT ;  /* 0xf7ffffff04047812 */ /* 0x000fe200078ec0ff */
[----:B------:R-:W-:Y:S01]  /*97890*/  VIADD R16, R0, 0x11d ;  /* 0x0000011d00107836 */ /* 0x000fe20000000000 */
[----:B------:R-:W-:Y:S01]  /*978a0*/  ISETP.LT.AND P0, PT, R6, UR5, !P0 ;  /* 0x0000000506007c0c */ /* 0x000fe2000c701270 */
[----:B------:R-:W-:Y:S01]  /*978b0*/  ULDC UR6, c[0x0][0x228] ;  /* 0x00008a0000067ab9 */ /* 0x000fe20000000800 */
[----:B------:R-:W-:-:S05]  /*978c0*/  ULDC UR5, c[0x0][0x228] ;  /* 0x00008a0000057ab9 */ /* 0x000fca0000000800 */
        /* <DEDUP_REMOVED lines=146> */
[----:B------:R-:W-:Y:S02]  /*981f0*/  ISETP.GE.AND P0, PT, R16, UR14, PT ;  /* 0x0000000e10007c0c */ /* 0x000fe4000bf06270 */
[----:B------:R-:W-:Y:S01]  /*98200*/  R2UR UR16, R152 ;  /* 0x00000000981072ca */ /* 0x000fe200000e0000 */
[----:B------:R-:W-:Y:S01]  /*98210*/  VIADD R16, R0, 0x101 ;  /* 0x0000010100107836 */ /* 0x000fe20000000000 */
[----:B------:R-:W-:Y:S01]  /*98220*/  ISETP.LT.AND P1, PT, R7, UR6, !P0 ;  /* 0x0000000607007c0c */ /* 0x000fe2000c721270 */
[----:B------:R-:W-:Y:S01]  /*98230*/  ULDC UR6, c[0x0][0x228] ;  /* 0x00008a0000067ab9 */ /* 0x000fe20000000800 */
[----:B------:R-:W-:Y:S01]  /*98240*/  ISETP.LT.AND P0, PT, R6, UR5, !P0 ;  /* 0x0000000506007c0c */ /* 0x000fe2000c701270 */
[----:B------:R-:W-:Y:S01]  /*98250*/  ULDC UR5, c[0x0][0x228] ;  /* 0x00008a0000057ab9 */ /* 0x000fe20000000800 */
[----:B------:R-:W-:Y:S01]  /*98260*/  R2UR UR18, R23 ;  /* 0x00000000171272ca */ /* 0x000fe200000e0000 */
[----:B------:R-:W-:Y:S01]  /*98270*/  STL [R1+0x2b98], R245 ;  /* 0x002b98f501007387 */ /* 0x000fe20000100800 */
[----:B------:R-:W-:Y:S01]  /*98280*/  R2UR UR20, R22 ;  /* 0x00000000161472ca */ /* 0x000fe200000e0000 */
[----:B------:R-:W-:-:S06]  /*98290*/  ULDC UR14, c[0x0][0x228] ;  /* 0x00008a00000e7ab9 */ /* 0x000fcc0000000800 */
        /* <DEDUP_REMOVED lines=25> */
[----:B------:R-:W-:Y:S01]  /*98430*/  STL [R1+0x2b9c], R244 ;  /* 0x002b9cf401007387 */ /* 0x000fe20000100800 */
[----:B------:R-:W-:Y:S02]  /*98440*/  ISETP.LT.AND P0, PT, R6, UR5, !P0 ;  /* 0x0000000506007c0c */ /* 0x000fe4000c701270 */
[----:B------:R-:W-:Y:S01]  /*98450*/  R2UR UR12, R21 ;  /* 0x00000000150c72ca */ /* 0x000fe200000e0000 */
[----:B------:R-:W-:Y:S01]  /*98460*/  STL [R1+0x2ba0], R243 ;  /* 0x002ba0f301007387 */ /* 0x000fe20000100800 */
[----:B------:R-:W-:Y:S01]  /*98470*/  LOP3.LUT R3, R3, 0xfdffffff, RZ, 0xc0, !PT ;  /* 0xfdffffff03037812 */ /* 0x000fe200078ec0ff */
[----:B------:R-:W-:Y:S01]  /*98480*/  VIADD R16, R0, 0xfb ;  /* 0x000000fb00107836 */ /* 0x000fe20000000000 */
[----:B------:R-:W-:Y:S01]  /*98490*/  ULDC UR6, c[0x0][0x228] ;  /* 0x00008a0000067ab9 */ /* 0x000fe20000000800 */
[----:B------:R-:W-:Y:S01]  /*984a0*/  STL [R1+0x2ba4], R242 ;  /* 0x002ba4f201007387 */ /* 0x000fe20000100800 */
[----:B------:R-:W-:-:S03]  /*984b0*/  ULDC UR5, c[0x0][0x228] ;  /* 0x00008a0000057ab9 */ /* 0x000fc60000000800 */
[----:B------:R-:W-:Y:S01]  /*984c0*/  STL [R1+0x2ba8], R241 ;  /* 0x002ba8f101007387 */ /* 0x000fe20000100800 */
[----:B------:R-:W-:-:S03]  /*984d0*/  @P1 LOP3.LUT R3, R3, 0x2000000, RZ, 0xfc, !PT ;  /* 0x0200000003031812 */ /* 0x000fc600078efcff */
[----:B------:R-:W-:Y:S01]  /*984e0*/  STL [R1+0x2bac], R15 ;  /* 0x002bac0f01007387 */ /* 0x000fe20000100800 */
[----:B------:R-:W-:-:S03]  /*984f0*/  LOP3.LUT R3, R3, 0xfeffffff, RZ, 0xc0, !PT ;  /* 0xfeffffff03037812 */ /* 0x000fc600078ec0ff */
[----:B------:R-:W-:Y:S04]  /*98500*/  STL [R1+0x2bb0], R237 ;  /* 0x002bb0ed01007387 */ /* 0x000fe80000100800 */
[----:B------:R-:W-:Y:S04]  /*98510*/  STL [R1+0x2bb4], R238 ;  /* 0x002bb4ee01007387 */ /* 0x000fe80000100800 */
[----:B------:R-:W-:Y:S04]  /*98520*/  STL [R1+0x2bb8], R236 ;  /* 0x002bb8ec01007387 */ /* 0x000fe80000100800 */
[----:B------:R-:W-:Y:S01]  /*98530*/  STL [R1+0x2bbc], R14 ;  /* 0x002bbc0e01007387 */ /* 0x000fe20000100800 */
[----:B------:R-:W-:-:S03]  /*98540*/  @P0 LOP3.LUT R3, R3, 0x1000000, RZ, 0xfc, !PT ;  /* 0x0100000003030812 */ /* 0x000fc600078efcff */
[----:B------:R-:W-:Y:S01]  /*98550*/  STL [R1+0x2bc0], R9 ;  /* 0x002bc00901007387 */ /* 0x000fe20000100800 */
[----:B------:R-:W-:-:S03]  /*98560*/  ISETP.GE.AND P0, PT, R16, UR12, PT ;  /* 0x0000000c10007c0c */ /* 0x000fc6000bf06270 */
[----:B------:R-:W-:Y:S01]  /*98570*/  STL [R1+0x2bc4], R2 ;  /* 0x002bc40201007387 */ /* 0x000fe20000100800 */
[----:B------:R-:W-:-:S03]  /*98580*/  VIADD R16, R0, 0xf9 ;  /* 0x000000f900107836 */ /* 0x000fc60000000000 */
[----:B------:R-:W-:Y:S04]  /*98590*/  STL [R1+0x2bc8], R8 ;  /* 0x002bc80801007387 */ /* 0x000fe80000100800 */
[----:B------:R-:W-:Y:S04]  /*985a0*/  STL [R1+0x2bcc], R5 ;  /* 0x002bcc0501007387 */ /* 0x000fe80000100800 */
[----:B------:R-:W-:Y:S04]  /*985b0*/  STL [R1+0x2bd0], R4 ;  /* 0x002bd00401007387 */ /* 0x000fe80000100800 */
[----:B------:R4:W-:Y:S02]  /*985c0*/  STL [R1+0x2bd4], R0 ;  /* 0x002bd40001007387 */ /* 0x0009e40000100800 */
[----:B----4-:R-:W-:Y:S01]  /*985d0*/  F2FP.SATFINITE.E4M3.F32.PACK_AB_MERGE_C R0, R120, R121, RZ ;  /* 0x000000797800723e */ /* 0x010fe200048070ff */
        /* <DEDUP_REMOVED lines=15> */
[----:B------:R-:W-:Y:S01]  /*986d0*/  STL [R1+0x2bd8], R7 ;  /* 0x002bd80701007387 */ /* 0x000fe20000100800 */
[----:B------:R-:W-:Y:S02]  /*986e0*/  IMAD.MOV.U32 R106, RZ, RZ, R104 ;  /* 0x000000ffff6a7224 */ /* 0x000fe400078e0068 */
[----:B------:R-:W-:Y:S01]  /*986f0*/  IMAD.MOV.U32 R105, RZ, RZ, R103 ;  /* 0x000000ffff697224 */ /* 0x000fe200078e0067 */
[----:B------:R-:W-:Y:S01]  /*98700*/  STL [R1+0x2bdc], R6 ;  /* 0x002bdc0601007387 */ /* 0x000fe20000100800 */
[----:B------:R-:W-:Y:S02]  /*98710*/  IMAD.MOV.U32 R104, RZ, RZ, R102 ;  /* 0x000000ffff687224 */ /* 0x000fe400078e0066 */
[----:B------:R-:W-:Y:S01]  /*98720*/  IMAD.MOV.U32 R103, RZ, RZ, R101 ;  /* 0x000000ffff677224 */ /* 0x000fe200078e0065 */
[----:B------:R0:W-:Y:S01]  /*98730*/  STL [R1+0x273c], R0 ;  /* 0x00273c0001007387 */ /* 0x0001e20000100800 */
[----:B------:R-:W-:-:S02]  /*98740*/  IMAD.MOV.U32 R102, RZ, RZ, R100 ;  /* 0x000000ffff667224 */ /* 0x000fc400078e0064 */
[----:B------:R-:W-:Y:S02]  /*98750*/  IMAD.MOV.U32 R101, RZ, RZ, R99 ;  /* 0x000000ffff657224 */ /* 0x000fe400078e0063 */
[----:B------:R-:W-:Y:S02]  /*98760*/  IMAD.MOV.U32 R100, RZ, RZ, R98 ;  /* 0x000000ffff647224 */ /* 0x000fe400078e0062 */
[----:B------:R-:W-:Y:S02]  /*98770*/  IMAD.MOV.U32 R99, RZ, RZ, R97 ;  /* 0x000000ffff637224 */ /* 0x000fe400078e0061 */
[----:B------:R-:W-:Y:S01]  /*98780*/  IMAD.MOV.U32 R98, RZ, RZ, R96 ;  /* 0x000000ffff627224 */ /* 0x000fe200078e0060 */
[----:B------:R-:W4:Y:S04]  /*98790*/  LDL.LU R97, [R1+0x458] ;  /* 0x0004580001617983 */ /* 0x000f280000300800 */
[----:B------:R-:W2:Y:S01]  /*987a0*/  LDL.LU R96, [R1+0x45c] ;  /* 0x00045c0001607983 */ /* 0x000ea20000300800 */
[----:B------:R-:W-:Y:S01]  /*987b0*/  ISETP.LT.AND P1, PT, R7, UR6, !P0 ;  /* 0x0000000607007c0c */ /* 0x000fe2000c721270 */
[----:B------:R-:W-:Y:S01]  /*987c0*/  ULDC UR6, c[0x0][0x228] ;  /* 0x00008a0000067ab9 */ /* 0x000fe20000000800 */
[----:B------:R-:W-:Y:S01]  /*987d0*/  ISETP.LT.AND P0, PT, R6, UR5, !P0 ;  /* 0x0000000506007c0c */ /* 0x000fe2000c701270 */
[----:B------:R-:W-:Y:S01]  /*987e0*/  ULDC UR5, c[0x0][0x228] ;  /* 0x00008a0000057ab9 */ /* 0x000fe20000000800 */
[----:B------:R-:W-:-:S02]  /*987f0*/  R2UR UR8, R18 ;  /* 0x00000000120872ca */ /* 0x000fc400000e0000 */
[----:B------:R-:W-:-:S07]  /*98800*/  LOP3.LUT R3, R3, 0xff7fffff, RZ, 0xc0, !PT ;  /* 0xff7fffff03037812 */ /* 0x000fce00078ec0ff */
[----:B------:R-:W-:-:S04]  /*98810*/  @P1 LOP3.LUT R3, R3, 0x800000, RZ, 0xfc, !PT ;  /* 0x0080000003031812 */ /* 0x000fc800078efcff */
[----:B------:R-:W-:-:S04]  /*98820*/  LOP3.LUT R3, R3, 0xffbfffff, RZ, 0xc0, !PT ;  /* 0xffbfffff03037812 */ /* 0x000fc800078ec0ff */
[----:B------:R-:W-:Y:S02]  /*98830*/  @P0 LOP3.LUT R3, R3, 0x400000, RZ, 0xfc, !PT ;  /* 0x0040000003030812 */ /* 0x000fe400078efcff */
[----:B------:R-:W-:-:S04]  /*98840*/  ISETP.GE.AND P0, PT, R16, UR8, PT ;  /* 0x0000000810007c0c */ /* 0x000fc8000bf06270 */
[----:B------:R-:W-:Y:S01]  /*98850*/  ISETP.LT.AND P1, PT, R7, UR6, !P0 ;  /* 0x0000000607007c0c */ /* 0x000fe2000c721270 */
[----:B------:R-:W-:Y:S01]  /*98860*/  ULDC UR6, c[0x0][0x228] ;  /* 0x00008a0000067ab9 */ /* 0x000fe20000000800 */
[----:B------:R-:W-:Y:S01]  /*98870*/  ISETP.LT.AND P0, PT, R6, UR5, !P0 ;  /* 0x0000000506007c0c */ /* 0x000fe2000c701270 */
[----:B------:R-:W-:Y:S01]  /*98880*/  ULDC UR5, c[0x0][0x228] ;  /* 0x00008a0000057ab9 */ /* 0x000fe20000000800 */
[----:B------:R-:W-:Y:S02]  /*98890*/  LOP3.LUT R3, R3, 0xffdfffff, RZ, 0xc0, !PT ;  /* 0xffdfffff03037812 */ /* 0x000fe400078ec0ff */
[----:B0-----:R-:W-:Y:S01]  /*988a0*/  F2FP.SATFINITE.E4M3.F32.PACK_AB_MERGE_C R0, R120, R121, RZ ;  /* 0x000000797800723e */ /* 0x001fe200048070ff */
[----:B------:R-:W-:Y:S02]  /*988b0*/  IMAD.MOV.U32 R120, RZ, RZ, R117 ;  /* 0x000000ffff787224 */ /* 0x000fe400078e0075 */
[----:B------:R-:W-:Y:S02]  /*988c0*/  IMAD.MOV.U32 R121, RZ, RZ, R116 ;  /* 0x000000ffff797224 */ /* 0x000fe400078e0074 */
[----:B------:R-:W-:-:S02]  /*988d0*/  IMAD.MOV.U32 R117, RZ, RZ, R115 ;  /* 0x000000ffff757224 */ /* 0x000fc400078e0073 */
[----:B------:R-:W-:Y:S01]  /*988e0*/  @P1 LOP3.LUT R3, R3, 0x200000, RZ, 0xfc, !PT ;  /* 0x0020000003031812 */ /* 0x000fe200078efcff */
[----:B------:R-:W-:Y:S02]  /*988f0*/  IMAD.MOV.U32 R116, RZ, RZ, R114 ;  /* 0x000000ffff747224 */ /* 0x000fe400078e0072 */
[----:B------:R-:W-:Y:S01]  /*98900*/  IMAD.MOV.U32 R115, RZ, RZ, R113 ;  /* 0x000000ffff737224 */ /* 0x000fe200078e0071 */
[----:B------:R-:W-:Y:S01]  /*98910*/  LOP3.LUT R3, R3, 0xffefffff, RZ, 0xc0, !PT ;  /* 0xffefffff03037812 */ /* 0x000fe200078ec0ff */
        /* <DEDUP_REMOVED lines=8> */
[----:B------:R0:W-:Y:S01]  /*989a0*/  STL [R1+0x8f4], R0 ;  /* 0x0008f40001007387 */ /* 0x0001e20000100800 */
[----:B------:R-:W-:Y:S01]  /*989b0*/  IMAD.MOV.U32 R106, RZ, RZ, R104 ;  /* 0x000000ffff6a7224 */ /* 0x000fe200078e0068 */
[----:B------:R-:W-:Y:S01]  /*989c0*/  @P0 LOP3.LUT R3, R3, 0x100000, RZ, 0xfc, !PT ;  /* 0x0010000003030812 */ /* 0x000fe200078efcff */
[----:B------:R-:W-:-:S02]  /*989d0*/  IMAD.MOV.U32 R105, RZ, RZ, R103 ;  /* 0x000000ffff697224 */ /* 0x000fc400078e0067 */
[----:B------:R-:W-:Y:S02]  /*989e0*/  IMAD.MOV.U32 R104, RZ, RZ, R102 ;  /* 0x000000ffff687224 */ /* 0x000fe400078e0066 */
[----:B------:R-:W-:Y:S02]  /*989f0*/  IMAD.MOV.U32 R103, RZ, RZ, R101 ;  /* 0x000000ffff677224 */ /* 0x000fe400078e0065 */
[----:B------:R-:W-:Y:S01]  /*98a00*/  IMAD.MOV.U32 R102, RZ, RZ, R100 ;  /* 0x000000ffff667224 */ /* 0x000fe200078e0064 */
[----:B0-----:R-:W-:Y:S01]  /*98a10*/  F2FP.SATFINITE.E4M3.F32.PACK_AB_MERGE_C R0, R120, R121, RZ ;  /* 0x000000797800723e */ /* 0x001fe200048070ff */
[----:B------:R-:W-:Y:S02]  /*98a20*/  IMAD.MOV.U32 R101, RZ, RZ, R99 ;  /* 0x000000ffff657224 */ /* 0x000fe400078e0063 */
[----:B------:R-:W-:Y:S02]  /*98a30*/  IMAD.MOV.U32 R100, RZ, RZ, R98 ;  /* 0x000000ffff647224 */ /* 0x000fe400078e0062 */
[----:B----4-:R-:W-:-:S02]  /*98a40*/  IMAD.MOV.U32 R99, RZ, RZ, R97 ;  /* 0x000000ffff637224 */ /* 0x010fc400078e0061 */
[----:B------:R-:W4:Y:S01]  /*98a50*/  LDL.LU R97, [R1+0x460] ;  /* 0x0004600001617983 */ /* 0x000f220000300800 */
[----:B--2---:R-:W-:-:S03]  /*98a60*/  IMAD.MOV.U32 R98, RZ, RZ, R96 ;  /* 0x000000ffff627224 */ /* 0x004fc600078e0060 */
[----:B------:R-:W2:Y:S04]  /*98a70*/  LDL.LU R96, [R1+0x464] ;  /* 0x0004640001607983 */ /* 0x000ea80000300800 */
[----:B------:R-:W-:Y:S04]  /*98a80*/  STL [R1+0x2be0], R3 ;  /* 0x002be00301007387 */ /* 0x000fe80000100800 */
[----:B------:R0:W-:Y:S04]  /*98a90*/  STL [R1+0x8f0], R0 ;  /* 0x0008f00001007387 */ /* 0x0001e80000100800 */
[----:B------:R-:W0:Y:S04]  /*98aa0*/  LDL.LU R121, [R1+0x7b0] ;  /* 0x0007b00001797983 */ /* 0x000e280000300800 */
[----:B------:R-:W0:Y:S02]  /*98ab0*/  LDL.LU R120, [R1+0x7b4] ;  /* 0x0007b40001787983 */ /* 0x000e240000300800 */
[----:B0-----:R-:W-:Y:S01]  /*98ac0*/  F2FP.SATFINITE.E4M3.F32.PACK_AB_MERGE_C R0, R120, R121, RZ ;  /* 0x000000797800723e */ /* 0x001fe200048070ff */
        /* <DEDUP_REMOVED lines=19> */
[----:B------:R0:W-:Y:S01]  /*98c00*/  STL [R1+0x7ac], R0 ;  /* 0x0007ac0001007387 */ /* 0x0001e20000100800 */
[----:B------:R-:W-:-:S02]  /*98c10*/  IMAD.MOV.U32 R102, RZ, RZ, R100 ;  /* 0x000000ffff667224 */ /* 0x000fc400078e0064 */
[----:B------:R-:W-:Y:S02]  /*98c20*/  IMAD.MOV.U32 R101, RZ, RZ, R99 ;  /* 0x000000ffff657224 */ /* 0x000fe400078e0063 */
[----:B------:R-:W-:Y:S02]  /*98c30*/  IMAD.MOV.U32 R100, RZ, RZ, R98 ;  /* 0x000000ffff647224 */ /* 0x000fe400078e0062 */
[----:B----4-:R-:W-:Y:S02]  /*98c40*/  IMAD.MOV.U32 R99, RZ, RZ, R97 ;  /* 0x000000ffff637224 */ /* 0x010fe400078e0061 */
[----:B--2---:R-:W-:Y:S01]  /*98c50*/  IMAD.MOV.U32 R98, RZ, RZ, R96 ;  /* 0x000000ffff627224 */ /* 0x004fe200078e0060 */
[----:B------:R-:W2:Y:S04]  /*98c60*/  LDL.LU R97, [R1+0x468] ;  /* 0x0004680001617983 */ /* 0x000ea80000300800 */
[----:B------:R-:W4:Y:S04]  /*98c70*/  LDL.LU R96, [R1+0x46c] ;  /* 0x00046c0001607983 */ /* 0x000f280000300800 */
[----:B------:R-:W3:Y:S04]  /*98c80*/  LDL.LU R123, [R1+0x7b8] ;  /* 0x0007b800017b7983 */ /* 0x000ee80000300800 */
[----:B------:R-:W3:Y:S01]  /*98c90*/  LDL.LU R122, [R1+0x7bc] ;  /* 0x0007bc00017a7983 */ /* 0x000ee20000300800 */
[----:B0-----:R-:W-:-:S02]  /*98ca0*/  F2FP.SATFINITE.E4M3.F32.PACK_AB_MERGE_C R0, R120, R121, RZ ;  /* 0x000000797800723e */ /* 0x001fc400048070ff */
[----:B---3--:R-:W-:-:S05]  /*98cb0*/  F2FP.SATFINITE.E4M3.F32.PACK_AB_MERGE_C R11, R122, R123, RZ ;  /* 0x0000007b7a0b723e */ /* 0x008fca00048070ff */
[----:B------:R-:W-:Y:S04]  /*98cc0*/  STL [R1+0x2be4], R11 ;  /* 0x002be40b01007387 */ /* 0x000fe80000100800 */
[----:B------:R0:W-:Y:S04]  /*98cd0*/  STL [R1+0x7a8], R0 ;  /* 0x0007a80001007387 */ /* 0x0001e80000100800 */
[----:B------:R-:W0:Y:S04]  /*98ce0*/  LDL.LU R121, [R1+0x7c8] ;  /* 0x0007c80001797983 */ /* 0x000e280000300800 */
[----:B------:R-:W0:Y:S02]  /*98cf0*/  LDL.LU R120, [R1+0x7cc] ;  /* 0x0007cc0001787983 */ /* 0x000e240000300800 */
[----:B0-----:R-:W-:-:S05]  /*98d00*/  F2FP.SATFINITE.E4M3.F32.PACK_AB_MERGE_C R0, R120, R121, RZ ;  /* 0x000000797800723e */ /* 0x001fca00048070ff */
        /* <DEDUP_REMOVED lines=22> */
[----:B------:R-:W0:Y:S01]  /*98e70*/  LDL.LU R120, [R1+0x7fc] ;  /* 0x0007fc0001787983 */ /* 0x000e220000300800 */
        /* <DEDUP_REMOVED lines=18> */
[----:B0-----:R-:W-:Y:S01]  /*98fa0*/  F2FP.SATFINITE.E4M3.F32.PACK_AB_MERGE_C R0, R120, R121, RZ ;  /* 0x000000797800723e */ /* 0x001fe200048070ff */
[----:B------:R-:W-:-:S04]  /*98fb0*/  IMAD.MOV.U32 R121, RZ, RZ, R113 ;  /* 0x000000ffff797224 */ /* 0x000fc800078e0071 */
[----:B------:R0:W-:Y:S04]  /*98fc0*/  STL [R1+0x286c], R0 ;  /* 0x00286c0001007387 */ /* 0x0001e80000100800 */
[----:B------:R-:W3:Y:S01]  /*98fd0*/  LDL.LU R103, [R1+0x470] ;  /* 0x0004700001677983 */ /* 0x000ee20000300800 */
[----:B------:R-:W-:-:S03]  /*98fe0*/  IMAD.MOV.U32 R120, RZ, RZ, R112 ;  /* 0x000000ffff787224 */ /* 0x000fc600078e0070 */
[----:B------:R-:W3:Y:S01]  /*98ff0*/  LDL.LU R102, [R1+0x474] ;  /* 0x0004740001667983 */ /* 0x000ee20000300800 */
[----:B------:R-:W-:-:S03]  /*99000*/  IMAD.MOV.U32 R113, RZ, RZ, R105 ;  /* 0x000000ffff717224 */ /* 0x000fc600078e0069 */
[----:B------:R-:W3:Y:S01]  /*99010*/  LDL.LU R101, [R1+0x478] ;  /* 0x0004780001657983 */ /* 0x000ee20000300800 */
[----:B------:R-:W-:-:S03]  /*99020*/  IMAD.MOV.U32 R112, RZ, RZ, R104 ;  /* 0x000000ffff707224 */ /* 0x000fc600078e0068 */
[----:B------:R-:W3:Y:S01]  /*99030*/  LDL.LU R100, [R1+0x47c] ;  /* 0x00047c0001647983 */ /* 0x000ee20000300800 */
[----:B--2---:R-:W-:-:S03]  /*99040*/  IMAD.MOV.U32 R105, RZ, RZ, R97 ;  /* 0x000000ffff697224 */ /* 0x004fc600078e0061 */
[----:B------:R-:W2:Y:S01]  /*99050*/  LDL.LU R99, [R1+0x480] ;  /* 0x0004800001637983 */ /* 0x000ea20000300800 */
[----:B----4-:R-:W-:-:S03]  /*99060*/  IMAD.MOV.U32 R104, RZ, RZ, R96 ;  /* 0x000000ffff687224 */ /* 0x010fc600078e0060 */
[----:B------:R-:W4:Y:S04]  /*99070*/  LDL.LU R98, [R1+0x484] ;  /* 0x0004840001627983 */ /* 0x000f280000300800 */
[----:B------:R-:W4:Y:S04]  /*99080*/  LDL.LU R97, [R1+0x490] ;  /* 0x0004900001617983 */ /* 0x000f280000300800 */
[----:B------:R-:W4:Y:S04]  /*99090*/  LDL.LU R96, [R1+0x494] ;  /* 0x0004940001607983 */ /* 0x000f280000300800 */
[----:B------:R-:W3:Y:S04]  /*990a0*/  LDL.LU R129, [R1+0x400] ;  /* 0x0004000001817983 */ /* 0x000ee80000300800 */
[----:B------:R-:W3:Y:S01]  /*990b0*/  LDL.LU R128, [R1+0x404] ;  /* 0x0004040001807983 */ /* 0x000ee20000300800 */
[----:B------:R-:W-:-:S02]  /*990c0*/  F2FP.SATFINITE.E4M3.F32.PACK_AB_MERGE_C R8, R127, R126, RZ ;  /* 0x0000007e7f08723e */ /* 0x000fc400048070ff */
[----:B0-----:R-:W-:Y:S01]  /*990d0*/  F2FP.SATFINITE.E4M3.F32.PACK_AB_MERGE_C R0, R122, R123, RZ ;  /* 0x0000007b7a00723e */ /* 0x001fe200048070ff */
        /* <DEDUP_REMOVED lines=14> */
[----:B---3--:R-:W-:-:S05]  /*991c0*/  F2FP.SATFINITE.E4M3.F32.PACK_AB_MERGE_C R7, R128, R129, RZ ;  /* 0x000000818007723e */ /* 0x008fca00048070ff */
[----:B------:R0:W-:Y:S04]  /*991d0*/  STL [R1+0x2be8], R7 ;  /* 0x002be80701007387 */ /* 0x0001e80000100800 */
[----:B------:R-:W-:Y:S01]  /*991e0*/  STL [R1+0x2bec], R8 ;  /* 0x002bec0801007387 */ /* 0x000fe20000100800 */
[----:B0-----:R-:W-:-:S05]  /*991f0*/  F2FP.SATFINITE.E4M3.F32.PACK_AB_MERGE_C R7, R124, R125, RZ ;  /* 0x0000007d7c07723e */ /* 0x001fca00048070ff */
[----:B------:R-:W-:Y:S04]  /*99200*/  STL [R1+0x2bf0], R7 ;  /* 0x002bf00701007387 */ /* 0x000fe80000100800 */
[----:B------:R0:W-:Y:S02]  /*99210*/  STL [R1+0x2bf4], R0 ;  /* 0x002bf40001007387 */ /* 0x0001e40000100800 */
[----:B0-----:R-:W-:-:S05]  /*99220*/  F2FP.SATFINITE.E4M3.F32.PACK_AB_MERGE_C R0, R120, R121, RZ ;  /* 0x000000797800723e */ /* 0x001fca00048070ff */
[----:B------:R0:W-:Y:S04]  /*99230*/  STL [R1+0x7f0], R0 ;  /* 0x0007f00001007387 */ /* 0x0001e80000100800 */
[----:B------:R-:W3:Y:S04]  /*99240*/  LDL.LU R117, [R1+0x4a0] ;  /* 0x0004a00001757983 */ /* 0x000ee80000300800 */
[----:B------:R-:W3:Y:S04]  /*99250*/  LDL.LU R116, [R1+0x4a4] ;  /* 0x0004a40001747983 */ /* 0x000ee80000300800 */
[----:B------:R-:W3:Y:S04]  /*99260*/  LDL.LU R115, [R1+0x4b0] ;  /* 0x0004b00001737983 */ /* 0x000ee80000300800 */
[----:B------:R-:W3:Y:S04]  /*99270*/  LDL.LU R114, [R1+0x4b4] ;  /* 0x0004b40001727983 */ /* 0x000ee80000300800 */
[----:B------:R-:W3:Y:S04]  /*99280*/  LDL.LU R113, [R1+0x4b8] ;  /* 0x0004b80001717983 */ /* 0x000ee80000300800 */
[----:B------:R-:W3:Y:S01]  /*99290*/  LDL.LU R112, [R1+0x4bc] ;  /* 0x0004bc0001707983 */ /* 0x000ee20000300800 */
[----:B------:R-:W-:-:S03]  /*992a0*/  IMAD.MOV.U32 R129, RZ, RZ, R107 ;  /* 0x000000ffff817224 */ /* 0x000fc600078e006b */
[----:B------:R-:W3:Y:S01]  /*992b0*/  LDL.LU R111, [R1+0x4c0] ;  /* 0x0004c000016f7983 */ /* 0x000ee20000300800 */
[----:B------:R-:W-:-:S03]  /*992c0*/  IMAD.MOV.U32 R128, RZ, RZ, R106 ;  /* 0x000000ffff807224 */ /* 0x000fc600078e006a */
[----:B------:R-:W3:Y:S04]  /*992d0*/  LDL.LU R110, [R1+0x4c4] ;  /* 0x0004c400016e7983 */ /* 0x000ee80000300800 */
[----:B------:R-:W3:Y:S04]  /*992e0*/  LDL.LU R109, [R1+0x4c8] ;  /* 0x0004c800016d7983 */ /* 0x000ee80000300800 */
[----:B------:R-:W3:Y:S01]  /*992f0*/  LDL.LU R108, [R1+0x4cc] ;  /* 0x0004cc00016c7983 */ /* 0x000ee20000300800 */
[----:B------:R-:W-:-:S03]  /*99300*/  IMAD.MOV.U32 R125, RZ, RZ, R103 ;  /* 0x000000ffff7d7224 */ /* 0x000fc600078e0067 */
        /* <DEDUP_REMOVED lines=10> */
[----:B------:R-:W4:Y:S01]  /*993b0*/  LDL.LU R102, [R1+0x4e4] ;  /* 0x0004e40001667983 */ /* 0x000f220000300800 */
[----:B------:R-:W-:-:S03]  /*993c0*/  IMAD.MOV.U32 R118, RZ, RZ, R97 ;  /* 0x000000ffff767224 */ /* 0x000fc600078e0061 */
[----:B------:R-:W4:Y:S01]  /*993d0*/  LDL.LU R101, [R1+0x4e8] ;  /* 0x0004e80001657983 */ /* 0x000f220000300800 */
[----:B------:R-:W-:-:S03]  /*993e0*/  IMAD.MOV.U32 R119, RZ, RZ, R96 ;  /* 0x000000ffff777224 */ /* 0x000fc600078e0060 */
[----:B------:R-:W4:Y:S04]  /*993f0*/  LDL.LU R100, [R1+0x4ec] ;  /* 0x0004ec0001647983 */ /* 0x000f280000300800 */
[----:B------:R-:W4:Y:S04]  /*99400*/  LDL.LU R99, [R1+0x4f0] ;  /* 0x0004f00001637983 */ /* 0x000f280000300800 */
[----:B------:R-:W4:Y:S04]  /*99410*/  LDL.LU R98, [R1+0x4f4] ;  /* 0x0004f40001627983 */ /* 0x000f280000300800 */
[----:B------:R-:W4:Y:S04]  /*99420*/  LDL.LU R97, [R1+0x4f8] ;  /* 0x0004f80001617983 */ /* 0x000f280000300800 */
[----:B------:R-:W4:Y:S04]  /*99430*/  LDL.LU R96, [R1+0x4fc] ;  /* 0x0004fc0001607983 */ /* 0x000f280000300800 */
[----:B------:R-:W3:Y:S04]  /*99440*/  LDL.LU R142, [R1+0x428] ;  /* 0x00042800018e7983 */ /* 0x000ee80000300800 */
[----:B------:R-:W3:Y:S01]  /*99450*/  LDL.LU R143, [R1+0x42c] ;  /* 0x00042c00018f7983 */ /* 0x000ee20000300800 */
[----:B0-----:R-:W-:-:S02]  /*99460*/  F2FP.SATFINITE.E4M3.F32.PACK_AB_MERGE_C R0, R140, R141, RZ ;  /* 0x0000008d8c00723e */ /* 0x001fc400048070ff */
[----:B------:R-:W-:Y:S02]  /*99470*/  F2FP.SATFINITE.E4M3.F32.PACK_AB_MERGE_C R7, R138, R139, RZ ;  /* 0x0000008b8a07723e */ /* 0x000fe400048070ff */
[----:B---3--:R-:W-:-:S05]  /*99480*/  F2FP.SATFINITE.E4M3.F32.PACK_AB_MERGE_C R11, R143, R142, RZ ;  /* 0x0000008e8f0b723e */ /* 0x008fca00048070ff */
[----:B------:R-:W-:Y:S04]  /*99490*/  STL [R1+0x2bf8], R11 ;  /* 0x002bf80b01007387 */ /* 0x000fe80000100800 */
[----:B------:R0:W-:Y:S04]  /*994a0*/  STL [R1+0x2bfc], R0 ;  /* 0x002bfc0001007387 */ /* 0x0001e80000100800 */
[----:B------:R1:W-:Y:S01]  /*994b0*/  STL [R1+0x2c00], R7 ;  /* 0x002c000701007387 */ /* 0x0003e20000100800 */
[----:B0-----:R-:W-:Y:S02]  /*994c0*/  F2FP.SATFINITE.E4M3.F32.PACK_AB_MERGE_C R0, R136, R137, RZ ;  /* 0x000000898800723e */ /* 0x001fe400048070ff */
[----:B------:R-:W-:-:S03]  /*994d0*/  F2FP.SATFINITE.E4M3.F32.PACK_AB_MERGE_C R11, R134, R135, RZ ;  /* 0x00000087860b723e */ /* 0x000fc600048070ff */
[----:B------:R0:W-:Y:S01]  /*994e0*/  STL [R1+0x2c04], R0 ;  /* 0x002c040001007387 */ /* 0x0001e20000100800 */
[----:B-1----:R-:W-:-:S03]  /*994f0*/  F2FP.SATFINITE.E4M3.F32.PACK_AB_MERGE_C R7, R130, R131, RZ ;  /* 0x000000838207723e */ /* 0x002fc600048070ff */
[----:B------:R1:W-:Y:S01]  /*99500*/  STL [R1+0x2c08], R11 ;  /* 0x002c080b01007387 */ /* 0x0003e20000100800 */
[----:B0-----:R-:W-:-:S05]  /*99510*/  F2FP.SATFINITE.E4M3.F32.PACK_AB_MERGE_C R0, R132, R133, RZ ;  /* 0x000000858400723e */ /* 0x001fca00048070ff */
[----:B------:R0:W-:Y:S01]  /*99520*/  STL [R1+0x2c0c], R0 ;  /* 0x002c0c0001007387 */ /* 0x0001e20000100800 */
[----:B-1----:R-:W-:-:S03]  /*99530*/  F2FP.SATFINITE.E4M3.F32.PACK_AB_MERGE_C R11, R127, R126, RZ ;  /* 0x0000007e7f0b723e */ /* 0x002fc600048070ff */
[----:B------:R-:W-:Y:S01]  /*99540*/  STL [R1+0x2c10], R7 ;  /* 0x002c100701007387 */ /* 0x000fe20000100800 */
[----:B0-----:R-:W-:-:S05]  /*99550*/  F2FP.SATFINITE.E4M3.F32.PACK_AB_MERGE_C R0, R128, R129, RZ ;  /* 0x000000818000723e */ /* 0x001fca00048070ff */
[----:B------:R0:W-:Y:S04]  /*99560*/  STL [R1+0x2c14], R0 ;  /* 0x002c140001007387 */ /* 0x0001e80000100800 */
[----:B------:R-:W-:Y:S01]  /*99570*/  STL [R1+0x2c18], R11 ;  /* 0x002c180b01007387 */ /* 0x000fe20000100800 */
[----:B0-----:R-:W-:-:S05]  /*99580*/  F2FP.SATFINITE.E4M3.F32.PACK_AB_MERGE_C R0, R124, R125, RZ ;  /* 0x0000007d7c00723e */ /* 0x001fca00048070ff */
[----:B------:R0:W-:Y:S01]  /*99590*/  STL [R1+0x2c1c], R0 ;  /* 0x002c1c0001007387 */ /* 0x0001e20000100800 */
[----:B------:R-:W-:Y:S02]  /*995a0*/  F2FP.SATFINITE.E4M3.F32.PACK_AB_MERGE_C R7, R122, R123, RZ ;  /* 0x0000007b7a07723e */ /* 0x000fe400048070ff */
[----:B0-----:R-:W-:Y:S01]  /*995b0*/  F2FP.SATFINITE.E4M3.F32.PACK_AB_MERGE_C R0, R120, R121, RZ ;  /* 0x000000797800723e */ /* 0x001fe200048070ff */
        /* <DEDUP_REMOVED lines=16> */
[----:B--2---:R-:W-:Y:S01]  /*996c0*/  IMAD.MOV.U32 R105, RZ, RZ, R103 ;  /* 0x000000ffff697224 */ /* 0x004fe200078e0067 */
[----:B------:R-:W-:Y:S01]  /*996d0*/  STL [R1+0x2c20], R7 ;  /* 0x002c200701007387 */ /* 0x000fe20000100800 */
[----:B----4-:R-:W-:Y:S02]  /*996e0*/  IMAD.MOV.U32 R104, RZ, RZ, R102 ;  /* 0x000000ffff687224 */ /* 0x010fe400078e0066 */
[----:B------:R-:W-:Y:S01]  /*996f0*/  IMAD.MOV.U32 R103, RZ, RZ, R101 ;  /* 0x000000ffff677224 */ /* 0x000fe200078e0065 */
[----:B------:R0:W-:Y:S01]  /*99700*/  STL [R1+0x7c4], R0 ;  /* 0x0007c40001007387 */ /* 0x0001e20000100800 */
[----:B------:R-:W-:Y:S02]  /*99710*/  IMAD.MOV.U32 R102, RZ, RZ, R100 ;  /* 0x000000ffff667224 */ /* 0x000fe400078e0064 */
[----:B------:R-:W-:Y:S02]  /*99720*/  IMAD.MOV.U32 R101, RZ, RZ, R99 ;  /* 0x000000ffff657224 */ /* 0x000fe400078e0063 */
[----:B------:R-:W-:-:S02]  /*99730*/  IMAD.MOV.U32 R100, RZ, RZ, R98 ;  /* 0x000000ffff647224 */ /* 0x000fc400078e0062 */
[----:B------:R-:W-:Y:S02]  /*99740*/  IMAD.MOV.U32 R99, RZ, RZ, R97 ;  /* 0x000000ffff637224 */ /* 0x000fe400078e0061 */
[----:B------:R-:W-:Y:S01]  /*99750*/  IMAD.MOV.U32 R98, RZ, RZ, R96 ;  /* 0x000000ffff627224 */ /* 0x000fe200078e0060 */
[----:B------:R-:W2:Y:S04]  /*99760*/  LDL.LU R97, [R1+0x500] ;  /* 0x0005000001617983 */ /* 0x000ea80000300800 */
[----:B------:R-:W3:Y:S04]  /*99770*/  LDL.LU R96, [R1+0x504] ;  /* 0x0005040001607983 */ /* 0x000ee80000300800 */
[----:B------:R-:W0:Y:S04]  /*99780*/  LDL.LU R123, [R1+0x488] ;  /* 0x00048800017b7983 */ /* 0x000e280000300800 */
[----:B------:R-:W0:Y:S02]  /*99790*/  LDL.LU R122, [R1+0x48c] ;  /* 0x00048c00017a7983 */ /* 0x000e240000300800 */
[----:B0-----:R-:W-:-:S05]  /*997a0*/  F2FP.SATFINITE.E4M3.F32.PACK_AB_MERGE_C R0, R122, R123, RZ ;  /* 0x0000007b7a00723e */ /* 0x001fca00048070ff */
[----:B------:R0:W-:Y:S02]  /*997b0*/  STL [R1+0x2c24], R0 ;  /* 0x002c240001007387 */ /* 0x0001e40000100800 */
[----:B0-----:R-:W-:Y:S01]  /*997c0*/  F2FP.SATFINITE.E4M3.F32.PACK_AB_MERGE_C R0, R120, R121, RZ ;  /* 0x000000797800723e */ /* 0x001fe200048070ff */
        /* <DEDUP_REMOVED lines=19> */
[----:B------:R0:W-:Y:S01]  /*99900*/  STL [R1+0x7b8], R0 ;  /* 0x0007b80001007387 */ /* 0x0001e20000100800 */
[----:B------:R-:W-:Y:S02]  /*99910*/  IMAD.MOV.U32 R102, RZ, RZ, R100 ;  /* 0x000000ffff667224 */ /* 0x000fe400078e0064 */
[----:B------:R-:W-:Y:S02]  /*99920*/  IMAD.MOV.U32 R101, RZ, RZ, R99 ;  /* 0x000000ffff657224 */ /* 0x000fe400078e0063 */
[----:B------:R-:W-:Y:S02]  /*99930*/  IMAD.MOV.U32 R100, RZ, RZ, R98 ;  /* 0x000000ffff647224 */ /* 0x000fe400078e0062 */
[----:B--2---:R-:W-:-:S02]  /*99940*/  IMAD.MOV.U32 R99, RZ, RZ, R97 ;  /* 0x000000ffff637224 */ /* 0x004fc400078e0061 */
[----:B---3--:R-:W-:Y:S01]  /*99950*/  IMAD.MOV.U32 R98, RZ, RZ, R96 ;  /* 0x000000ffff627224 */ /* 0x008fe200078e0060 */
[----:B------:R-:W2:Y:S04]  /*99960*/  LDL.LU R97, [R1+0x510] ;  /* 0x0005100001617983 */ /* 0x000ea80000300800 */
[----:B------:R-:W3:Y:S04]  /*99970*/  LDL.LU R96, [R1+0x514] ;  /* 0x0005140001607983 */ /* 0x000ee80000300800 */
[----:B------:R-:W4:Y:S04]  /*99980*/  LDL.LU R123, [R1+0x498] ;  /* 0x00049800017b7983 */ /* 0x000f280000300800 */
[----:B------:R-:W4:Y:S01]  /*99990*/  LDL.LU R122, [R1+0x49c] ;  /* 0x00049c00017a7983 */ /* 0x000f220000300800 */
        /* <DEDUP_REMOVED lines=21> */
[----:B----4-:R-:W-:-:S05]  /*99af0*/  F2FP.SATFINITE.E4M3.F32.PACK_AB_MERGE_C R11, R122, R123, RZ ;  /* 0x0000007b7a0b723e */ /* 0x010fca00048070ff */
        /* <DEDUP_REMOVED lines=14> */
[----:B------:R-:W-:-:S03]  /*99be0*/  IMAD.MOV.U32 R123, RZ, RZ, R101 ;  /* 0x000000ffff7b7224 */ /* 0x000fc600078e0065 */
[----:B------:R-:W4:Y:S01]  /*99bf0*/  LDL.LU R105, [R1+0x558] ;  /* 0x0005580001697983 */ /* 0x000f220000300800 */
[----:B------:R-:W-:-:S03]  /*99c00*/  IMAD.MOV.U32 R122, RZ, RZ, R100 ;  /* 0x000000ffff7a7224 */ /* 0x000fc600078e0064 */
[----:B------:R-:W4:Y:S04]  /*99c10*/  LDL.LU R104, [R1+0x55c] ;  /* 0x00055c0001687983 */ /* 0x000f280000300800 */
[----:B------:R-:W4:Y:S04]  /*99c20*/  LDL.LU R103, [R1+0x560] ;  /* 0x0005600001677983 */ /* 0x000f280000300800 */
[----:B------:R-:W4:Y:S01]  /*99c30*/  LDL.LU R102, [R1+0x564] ;  /* 0x0005640001667983 */ /* 0x000f220000300800 */
[----:B--2---:R-:W-:-:S03]  /*99c40*/  IMAD.MOV.U32 R118, RZ, RZ, R97 ;  /* 0x000000ffff767224 */ /* 0x004fc600078e0061 */
[----:B------:R-:W2:Y:S01]  /*99c50*/  LDL.LU R101, [R1+0x568] ;  /* 0x0005680001657983 */ /* 0x000ea20000300800 */
[----:B---3--:R-:W-:-:S03]  /*99c60*/  IMAD.MOV.U32 R119, RZ, RZ, R96 ;  /* 0x000000ffff777224 */ /* 0x008fc600078e0060 */
[----:B------:R-:W3:Y:S04]  /*99c70*/  LDL.LU R100, [R1+0x56c] ;  /* 0x00056c0001647983 */ /* 0x000ee80000300800 */
[----:B------:R-:W3:Y:S04]  /*99c80*/  LDL.LU R99, [R1+0x570] ;  /* 0x0005700001637983 */ /* 0x000ee80000300800 */
[----:B------:R-:W3:Y:S04]  /*99c90*/  LDL.LU R98, [R1+0x574] ;  /* 0x0005740001627983 */ /* 0x000ee80000300800 */
[----:B------:R-:W3:Y:S04]  /*99ca0*/  LDL.LU R97, [R1+0x578] ;  /* 0x0005780001617983 */ /* 0x000ee80000300800 */
[----:B------:R-:W3:Y:S04]  /*99cb0*/  LDL.LU R96, [R1+0x57c] ;  /* 0x00057c0001607983 */ /* 0x000ee80000300800 */
[----:B------:R-:W4:Y:S04]  /*99cc0*/  LDL.LU R142, [R1+0x4a8] ;  /* 0x0004a800018e7983 */ /* 0x000f280000300800 */
[----:B------:R-:W4:Y:S01]  /*99cd0*/  LDL.LU R143, [R1+0x4ac] ;  /* 0x0004ac00018f7983 */ /* 0x000f220000300800 */
[----:B0-----:R-:W-:-:S02]  /*99ce0*/  F2FP.SATFINITE.E4M3.F32.PACK_AB_MERGE_C R11, R140, R141, RZ ;  /* 0x0000008d8c0b723e */ /* 0x001fc400048070ff */
[----:B-1----:R-:W-:Y:S02]  /*99cf0*/  F2FP.SATFINITE.E4M3.F32.PACK_AB_MERGE_C R0, R138, R139, RZ ;  /* 0x0000008b8a00723e */ /* 0x002fe400048070ff */
[----:B----4-:R-:W-:-:S05]  /*99d00*/  F2FP.SATFINITE.E4M3.F32.PACK_AB_MERGE_C R7, R143, R142, RZ ;  /* 0x0000008e8f07723e */ /* 0x010fca00048070ff */
        /* <DEDUP_REMOVED lines=17> */
[----:B------:R-:W-:Y:S04]  /*99e20*/  STL [R1+0x2c50], R11 ;  /* 0x002c500b01007387 */ /* 0x000fe80000100800 */
[----:B------:R0:W-:Y:S02]  /*99e30*/  STL [R1+0x2c54], R0 ;  /* 0x002c540001007387 */ /* 0x0001e40000100800 */
[----:B0-----:R-:W-:Y:S01]  /*99e40*/  F2FP.SATFINITE.E4M3.F32.PACK_AB_MERGE_C R0, R120, R121, RZ ;  /* 0x000000797800723e */ /* 0x001fe200048070ff */
        /* <DEDUP_REMOVED lines=18> */
[----:B--2---:R-:W-:Y:S01]  /*99f70*/  IMAD.MOV.U32 R103, RZ, RZ, R101 ;  /* 0x000000ffff677224 */ /* 0x004fe200078e0065 */
[----:B------:R0:W-:Y:S01]  /*99f80*/  STL [R1+0x488], R0 ;  /* 0x0004880001007387 */ /* 0x0001e20000100800 */
[----:B---3--:R-:W-:Y:S02]  /*99f90*/  IMAD.MOV.U32 R102, RZ, RZ, R100 ;  /* 0x000000ffff667224 */ /* 0x008fe400078e0064 */
[----:B------:R-:W-:-:S02]  /*99fa0*/  IMAD.MOV.U32 R101, RZ, RZ, R99 ;  /* 0x000000ffff657224 */ /* 0x000fc400078e0063 */
[----:B------:R-:W-:Y:S02]  /*99fb0*/  IMAD.MOV.U32 R100, RZ, RZ, R98 ;  /* 0x000000ffff647224 */ /* 0x000fe400078e0062 */
[----:B------:R-:W-:Y:S02]  /*99fc0*/  IMAD.MOV.U32 R99, RZ, RZ, R97 ;  /* 0x000000ffff637224 */ /* 0x000fe400078e0061 */
[----:B------:R-:W-:Y:S01]  /*99fd0*/  IMAD.MOV.U32 R98, RZ, RZ, R96 ;  /* 0x000000ffff627224 */ /* 0x000fe200078e0060 */
        /* <DEDUP_REMOVED lines=28> */
[----:B---3--:R-:W-:Y:S01]  /*9a1a0*/  IMAD.MOV.U32 R98, RZ, RZ, R96 ;  /* 0x000000ffff627224 */ /* 0x008fe200078e0060 */
[----:B----4-:R-:W-:-:S05]  /*9a1b0*/  F2FP.SATFINITE.E4M3.F32.PACK_AB_MERGE_C R11, R122, R123, RZ ;  /* 0x0000007b7a0b723e */ /* 0x010fca00048070ff */
[----:B------:R-:W-:Y:S04]  /*9a1c0*/  STL [R1+0x2c58], R11 ;  /* 0x002c580b01007387 */ /* 0x000fe80000100800 */
[----:B------:R0:W-:Y:S04]  /*9a1d0*/  STL [R1+0x480], R0 ;  /* 0x0004800001007387 */ /* 0x0001e80000100800 */
        /* <DEDUP_REMOVED lines=54> */
[----:B------:R-:W1:Y:S04]  /*9a540*/  LDL.LU R142, [R1+0x528] ;  /* 0x00052800018e7983 */ /* 0x000e680000300800 */
[----:B------:R-:W1:Y:S01]  /*9a550*/  LDL.LU R143, [R1+0x52c] ;  /* 0x00052c00018f7983 */ /* 0x000e620000300800 */
[----:B0-----:R-:W-:-:S02]  /*9a560*/  F2FP.SATFINITE.E4M3.F32.PACK_AB_MERGE_C R7, R140, R141, RZ ;  /* 0x0000008d8c07723e */ /* 0x001fc400048070ff */
[----:B------:R-:W-:Y:S02]  /*9a570*/  F2FP.SATFINITE.E4M3.F32.PACK_AB_MERGE_C R11, R138, R139, RZ ;  /* 0x0000008b8a0b723e */ /* 0x000fe400048070ff */
[----:B-1----:R-:W-:-:S05]  /*9a580*/  F2FP.SATFINITE.E4M3.F32.PACK_AB_MERGE_C R0, R143, R142, RZ ;  /* 0x0000008e8f00723e */ /* 0x002fca00048070ff */
        /* <DEDUP_REMOVED lines=13> */
[----:B------:R-:W-:Y:S04]  /*9a660*/  STL [R1+0x2c7c], R7 ;  /* 0x002c7c0701007387 */ /* 0x000fe80000100800 */
[----:B------:R0:W-:Y:S01]  /*9a670*/  STL [R1+0x2c80], R0 ;  /* 0x002c800001007387 */ /* 0x0001e20000100800 */
[----:B-1----:R-:W-:Y:S02]  /*9a680*/  F2FP.SATFINITE.E4M3.F32.PACK_AB_MERGE_C R11, R122, R123, RZ ;  /* 0x0000007b7a0b723e */ /* 0x002fe400048070ff */
[----:B0-----:R-:W-:Y:S01]  /*9a690*/  F2FP.SATFINITE.E4M3.F32.PACK_AB_MERGE_C R0, R120, R121, RZ ;  /* 0x000000797800723e */ /* 0x001fe200048070ff */
[----:B------:R-:W-:Y:S02]  /*9a6a0*/  IMAD.MOV.U32 R121, RZ, RZ, R118 ;  /* 0x000000ffff797224 */ /* 0x000fe400078e0076 */
[----:B------:R-:W-:-:S02]  /*9a6b0*/  IMAD.MOV.U32 R120, RZ, RZ, R119 ;  /* 0x000000ffff787224 */ /* 0x000fc400078e0077 */
[----:B----4-:R-:W-:Y:S02]  /*9a6c0*/  IMAD.MOV.U32 R118, RZ, RZ, R117 ;  /* 0x000000ffff767224 */ /* 0x010fe400078e0075 */
        /* <DEDUP_REMOVED lines=8> */
[----:B------:R-:W-:Y:S01]  /*9a750*/  F2FP.SATFINITE.E4M3.F32.PACK_AB_MERGE_C R7, R124, R125, RZ ;  /* 0x0000007d7c07723e */ /* 0x000fe200048070ff */
        /* <DEDUP_REMOVED lines=8> */
[----:B---3--:R-:W-:-:S02]  /*9a7e0*/  IMAD.MOV.U32 R102, RZ, RZ, R100 ;  /* 0x000000ffff667224 */ /* 0x008fc400078e0064 */
        /* <DEDUP_REMOVED lines=53> */
[----:B------:R-:W0:Y:S04]  /*9ab40*/  LDL.LU R123, [R1+0x598] ;  /* 0x00059800017b7983 */ /* 0x000e280000300800 */
[----:B------:R-:W0:Y:S01]  /*9ab50*/  LDL.LU R122, [R1+0x59c] ;  /* 0x00059c00017a7983 */ /* 0x000e220000300800 */
        /* <DEDUP_REMOVED lines=24> */
[----:B0-----:R-:W-:-:S05]  /*9ace0*/  F2FP.SATFINITE.E4M3.F32.PACK_AB_MERGE_C R0, R122, R123, RZ ;  /* 0x0000007b7a00723e */ /* 0x001fca00048070ff */
[----:B------:R0:W-:Y:S02]  /*9acf0*/  STL [R1+0x2c90], R0 ;  /* 0x002c900001007387 */ /* 0x0001e40000100800 */
[----:B0-----:R-:W-:-:S05]  /*9ad00*/  F2FP.SATFINITE.E4M3.F32.PACK_AB_MERGE_C R0, R120, R121, RZ ;  /* 0x000000797800723e */ /* 0x001fca00048070ff */
[----:B------:R0:W-:Y:S04]  /*9ad10*/  STL [R1+0x438], R0 ;  /* 0x0004380001007387 */ /* 0x0001e80000100800 */
[----:B------:R-:W4:Y:S04]  /*9ad20*/  LDL.LU R109, [R1+0x258] ;  /* 0x00025800016d7983 */ /* 0x000f280000300800 */
[----:B------:R-:W4:Y:S01]  /*9ad30*/  LDL.LU R108, [R1+0x25c] ;  /* 0x00025c00016c7983 */ /* 0x000f220000300800 */
[----:B------:R-:W-:-:S03]  /*9ad40*/  IMAD.MOV.U32 R123, RZ, RZ, R103 ;  /* 0x000000ffff7b7224 */ /* 0x000fc600078e0067 */
[----:B------:R-:W4:Y:S01]  /*9ad50*/  LDL.LU R107, [R1+0x260] ;  /* 0x00026000016b7983 */ /* 0x000f220000300800 */
[----:B------:R-:W-:-:S03]  /*9ad60*/  IMAD.MOV.U32 R122, RZ, RZ, R102 ;  /* 0x000000ffff7a7224 */ /* 0x000fc600078e0066 */
        /* <DEDUP_REMOVED lines=24> */
[----:B------:R-:W-:Y:S02]  /*9aef0*/  F2FP.SATFINITE.E4M3.F32.PACK_AB_MERGE_C R7, R136, R137, RZ ;  /* 0x000000898807723e */ /* 0x000fe400048070ff */
        /* <DEDUP_REMOVED lines=19> */
[----:B------:R-:W0:Y:S04]  /*9b030*/  LDL.LU R121, [R1+0x200] ;  /* 0x0002000001797983 */ /* 0x000e280000300800 */
[----:B------:R-:W0:Y:S04]  /*9b040*/  LDL.LU R120, [R1+0x204] ;  /* 0x0002040001787983 */ /* 0x000e280000300800 */
[----:B------:R-:W-:Y:S01]  /*9b050*/  STL [R1+0x2cbc], R7 ;  /* 0x002cbc0701007387 */ /* 0x000fe20000100800 */
        /* <DEDUP_REMOVED lines=25> */
[----:B--2---:R-:W-:Y:S01]  /*9b1f0*/  IMAD.MOV.U32 R97, RZ, RZ, R95 ;  /* 0x000000ffff617224 */ /* 0x004fe200078e005f */
[----:B------:R0:W-:Y:S01]  /*9b200*/  STL [R1+0x408], R0 ;  /* 0x0004080001007387 */ /* 0x0001e20000100800 */
[----:B---3--:R-:W-:-:S02]  /*9b210*/  IMAD.MOV.U32 R96, RZ, RZ, R94 ;  /* 0x000000ffff607224 */ /* 0x008fc400078e005e */
[----:B------:R-:W-:Y:S02]  /*9b220*/  IMAD.MOV.U32 R95, RZ, RZ, R93 ;  /* 0x000000ffff5f7224 */ /* 0x000fe400078e005d */
[----:B------:R-:W-:Y:S02]  /*9b230*/  IMAD.MOV.U32 R94, RZ, RZ, R92 ;  /* 0x000000ffff5e7224 */ /* 0x000fe400078e005c */
        /* <DEDUP_REMOVED lines=73> */
[----:B----4-:R-:W-:-:S05]  /*9b6d0*/  F2FP.SATFINITE.E4M3.F32.PACK_AB_MERGE_C R11, R122, R123, RZ ;  /* 0x0000007b7a0b723e */ /* 0x010fca00048070ff */
[----:B------:R0:W-:Y:S04]  /*9b6e0*/  STL [R1+0x2cc4], R11 ;  /* 0x002cc40b01007387 */ /* 0x0001e80000100800 */
[----:B------:R1:W-:Y:S04]  /*9b6f0*/  STL [R1+0x210], R0 ;  /* 0x0002100001007387 */ /* 0x0003e80000100800 */
[----:B------:R-:W0:Y:S04]  /*9b700*/  LDL.LU R222, [R1+0x230] ;  /* 0x0002300001de7983 */ /* 0x000e280000300800 */
[----:B------:R-:W0:Y:S04]  /*9b710*/  LDL.LU R221, [R1+0x234] ;  /* 0x0002340001dd7983 */ /* 0x000e280000300800 */
[----:B------:R-:W1:Y:S04]  /*9b720*/  LDL.LU R220, [R1+0x238] ;  /* 0x0002380001dc7983 */ /* 0x000e680000300800 */
[----:B------:R-:W1:Y:S04]  /*9b730*/  LDL.LU R219, [R1+0x23c] ;  /* 0x00023c0001db7983 */ /* 0x000e680000300800 */
        /* <DEDUP_REMOVED lines=81> */
[----:B------:R-:W2:Y:S04]  /*9bc50*/  LDL.LU R94, [R1+0x3ec] ;  /* 0x0003ec00015e7983 */ /* 0x000ea80000300800 */
[----:B------:R-:W3:Y:S04]  /*9bc60*/  LDL.LU R93, [R1+0x3f0] ;  /* 0x0003f000015d7983 */ /* 0x000ee80000300800 */
[----:B------:R-:W3:Y:S04]  /*9bc70*/  LDL.LU R92, [R1+0x3f4] ;  /* 0x0003f400015c7983 */ /* 0x000ee80000300800 */
[----:B------:R-:W3:Y:S04]  /*9bc80*/  LDL.LU R91, [R1+0x3f8] ;  /* 0x0003f800015b7983 */ /* 0x000ee80000300800 */
[----:B------:R-:W3:Y:S01]  /*9bc90*/  LDL.LU R90, [R1+0x3fc] ;  /* 0x0003fc00015a7983 */ /* 0x000ee20000300800 */
[----:B----4-:R-:W-:-:S02]  /*9bca0*/  F2FP.SATFINITE.E4M3.F32.PACK_AB_MERGE_C R7, R223, R224, RZ ;  /* 0x000000e0df07723e */ /* 0x010fc400048070ff */
[----:B------:R-:W-:-:S03]  /*9bcb0*/  F2FP.SATFINITE.E4M3.F32.PACK_AB_MERGE_C R226, R187, R188, RZ ;  /* 0x000000bcbbe2723e */ /* 0x000fc600048070ff */
[----:B------:R4:W-:Y:S01]  /*9bcc0*/  STL [R1+0x2cc8], R7 ;  /* 0x002cc80701007387 */ /* 0x0009e20000100800 */
[----:B------:R-:W-:Y:S02]  /*9bcd0*/  F2FP.SATFINITE.E4M3.F32.PACK_AB_MERGE_C R225, R185, R186, RZ ;  /* 0x000000bab9e1723e */ /* 0x000fe400048070ff */
[----:B------:R-:W-:Y:S02]  /*9bce0*/  F2FP.SATFINITE.E4M3.F32.PACK_AB_MERGE_C R227, R189, R190, RZ ;  /* 0x000000bebde3723e */ /* 0x000fe400048070ff */
[----:B------:R-:W-:Y:S02]  /*9bcf0*/  F2FP.SATFINITE.E4M3.F32.PACK_AB_MERGE_C R228, R191, R192, RZ ;  /* 0x000000c0bfe4723e */ /* 0x000fe400048070ff */
[----:B------:R-:W-:Y:S02]  /*9bd00*/  F2FP.SATFINITE.E4M3.F32.PACK_AB_MERGE_C R224, R183, R184, RZ ;  /* 0x000000b8b7e0723e */ /* 0x000fe400048070ff */
[----:B------:R-:W-:Y:S02]  /*9bd10*/  F2FP.SATFINITE.E4M3.F32.PACK_AB_MERGE_C R223, R181, R182, RZ ;  /* 0x000000b6b5df723e */ /* 0x000fe400048070ff */
[----:B------:R-:W-:-:S02]  /*9bd20*/  F2FP.SATFINITE.E4M3.F32.PACK_AB_MERGE_C R229, R193, R194, RZ ;  /* 0x000000c2c1e5723e */ /* 0x000fc400048070ff */
[----:B0-----:R-:W-:Y:S02]  /*9bd30*/  F2FP.SATFINITE.E4M3.F32.PACK_AB_MERGE_C R11, R221, R222, RZ ;  /* 0x000000dedd0b723e */ /* 0x001fe400048070ff */
[----:B------:R-:W-:Y:S02]  /*9bd40*/  F2FP.SATFINITE.E4M3.F32.PACK_AB_MERGE_C R222, R179, R180, RZ ;  /* 0x000000b4b3de723e */ /* 0x000fe400048070ff */
[----:B------:R-:W-:Y:S02]  /*9bd50*/  F2FP.SATFINITE.E4M3.F32.PACK_AB_MERGE_C R230, R195, R196, RZ ;  /* 0x000000c4c3e6723e */ /* 0x000fe400048070ff */
[----:B------:R-:W-:Y:S02]  /*9bd60*/  F2FP.SATFINITE.E4M3.F32.PACK_AB_MERGE_C R221, R177, R178, RZ ;  /* 0x000000b2b1dd723e */ /* 0x000fe400048070ff */
[----:B-1----:R-:W-:Y:S02]  /*9bd70*/  F2FP.SATFINITE.E4M3.F32.PACK_AB_MERGE_C R0, R219, R220, RZ ;  /* 0x000000dcdb00723e */ /* 0x002fe400048070ff */
[----:B------:R-:W-:-:S02]  /*9bd80*/  F2FP.SATFINITE.E4M3.F32.PACK_AB_MERGE_C R220, R175, R176, RZ ;  /* 0x000000b0afdc723e */ /* 0x000fc400048070ff */
[----:B------:R-:W-:Y:S02]  /*9bd90*/  F2FP.SATFINITE.E4M3.F32.PACK_AB_MERGE_C R231, R197, R198, RZ ;  /* 0x000000c6c5e7723e */ /* 0x000fe400048070ff */
[----:B------:R-:W-:Y:S02]  /*9bda0*/  F2FP.SATFINITE.E4M3.F32.PACK_AB_MERGE_C R219, R173, R174, RZ ;  /* 0x000000aeaddb723e */ /* 0x000fe400048070ff */
[----:B----4-:R-:W-:Y:S02]  /*9bdb0*/  F2FP.SATFINITE.E4M3.F32.PACK_AB_MERGE_C R7, R217, R218, RZ ;  /* 0x000000dad907723e */ /* 0x010fe400048070ff */
[----:B------:R-:W-:Y:S02]  /*9bdc0*/  F2FP.SATFINITE.E4M3.F32.PACK_AB_MERGE_C R232, R199, R200, RZ ;  /* 0x000000c8c7e8723e */ /* 0x000fe400048070ff */
[----:B------:R-:W-:Y:S02]  /*9bdd0*/  F2FP.SATFINITE.E4M3.F32.PACK_AB_MERGE_C R218, R171, R172, RZ ;  /* 0x000000acabda723e */ /* 0x000fe400048070ff */
[----:B------:R-:W-:-:S02]  /*9bde0*/  F2FP.SATFINITE.E4M3.F32.PACK_AB_MERGE_C R233, R201, R202, RZ ;  /* 0x000000cac9e9723e */ /* 0x000fc400048070ff */
[----:B------:R-:W-:Y:S02]  /*9bdf0*/  F2FP.SATFINITE.E4M3.F32.PACK_AB_MERGE_C R217, R169, R170, RZ ;  /* 0x000000aaa9d9723e */ /* 0x000fe400048070ff */
[----:B------:R-:W-:Y:S02]  /*9be00*/  F2FP.SATFINITE.E4M3.F32.PACK_AB_MERGE_C R234, R203, R204, RZ ;  /* 0x000000cccbea723e */ /* 0x000fe400048070ff */
[----:B------:R-:W-:Y:S02]  /*9be10*/  F2FP.SATFINITE.E4M3.F32.PACK_AB_MERGE_C R235, R205, R206, RZ ;  /* 0x000000cecdeb723e */ /* 0x000fe400048070ff */
[----:B------:R-:W-:Y:S02]  /*9be20*/  F2FP.SATFINITE.E4M3.F32.PACK_AB_MERGE_C R239, R207, R208, RZ ;  /* 0x000000d0cfef723e */ /* 0x000fe400048070ff */
[----:B------:R-:W-:Y:S02]  /*9be30*/  R2UR UR8, R159 ;  /* 0x000000009f0872ca */ /* 0x000fe400000e0000 */
[----:B------:R-:W-:-:S02]  /*9be40*/  F2FP.SATFINITE.E4M3.F32.PACK_AB_MERGE_C R246, R209, R210, RZ ;  /* 0x000000d2d1f6723e */ /* 0x000fc400048070ff */
[----:B------:R-:W-:Y:S02]  /*9be50*/  R2UR UR12, R155 ;  /* 0x000000009b0c72ca */ /* 0x000fe400000e0000 */
[----:B------:R-:W-:Y:S02]  /*9be60*/  F2FP.SATFINITE.E4M3.F32.PACK_AB_MERGE_C R247, R211, R212, RZ ;  /* 0x000000d4d3f7723e */ /* 0x000fe400048070ff */
[----:B------:R-:W-:Y:S02]  /*9be70*/  F2FP.SATFINITE.E4M3.F32.PACK_AB_MERGE_C R248, R213, R214, RZ ;  /* 0x000000d6d5f8723e */ /* 0x000fe400048070ff */
[----:B------:R-:W-:Y:S02]  /*9be80*/  R2UR UR16, R20 ;  /* 0x00000000141072ca */ /* 0x000fe400000e0000 */
[----:B------:R-:W-:Y:S02]  /*9be90*/  F2FP.SATFINITE.E4M3.F32.PACK_AB_MERGE_C R252, R215, R216, RZ ;  /* 0x000000d8d7fc723e */ /* 0x000fe400048070ff */
[----:B------:R-:W-:-:S02]  /*9bea0*/  F2FP.SATFINITE.E4M3.F32.PACK_AB_MERGE_C R214, R147, R146, RZ ;  /* 0x0000009293d6723e */ /* 0x000fc400048070ff */
[----:B------:R-:W-:Y:S02]  /*9beb0*/  F2FP.SATFINITE.E4M3.F32.PACK_AB_MERGE_C R213, R144, R145, RZ ;  /* 0x0000009190d5723e */ /* 0x000fe400048070ff */
[----:B------:R-:W-:Y:S02]  /*9bec0*/  F2FP.SATFINITE.E4M3.F32.PACK_AB_MERGE_C R212, R143, R142, RZ ;  /* 0x0000008e8fd4723e */ /* 0x000fe400048070ff */
[----:B------:R-:W-:Y:S02]  /*9bed0*/  F2FP.SATFINITE.E4M3.F32.PACK_AB_MERGE_C R211, R140, R141, RZ ;  /* 0x0000008d8cd3723e */ /* 0x000fe400048070ff */
[----:B------:R-:W-:Y:S02]  /*9bee0*/  F2FP.SATFINITE.E4M3.F32.PACK_AB_MERGE_C R210, R138, R139, RZ ;  /* 0x0000008b8ad2723e */ /* 0x000fe400048070ff */
        /* <DEDUP_REMOVED lines=21> */
[----:B--2---:R-:W-:Y:S02]  /*9c040*/  F2FP.SATFINITE.E4M3.F32.PACK_AB_MERGE_C R188, R94, R95, RZ ;  /* 0x0000005f5ebc723e */ /* 0x004fe400048070ff */
[----:B---3--:R-:W-:Y:S02]  /*9c050*/  F2FP.SATFINITE.E4M3.F32.PACK_AB_MERGE_C R186, R92, R93, RZ ;  /* 0x0000005d5cba723e */ /* 0x008fe400048070ff */
[----:B------:R-:W-:Y:S02]  /*9c060*/  F2FP.SATFINITE.E4M3.F32.PACK_AB_MERGE_C R187, R90, R91, RZ ;  /* 0x0000005b5abb723e */ /* 0x000fe400048070ff */
[----:B------:R-:W2:Y:S04]  /*9c070*/  LDL.LU R90, [R1] ;  /* 0x00000000015a7983 */ /* 0x000ea80000300800 */
[----:B------:R-:W2:Y:S04]  /*9c080*/  LDL.LU R2, [R1+0x4] ;  /* 0x0000040001027983 */ /* 0x000ea80000300800 */
[----:B------:R-:W3:Y:S04]  /*9c090*/  LDL.LU R91, [R1+0x8] ;  /* 0x00000800015b7983 */ /* 0x000ee80000300800 */
        /* <DEDUP_REMOVED lines=109> */
[----:B------:R-:W-:-:S03]  /*9c770*/  F2FP.SATFINITE.E4M3.F32.PACK_AB_MERGE_C R215, R148, R149, RZ ;  /* 0x0000009594d7723e */ /* 0x000fc600048070ff */
[----:B------:R-:W4:Y:S01]  /*9c780*/  LDL.LU R147, [R1+0x1c0] ;  /* 0x0001c00001937983 */ /* 0x000f220000300800 */
[----:B------:R-:W-:-:S03]  /*9c790*/  R2UR UR18, R19 ;  /* 0x00000000131272ca */ /* 0x000fc600000e0000 */
[----:B------:R-:W4:Y:S04]  /*9c7a0*/  LDL.LU R21, [R1+0x1c4] ;  /* 0x0001c40001157983 */ /* 0x000f280000300800 */
[----:B------:R-:W4:Y:S04]  /*9c7b0*/  LDL.LU R146, [R1+0x1c8] ;  /* 0x0001c80001927983 */ /* 0x000f280000300800 */
[----:B------:R-:W4:Y:S01]  /*9c7c0*/  LDL.LU R20, [R1+0x1cc] ;  /* 0x0001cc0001147983 */ /* 0x000f220000300800 */
[----:B------:R-:W-:-:S03]  /*9c7d0*/  F2FP.SATFINITE.E4M3.F32.PACK_AB_MERGE_C R216, R151, R150, RZ ;  /* 0x0000009697d8723e */ /* 0x000fc600048070ff */
        /* <DEDUP_REMOVED lines=8> */
[----:B--2---:R-:W-:-:S03]  /*9c860*/  F2FP.SATFINITE.E4M3.F32.PACK_AB_MERGE_C R2, R2, R90, RZ ;  /* 0x0000005a0202723e */ /* 0x004fc600048070ff */
[----:B------:R-:W2:Y:S01]  /*9c870*/  LDL.LU R16, [R1+0x1f0] ;  /* 0x0001f00001107983 */ /* 0x000ea20000300800 */
[----:B---3--:R-:W-:-:S03]  /*9c880*/  F2FP.SATFINITE.E4M3.F32.PACK_AB_MERGE_C R9, R9, R91, RZ ;  /* 0x0000005b0909723e */ /* 0x008fc600048070ff */
[----:B------:R-:W2:Y:S01]  /*9c890*/  LDL.LU R251, [R1+0x1f4] ;  /* 0x0001f40001fb7983 */ /* 0x000ea20000300800 */
[----:B----4-:R-:W-:-:S03]  /*9c8a0*/  F2FP.SATFINITE.E4M3.F32.PACK_AB_MERGE_C R4, R4, R92, RZ ;  /* 0x0000005c0404723e */ /* 0x010fc600048070ff */
[----:B------:R-:W3:Y:S01]  /*9c8b0*/  LDL.LU R13, [R1+0x1f8] ;  /* 0x0001f800010d7983 */ /* 0x000ee20000300800 */
[----:B------:R-:W-:-:S03]  /*9c8c0*/  F2FP.SATFINITE.E4M3.F32.PACK_AB_MERGE_C R5, R5, R93, RZ ;  /* 0x0000005d0505723e */ /* 0x000fc600048070ff */
[----:B------:R-:W3:Y:S01]  /*9c8d0*/  LDL.LU R12, [R1+0x1fc] ;  /* 0x0001fc00010c7983 */ /* 0x000ee20000300800 */
[----:B------:R-:W-:-:S03]  /*9c8e0*/  F2FP.SATFINITE.E4M3.F32.PACK_AB_MERGE_C R3, R3, R94, RZ ;  /* 0x0000005e0303723e */ /* 0x000fc600048070ff */
[----:B------:R-:W4:Y:S01]  /*9c8f0*/  LDL.LU R90, [R1+0x2dc0] ;  /* 0x002dc000015a7983 */ /* 0x000f220000300800 */
        /* <DEDUP_REMOVED lines=85> */
[----:B------:R-:W4:Y:S04]  /*9ce50*/  LDL.LU R133, [R1+0x2d14] ;  /* 0x002d140001857983 */ /* 0x000f280000300800 */
        /* <DEDUP_REMOVED lines=33> */
[----:B--2---:R-:W-:Y:S02]  /*9d070*/  F2FP.SATFINITE.E4M3.F32.PACK_AB_MERGE_C R16, R251, R16, RZ ;  /* 0x00000010fb10723e */ /* 0x004fe400048070ff */
[----:B---3--:R-:W-:Y:S02]  /*9d080*/  F2FP.SATFINITE.E4M3.F32.PACK_AB_MERGE_C R251, R12, R13, RZ ;  /* 0x0000000d0cfb723e */ /* 0x008fe400048070ff */
[----:B------:R-:W-:Y:S02]  /*9d090*/  F2FP.SATFINITE.E4M3.F32.PACK_AB_MERGE_C R13, R31, R30, RZ ;  /* 0x0000001e1f0d723e */ /* 0x000fe400048070ff */
[----:B------:R-:W2:Y:S04]  /*9d0a0*/  LDL.LU R30, [R1+0x26a4] ;  /* 0x0026a400011e7983 */ /* 0x000ea80000300800 */
[----:B------:R-:W3:Y:S04]  /*9d0b0*/  LDL.LU R31, [R1+0x798] ;  /* 0x00079800011f7983 */ /* 0x000ee80000300800 */
[----:B------:R-:W3:Y:S04]  /*9d0c0*/  LDL.LU R33, [R1+0x269c] ;  /* 0x00269c0001217983 */ /* 0x000ee80000300800 */
[----:B------:R-:W3:Y:S01]  /*9d0d0*/  LDL.LU R35, [R1+0x26a0] ;  /* 0x0026a00001237983 */ /* 0x000ee20000300800 */
[----:B------:R-:W-:-:S02]  /*9d0e0*/  LOP3.LUT R186, R186, 0xffff, RZ, 0xc0, !PT ;  /* 0x0000ffffbaba7812 */ /* 0x000fc400078ec0ff */
[----:B------:R-:W-:Y:S02]  /*9d0f0*/  F2FP.SATFINITE.E4M3.F32.PACK_AB_MERGE_C R42, R43, R42, RZ ;  /* 0x0000002a2b2a723e */ /* 0x000fe400048070ff */
[----:B----4-:R-:W-:-:S05]  /*9d100*/  F2FP.SATFINITE.E4M3.F32.PACK_AB_MERGE_C R37, R143, R142, RZ ;  /* 0x0000008e8f25723e */ /* 0x010fca00048070ff */
[----:B------:R0:W-:Y:S02]  /*9d110*/  STL [R1+0x10c], R37 ;  /* 0x00010c2501007387 */ /* 0x0001e40000100800 */
[----:B0-----:R-:W-:-:S05]  /*9d120*/  F2FP.SATFINITE.E4M3.F32.PACK_AB_MERGE_C R37, R147, R146, RZ ;  /* 0x000000929325723e */ /* 0x001fca00048070ff */
[----:B------:R0:W-:Y:S01]  /*9d130*/  STL [R1+0x108], R37 ;  /* 0x0001082501007387 */ /* 0x0001e20000100800 */
[----:B------:R-:W-:Y:S02]  /*9d140*/  LOP3.LUT R29, R25, 0xffff, RZ, 0xc0, !PT ;  /* 0x0000ffff191d7812 */ /* 0x000fe400078ec0ff */
[----:B------:R-:W-:Y:S02]  /*9d150*/  SHF.R.U32.HI R25, RZ, 0x8, R186 ;  /* 0x00000008ff197819 */ /* 0x000fe400000116ba */
[----:B------:R-:W-:Y:S02]  /*9d160*/  SHF.R.U32.HI R27, RZ, 0x8, R29 ;  /* 0x00000008ff1b7819 */ /* 0x000fe4000001161d */
[----:B------:R-:W-:Y:S02]  /*9d170*/  LOP3.LUT R25, R25, 0xffff, RZ, 0xc0, !PT ;  /* 0x0000ffff19197812 */ /* 0x000fe400078ec0ff */
[----:B------:R-:W-:Y:S02]  /*9d180*/  LOP3.LUT R27, R27, 0xffff, RZ, 0xc0, !PT ;  /* 0x0000ffff1b1b7812 */ /* 0x000fe400078ec0ff */
[----:B0-----:R-:W-:-:S02]  /*9d190*/  F2FP.SATFINITE.E4M3.F32.PACK_AB_MERGE_C R37, R151, R150, RZ ;  /* 0x000000969725723e */ /* 0x001fc400048070ff */
[----:B------:R-:W-:Y:S02]  /*9d1a0*/  PRMT R29, R29, 0x3340, R186 ;  /* 0x000033401d1d7816 */ /* 0x000fe400000000ba */
[----:B------:R-:W-:Y:S01]  /*9d1b0*/  PRMT R25, R27, 0x3340, R25 ;  /* 0x000033401b197816 */ /* 0x000fe20000000019 */
[----:B------:R-:W-:Y:S04]  /*9d1c0*/  STL [R1+0x94], R37 ;  /* 0x0000942501007387 */ /* 0x000fe80000100800 */
[----:B------:R3:W-:Y:S04]  /*9d1d0*/  STL [R1+0x2b30], R29 ;  /* 0x002b301d01007387 */ /* 0x0007e80000100800 */
[----:B------:R0:W-:Y:S04]  /*9d1e0*/  STL [R1+0x5a8], R25 ;  /* 0x0005a81901007387 */ /* 0x0001e80000100800 */
[----:B------:R-:W4:Y:S04]  /*9d1f0*/  LDL.LU R47, [R1+0x26b4] ;  /* 0x0026b400012f7983 */ /* 0x000f280000300800 */
[----:B------:R-:W4:Y:S04]  /*9d200*/  LDL.LU R45, [R1+0x26b0] ;  /* 0x0026b000012d7983 */ /* 0x000f280000300800 */
[----:B------:R-:W4:Y:S01]  /*9d210*/  LDL.LU R43, [R1+0x7a0] ;  /* 0x0007a000012b7983 */ /* 0x000f220000300800 */
[----:B------:R-:W-:-:S02]  /*9d220*/  F2FP.SATFINITE.E4M3.F32.PACK_AB_MERGE_C R40, R41, R40, RZ ;  /* 0x000000282928723e */ /* 0x000fc400048070ff */
[----:B------:R-:W-:Y:S01]  /*9d230*/  F2FP.SATFINITE.E4M3.F32.PACK_AB_MERGE_C R148, R149, R148, RZ ;  /* 0x000000949594723e */ /* 0x000fe200048070ff */
[----:B------:R-:W4:Y:S01]  /*9d240*/  LDL.LU R41, [R1+0x79c] ;  /* 0x00079c0001297983 */ /* 0x000f220000300800 */
[----:B--2---:R-:W-:Y:S02]  /*9d250*/  LOP3.LUT R30, R30, 0xffff, RZ, 0xc0, !PT ;  /* 0x0000ffff1e1e7812 */ /* 0x004fe400078ec0ff */
[----:B---3--:R-:W-:Y:S02]  /*9d260*/  LOP3.LUT R29, R35, 0xffff, RZ, 0xc0, !PT ;  /* 0x0000ffff231d7812 */ /* 0x008fe400078ec0ff */
[----:B------:R-:W-:Y:S02]  /*9d270*/  LOP3.LUT R189, R189, 0xffff, RZ, 0xc0, !PT ;  /* 0x0000ffffbdbd7812 */ /* 0x000fe400078ec0ff */
[----:B------:R-:W-:Y:S02]  /*9d280*/  LOP3.LUT R27, R33, 0xffff, RZ, 0xc0, !PT ;  /* 0x0000ffff211b7812 */ /* 0x000fe400078ec0ff */
[----:B------:R-:W-:-:S02]  /*9d290*/  LOP3.LUT R188, R188, 0xffff, RZ, 0xc0, !PT ;  /* 0x0000ffffbcbc7812 */ /* 0x000fc400078ec0ff */
[----:B------:R-:W-:Y:S02]  /*9d2a0*/  F2FP.SATFINITE.E4M3.F32.PACK_AB_MERGE_C R12, R39, R38, RZ ;  /* 0x00000026270c723e */ /* 0x000fe400048070ff */
[----:B0-----:R-:W-:Y:S02]  /*9d2b0*/  LOP3.LUT R25, R31, 0xffff, RZ, 0xc0, !PT ;  /* 0x0000ffff1f197812 */ /* 0x001fe400078ec0ff */
[----:B------:R-:W-:Y:S02]  /*9d2c0*/  LOP3.LUT R187, R187, 0xffff, RZ, 0xc0, !PT ;  /* 0x0000ffffbbbb7812 */ /* 0x000fe400078ec0ff */
[----:B------:R-:W-:Y:S02]  /*9d2d0*/  LOP3.LUT R148, R148, 0xffff, RZ, 0xc0, !PT ;  /* 0x0000ffff94947812 */ /* 0x000fe400078ec0ff */
[----:B------:R-:W-:Y:S02]  /*9d2e0*/  SHF.R.U32.HI R39, RZ, 0x8, R30 ;  /* 0x00000008ff277819 */ /* 0x000fe4000001161e */
[----:B------:R-:W-:-:S02]  /*9d2f0*/  PRMT R30, R30, 0x3340, R189 ;  /* 0x000033401e1e7816 */ /* 0x000fc400000000bd */
[----:B------:R-:W-:Y:S02]  /*9d300*/  SHF.R.U32.HI R38, RZ, 0x8, R29 ;  /* 0x00000008ff267819 */ /* 0x000fe4000001161d */
[----:B------:R-:W-:Y:S02]  /*9d310*/  PRMT R29, R29, 0x3340, R188 ;  /* 0x000033401d1d7816 */ /* 0x000fe400000000bc */
[----:B------:R-:W-:Y:S02]  /*9d320*/  SHF.R.U32.HI R37, RZ, 0x8, R27 ;  /* 0x00000008ff257819 */ /* 0x000fe4000001161b */
[--C-:B------:R-:W-:Y:S02]  /*9d330*/  PRMT R27, R27, 0x3340, R187.reuse ;  /* 0x000033401b1b7816 */ /* 0x100fe400000000bb */
[----:B------:R-:W-:Y:S02]  /*9d340*/  SHF.R.U32.HI R35, RZ, 0x8, R187 ;  /* 0x00000008ff237819 */ /* 0x000fe400000116bb */
[----:B------:R-:W-:-:S02]  /*9d350*/  SHF.R.U32.HI R33, RZ, 0x8, R25 ;  /* 0x00000008ff217819 */ /* 0x000fc40000011619 */
[--C-:B------:R-:W-:Y:S02]  /*9d360*/  PRMT R25, R25, 0x3340, R148.reuse ;  /* 0x0000334019197816 */ /* 0x100fe40000000094 */
[----:B------:R-:W-:Y:S01]  /*9d370*/  SHF.R.U32.HI R31, RZ, 0x8, R148 ;  /* 0x00000008ff1f7819 */ /* 0x000fe20000011694 */
[----:B------:R0:W-:Y:S01]  /*9d380*/  STL [R1+0x2b24], R30 ;  /* 0x002b241e01007387 */ /* 0x0001e20000100800 */
[----:B------:R-:W-:Y:S02]  /*9d390*/  SHF.R.U32.HI R189, RZ, 0x8, R189 ;  /* 0x00000008ffbd7819 */ /* 0x000fe400000116bd */
[----:B------:R-:W-:Y:S01]  /*9d3a0*/  SHF.R.U32.HI R188, RZ, 0x8, R188 ;  /* 0x00000008ffbc7819 */ /* 0x000fe200000116bc */
[----:B------:R1:W-:Y:S01]  /*9d3b0*/  STL [R1+0x2b20], R29 ;  /* 0x002b201d01007387 */ /* 0x0003e20000100800 */
[----:B------:R-:W-:Y:S02]  /*9d3c0*/  LOP3.LUT R37, R37, 0xffff, RZ, 0xc0, !PT ;  /* 0x0000ffff25257812 */ /* 0x000fe400078ec0ff */
[----:B------:R-:W-:Y:S01]  /*9d3d0*/  LOP3.LUT R35, R35, 0xffff, RZ, 0xc0, !PT ;  /* 0x0000ffff23237812 */ /* 0x000fe200078ec0ff */
[----:B------:R2:W-:Y:S01]  /*9d3e0*/  STL [R1+0x2b2c], R27 ;  /* 0x002b2c1b01007387 */ /* 0x0005e20000100800 */
[----:B------:R-:W-:-:S02]  /*9d3f0*/  LOP3.LUT R33, R33, 0xffff, RZ, 0xc0, !PT ;  /* 0x0000ffff21217812 */ /* 0x000fc400078ec0ff */
[----:B------:R-:W-:Y:S01]  /*9d400*/  LOP3.LUT R31, R31, 0xffff, RZ, 0xc0, !PT ;  /* 0x0000ffff1f1f7812 */ /* 0x000fe200078ec0ff */
[----:B------:R3:W-:Y:S01]  /*9d410*/  STL [R1+0x2b28], R25 ;  /* 0x002b281901007387 */ /* 0x0007e20000100800 */
[----:B0-----:R-:W-:Y:S02]  /*9d420*/  LOP3.LUT R30, R39, 0xffff, RZ, 0xc0, !PT ;  /* 0x0000ffff271e7812 */ /* 0x001fe400078ec0ff */
[----:B-1----:R-:W-:Y:S02]  /*9d430*/  LOP3.LUT R29, R189, 0xffff, RZ, 0xc0, !PT ;  /* 0x0000ffffbd1d7812 */ /* 0x002fe400078ec0ff */
[----:B------:R-:W-:Y:S02]  /*9d440*/  PRMT R35, R37, 0x3340, R35 ;  /* 0x0000334025237816 */ /* 0x000fe40000000023 */
[----:B--2---:R-:W-:Y:S02]  /*9d450*/  LOP3.LUT R27, R38, 0xffff, RZ, 0xc0, !PT ;  /* 0x0000ffff261b7812 */ /* 0x004fe400078ec0ff */
[----:B---3--:R-:W-:-:S02]  /*9d460*/  LOP3.LUT R25, R188, 0xffff, RZ, 0xc0, !PT ;  /* 0x0000ffffbc197812 */ /* 0x008fc400078ec0ff */
[----:B------:R-:W-:Y:S02]  /*9d470*/  PRMT R31, R33, 0x3340, R31 ;  /* 0x00003340211f7816 */ /* 0x000fe4000000001f */
[----:B------:R-:W-:Y:S02]  /*9d480*/  PRMT R29, R30, 0x3340, R29 ;  /* 0x000033401e1d7816 */ /* 0x000fe4000000001d */
[----:B------:R-:W-:Y:S01]  /*9d490*/  PRMT R25, R27, 0x3340, R25 ;  /* 0x000033401b197816 */ /* 0x000fe20000000019 */
[----:B------:R-:W-:Y:S04]  /*9d4a0*/  STL [R1+0x5a4], R35 ;  /* 0x0005a42301007387 */ /* 0x000fe80000100800 */
[----:B------:R-:W-:Y:S04]  /*9d4b0*/  STL [R1+0x5a0], R31 ;  /* 0x0005a01f01007387 */ /* 0x000fe80000100800 */
[----:B------:R0:W-:Y:S04]  /*9d4c0*/  STL [R1+0x58c], R29 ;  /* 0x00058c1d01007387 */ /* 0x0001e80000100800 */
[----:B------:R1:W-:Y:S01]  /*9d4d0*/  STL [R1+0x588], R25 ;  /* 0x0005881901007387 */ /* 0x0003e20000100800 */
[----:B----4-:R-:W-:-:S03]  /*9d4e0*/  LOP3.LUT R30, R47, 0xffff, RZ, 0xc0, !PT ;  /* 0x0000ffff2f1e7812 */ /* 0x010fc600078ec0ff */
[----:B------:R-:W2:Y:S01]  /*9d4f0*/  LDL.LU R47, [R1+0x26c0] ;  /* 0x0026c000012f7983 */ /* 0x000ea20000300800 */
[----:B0-----:R-:W-:-:S03]  /*9d500*/  LOP3.LUT R29, R45, 0xffff, RZ, 0xc0, !PT ;  /* 0x0000ffff2d1d7812 */ /* 0x001fc600078ec0ff */
[----:B------:R-:W3:Y:S01]  /*9d510*/  LDL.LU R45, [R1+0x26bc] ;  /* 0x0026bc00012d7983 */ /* 0x000ee20000300800 */
[----:B------:R-:W-:-:S03]  /*9d520*/  LOP3.LUT R27, R43, 0xffff, RZ, 0xc0, !PT ;  /* 0x0000ffff2b1b7812 */ /* 0x000fc600078ec0ff */
[----:B------:R-:W4:Y:S01]  /*9d530*/  LDL.LU R43, [R1+0x7a8] ;  /* 0x0007a800012b7983 */ /* 0x000f220000300800 */
[----:B------:R-:W-:Y:S02]  /*9d540*/  LOP3.LUT R191, R191, 0xffff, RZ, 0xc0, !PT ;  /* 0x0000ffffbfbf7812 */ /* 0x000fe400078ec0ff */
[----:B------:R-:W-:Y:S02]  /*9d550*/  F2FP.SATFINITE.E4M3.F32.PACK_AB_MERGE_C R144, R145, R144, RZ ;  /* 0x000000909190723e */ /* 0x000fe400048070ff */
[----:B------:R-:W-:Y:S02]  /*9d560*/  PRMT R35, R30, 0x3340, R191 ;  /* 0x000033401e237816 */ /* 0x000fe400000000bf */
[----:B------:R-:W-:Y:S02]  /*9d570*/  LOP3.LUT R190, R190, 0xffff, RZ, 0xc0, !PT ;  /* 0x0000ffffbebe7812 */ /* 0x000fe400078ec0ff */
[----:B-1----:R-:W-:Y:S02]  /*9d580*/  LOP3.LUT R25, R41, 0xffff, RZ, 0xc0, !PT ;  /* 0x0000ffff29197812 */ /* 0x002fe400078ec0ff */
[----:B------:R-:W4:Y:S01]  /*9d590*/  LDL.LU R41, [R1+0x7a4] ;  /* 0x0007a40001297983 */ /* 0x000f220000300800 */
[----:B------:R-:W-:-:S02]  /*9d5a0*/  F2FP.SATFINITE.E4M3.F32.PACK_AB_MERGE_C R140, R141, R140, RZ ;  /* 0x0000008c8d8c723e */ /* 0x000fc400048070ff */
[----:B------:R-:W-:Y:S01]  /*9d5b0*/  LOP3.LUT R144, R144, 0xffff, RZ, 0xc0, !PT ;  /* 0x0000ffff90907812 */ /* 0x000fe200078ec0ff */
[----:B------:R0:W-:Y:S01]  /*9d5c0*/  STL [R1+0x2b1c], R35 ;  /* 0x002b1c2301007387 */ /* 0x0001e20000100800 */
[----:B------:R-:W-:Y:S02]  /*9d5d0*/  SHF.R.U32.HI R37, RZ, 0x8, R25 ;  /* 0x00000008ff257819 */ /* 0x000fe40000011619 */
[----:B------:R-:W-:Y:S02]  /*9d5e0*/  LOP3.LUT R140, R140, 0xffff, RZ, 0xc0, !PT ;  /* 0x0000ffff8c8c7812 */ /* 0x000fe400078ec0ff */
[----:B------:R-:W-:Y:S02]  /*9d5f0*/  PRMT R25, R25, 0x3340, R144 ;  /* 0x0000334019197816 */ /* 0x000fe40000000090 */
[----:B0-----:R-:W-:Y:S02]  /*9d600*/  PRMT R35, R29, 0x3340, R190 ;  /* 0x000033401d237816 */ /* 0x001fe400000000be */
[----:B------:R-:W-:-:S02]  /*9d610*/  SHF.R.U32.HI R31, RZ, 0x8, R30 ;  /* 0x00000008ff1f7819 */ /* 0x000fc4000001161e */
[----:B------:R-:W-:Y:S01]  /*9d620*/  SHF.R.U32.HI R38, RZ, 0x8, R27 ;  /* 0x00000008ff267819 */ /* 0x000fe2000001161b */
[----:B------:R0:W-:Y:S01]  /*9d630*/  STL [R1+0x2b18], R35 ;  /* 0x002b182301007387 */ /* 0x0001e20000100800 */
[----:B------:R-:W-:Y:S02]  /*9d640*/  SHF.R.U32.HI R30, RZ, 0x8, R191 ;  /* 0x00000008ff1e7819 */ /* 0x000fe400000116bf */
[----:B------:R-:W-:Y:S01]  /*9d650*/  SHF.R.U32.HI R33, RZ, 0x8, R29 ;  /* 0x00000008ff217819 */ /* 0x000fe2000001161d */
[----:B------:R1:W-:Y:S01]  /*9d660*/  STL [R1+0x2b10], R25 ;  /* 0x002b101901007387 */ /* 0x0003e20000100800 */
[----:B------:R-:W-:Y:S02]  /*9d670*/  PRMT R27, R27, 0x3340, R140 ;  /* 0x000033401b1b7816 */ /* 0x000fe4000000008c */
[----:B------:R-:W-:Y:S02]  /*9d680*/  SHF.R.U32.HI R29, RZ, 0x8, R190 ;  /* 0x00000008ff1d7819 */ /* 0x000fe400000116be */
[----:B0-----:R-:W-:-:S02]  /*9d690*/  SHF.R.U32.HI R35, RZ, 0x8, R144 ;  /* 0x00000008ff237819 */ /* 0x001fc40000011690 */
[----:B------:R-:W-:Y:S02]  /*9d6a0*/  LOP3.LUT R37, R37, 0xffff, RZ, 0xc0, !PT ;  /* 0x0000ffff25257812 */ /* 0x000fe400078ec0ff */
[----:B-1----:R-:W-:Y:S02]  /*9d6b0*/  SHF.R.U32.HI R25, RZ, 0x8, R140 ;  /* 0x00000008ff197819 */ /* 0x002fe4000001168c */
[----:B------:R-:W-:Y:S01]  /*9d6c0*/  LOP3.LUT R35, R35, 0xffff, RZ, 0xc0, !PT ;  /* 0x0000ffff23237812 */ /* 0x000fe200078ec0ff */
[----:B------:R0:W-:Y:S01]  /*9d6d0*/  STL [R1+0x2b14], R27 ;  /* 0x002b141b01007387 */ /* 0x0001e20000100800 */
[----:B------:R-:W-:Y:S02]  /*9d6e0*/  LOP3.LUT R31, R31, 0xffff, RZ, 0xc0, !PT ;  /* 0x0000ffff1f1f7812 */ /* 0x000fe400078ec0ff */
[----:B------:R-:W-:Y:S02]  /*9d6f0*/  LOP3.LUT R30, R30, 0xffff, RZ, 0xc0, !PT ;  /* 0x0000ffff1e1e7812 */ /* 0x000fe400078ec0ff */
[----:B------:R-:W-:-:S02]  /*9d700*/  LOP3.LUT R33, R33, 0xffff, RZ, 0xc0, !PT ;  /* 0x0000ffff21217812 */ /* 0x000fc400078ec0ff */
[----:B------:R-:W-:Y:S02]  /*9d710*/  LOP3.LUT R29, R29, 0xffff, RZ, 0xc0, !PT ;  /* 0x0000ffff1d1d7812 */ /* 0x000fe400078ec0ff */
[----:B------:R-:W-:Y:S02]  /*9d720*/  LOP3.LUT R25, R25, 0xffff, RZ, 0xc0, !PT ;  /* 0x0000ffff19197812 */ /* 0x000fe400078ec0ff */
[----:B0-----:R-:W-:Y:S02]  /*9d730*/  LOP3.LUT R27, R38, 0xffff, RZ, 0xc0, !PT ;  /* 0x0000ffff261b7812 */ /* 0x001fe400078ec0ff */
[----:B------:R-:W-:Y:S02]  /*9d740*/  PRMT R35, R37, 0x3340, R35 ;  /* 0x0000334025237816 */ /* 0x000fe40000000023 */
[----:B------:R-:W-:Y:S02]  /*9d750*/  PRMT R30, R31, 0x3340, R30 ;  /* 0x000033401f1e7816 */ /* 0x000fe4000000001e */
[----:B------:R-:W-:-:S02]  /*9d760*/  PRMT R29, R33, 0x3340, R29 ;  /* 0x00003340211d7816 */ /* 0x000fc4000000001d */
[----:B------:R-:W-:Y:S01]  /*9d770*/  PRMT R25, R27, 0x3340, R25 ;  /* 0x000033401b197816 */ /* 0x000fe20000000019 */
[----:B------:R-:W-:Y:S04]  /*9d780*/  STL [R1+0x584], R35 ;  /* 0x0005842301007387 */ /* 0x000fe80000100800 */
[----:B------:R2:W-:Y:S04]  /*9d790*/  STL [R1+0x580], R30 ;  /* 0x0005801e01007387 */ /* 0x0005e80000100800 */
[----:B------:R3:W-:Y:S04]  /*9d7a0*/  STL [R1+0x57c], R29 ;  /* 0x00057c1d01007387 */ /* 0x0007e80000100800 */
[----:B------:R0:W-:Y:S01]  /*9d7b0*/  STL [R1+0x578], R25 ;  /* 0x0005781901007387 */ /* 0x0001e20000100800 */
[----:B--2---:R-:W-:-:S03]  /*9d7c0*/  LOP3.LUT R30, R47, 0xffff, RZ, 0xc0, !PT ;  /* 0x0000ffff2f1e7812 */ /* 0x004fc600078ec0ff */
[----:B------:R-:W2:Y:S01]  /*9d7d0*/  LDL.LU R47, [R1+0x26d8] ;  /* 0x0026d800012f7983 */ /* 0x000ea20000300800 */
[----:B---3--:R-:W-:-:S03]  /*9d7e0*/  LOP3.LUT R29, R45, 0xffff, RZ, 0xc0, !PT ;  /* 0x0000ffff2d1d7812 */ /* 0x008fc600078ec0ff */
[----:B------:R-:W3:Y:S01]  /*9d7f0*/  LDL.LU R45, [R1+0x26d0] ;  /* 0x0026d000012d7983 */ /* 0x000ee20000300800 */
[----:B----4-:R-:W-:-:S03]  /*9d800*/  LOP3.LUT R27, R43, 0xffff, RZ, 0xc0, !PT ;  /* 0x0000ffff2b1b7812 */ /* 0x010fc600078ec0ff */
[----:B------:R-:W4:Y:S01]  /*9d810*/  LDL.LU R43, [R1+0x26cc] ;  /* 0x0026cc00012b7983 */ /* 0x000f220000300800 */
[----:B------:R-:W-:Y:S02]  /*9d820*/  LOP3.LUT R193, R193, 0xffff, RZ, 0xc0, !PT ;  /* 0x0000ffffc1c17812 */ /* 0x000fe400078ec0ff */
[----:B------:R-:W-:Y:S02]  /*9d830*/  F2FP.SATFINITE.E4M3.F32.PACK_AB_MERGE_C R136, R137, R136, RZ ;  /* 0x000000888988723e */ /* 0x000fe400048070ff */
[----:B------:R-:W-:Y:S02]  /*9d840*/  SHF.R.U32.HI R35, RZ, 0x8, R30 ;  /* 0x00000008ff237819 */ /* 0x000fe4000001161e */
[----:B------:R-:W-:Y:S02]  /*9d850*/  PRMT R30, R30, 0x3340, R193 ;  /* 0x000033401e1e7816 */ /* 0x000fe400000000c1 */
[----:B0-----:R-:W-:Y:S02]  /*9d860*/  LOP3.LUT R25, R41, 0xffff, RZ, 0xc0, !PT ;  /* 0x0000ffff29197812 */ /* 0x001fe400078ec0ff */
[----:B------:R-:W-:Y:S01]  /*9d870*/  LOP3.LUT R192, R192, 0xffff, RZ, 0xc0, !PT ;  /* 0x0000ffffc0c07812 */ /* 0x000fe200078ec0ff */
[----:B------:R-:W4:Y:S01]  /*9d880*/  LDL.LU R41, [R1+0x7ac] ;  /* 0x0007ac0001297983 */ /* 0x000f220000300800 */
[----:B------:R-:W-:-:S02]  /*9d890*/  LOP3.LUT R136, R136, 0xffff, RZ, 0xc0, !PT ;  /* 0x0000ffff88887812 */ /* 0x000fc400078ec0ff */
[----:B------:R-:W-:Y:S01]  /*9d8a0*/  F2FP.SATFINITE.E4M3.F32.PACK_AB_MERGE_C R138, R139, R138, RZ ;  /* 0x0000008a8b8a723e */ /* 0x000fe200048070ff */
[----:B------:R0:W-:Y:S01]  /*9d8b0*/  STL [R1+0x2b08], R30 ;  /* 0x002b081e01007387 */ /* 0x0001e20000100800 */
[----:B------:R-:W-:Y:S02]  /*9d8c0*/  PRMT R38, R27, 0x3340, R136 ;  /* 0x000033401b267816 */ /* 0x000fe40000000088 */
[----:B------:R-:W-:Y:S02]  /*9d8d0*/  LOP3.LUT R138, R138, 0xffff, RZ, 0xc0, !PT ;  /* 0x0000ffff8a8a7812 */ /* 0x000fe400078ec0ff */
[----:B------:R-:W-:Y:S02]  /*9d8e0*/  SHF.R.U32.HI R33, RZ, 0x8, R193 ;  /* 0x00000008ff217819 */ /* 0x000fe400000116c1 */
[----:B0-----:R-:W-:Y:S02]  /*9d8f0*/  PRMT R30, R29, 0x3340, R192 ;  /* 0x000033401d1e7816 */ /* 0x001fe400000000c0 */
[----:B------:R-:W-:-:S02]  /*9d900*/  SHF.R.U32.HI R37, RZ, 0x8, R29 ;  /* 0x00000008ff257819 */ /* 0x000fc4000001161d */
[----:B------:R-:W-:Y:S01]  /*9d910*/  SHF.R.U32.HI R31, RZ, 0x8, R192 ;  /* 0x00000008ff1f7819 */ /* 0x000fe200000116c0 */
[----:B------:R0:W-:Y:S01]  /*9d920*/  STL [R1+0x2b04], R30 ;  /* 0x002b041e01007387 */ /* 0x0001e20000100800 */
[----:B------:R-:W-:Y:S02]  /*9d930*/  SHF.R.U32.HI R29, RZ, 0x8, R27 ;  /* 0x00000008ff1d7819 */ /* 0x000fe4000001161b */
[----:B------:R-:W-:Y:S01]  /*9d940*/  SHF.R.U32.HI R27, RZ, 0x8, R136 ;  /* 0x00000008ff1b7819 */ /* 0x000fe20000011688 */
[----:B------:R1:W-:Y:S01]  /*9d950*/  STL [R1+0x2b00], R38 ;  /* 0x002b002601007387 */ /* 0x0003e20000100800 */
[----:B------:R-:W-:Y:S02]  /*9d960*/  LOP3.LUT R35, R35, 0xffff, RZ, 0xc0, !PT ;  /* 0x0000ffff23237812 */ /* 0x000fe400078ec0ff */
[----:B------:R-:W-:Y:S02]  /*9d970*/  LOP3.LUT R33, R33, 0xffff, RZ, 0xc0, !PT ;  /* 0x0000ffff21217812 */ /* 0x000fe400078ec0ff */
[----:B0-----:R-:W-:-:S02]  /*9d980*/  SHF.R.U32.HI R30, RZ, 0x8, R25 ;  /* 0x00000008ff1e7819 */ /* 0x001fc40000011619 */
[--C-:B-1----:R-:W-:Y:S02]  /*9d990*/  PRMT R38, R25, 0x3340, R138.reuse ;  /* 0x0000334019267816 */ /* 0x102fe4000000008a */
[----:B------:R-:W-:Y:S02]  /*9d9a0*/  SHF.R.U32.HI R25, RZ, 0x8, R138 ;  /* 0x00000008ff197819 */ /* 0x000fe4000001168a */
[----:B------:R-:W-:Y:S02]  /*9d9b0*/  LOP3.LUT R37, R37, 0xffff, RZ, 0xc0, !PT ;  /* 0x0000ffff25257812 */ /* 0x000fe400078ec0ff */
[----:B------:R-:W-:Y:S02]  /*9d9c0*/  LOP3.LUT R31, R31, 0xffff, RZ, 0xc0, !PT ;  /* 0x0000ffff1f1f7812 */ /* 0x000fe400078ec0ff */
[----:B------:R-:W-:Y:S02]  /*9d9d0*/  LOP3.LUT R29, R29, 0xffff, RZ, 0xc0, !PT ;  /* 0x0000ffff1d1d7812 */ /* 0x000fe400078ec0ff */
[----:B------:R-:W-:-:S02]  /*9d9e0*/  LOP3.LUT R27, R27, 0xffff, RZ, 0xc0, !PT ;  /* 0x0000ffff1b1b7812 */ /* 0x000fc400078ec0ff */
[----:B------:R-:W-:Y:S02]  /*9d9f0*/  LOP3.LUT R30, R30, 0xffff, RZ, 0xc0, !PT ;  /* 0x0000ffff1e1e7812 */ /* 0x000fe400078ec0ff */
[----:B------:R-:W-:Y:S02]  /*9da00*/  LOP3.LUT R25, R25, 0xffff, RZ, 0xc0, !PT ;  /* 0x0000ffff19197812 */ /* 0x000fe400078ec0ff */
[----:B------:R-:W-:Y:S02]  /*9da10*/  PRMT R33, R35, 0x3340, R33 ;  /* 0x0000334023217816 */ /* 0x000fe40000000021 */
[----:B------:R-:W-:Y:S02]  /*9da20*/  PRMT R31, R37, 0x3340, R31 ;  /* 0x00003340251f7816 */ /* 0x000fe4000000001f */
[----:B------:R-:W-:Y:S01]  /*9da30*/  PRMT R27, R29, 0x3340, R27 ;  /* 0x000033401d1b7816 */ /* 0x000fe2000000001b */
[----:B------:R-:W-:Y:S01]  /*9da40*/  STL [R1+0x2b0c], R38 ;  /* 0x002b0c2601007387 */ /* 0x000fe20000100800 */
[----:B------:R-:W-:-:S03]  /*9da50*/  PRMT R25, R30, 0x3340, R25 ;  /* 0x000033401e197816 */ /* 0x000fc60000000019 */
[----:B------:R-:W-:Y:S04]  /*9da60*/  STL [R1+0x570], R33 ;  /* 0x0005702101007387 */ /* 0x000fe80000100800 */
[----:B------:R-:W-:Y:S04]  /*9da70*/  STL [R1+0x56c], R31 ;  /* 0x00056c1f01007387 */ /* 0x000fe80000100800 */
        /* <DEDUP_REMOVED lines=9> */
[----:B------:R-:W-:Y:S02]  /*9db10*/  LOP3.LUT R195, R195, 0xffff, RZ, 0xc0, !PT ;  /* 0x0000ffffc3c37812 */ /* 0x000fe400078ec0ff */
[----:B------:R-:W-:Y:S02]  /*9db20*/  F2FP.SATFINITE.E4M3.F32.PACK_AB_MERGE_C R132, R133, R132, RZ ;  /* 0x000000848584723e */ /* 0x000fe400048070ff */
[----:B------:R-:W-:Y:S02]  /*9db30*/  SHF.R.U32.HI R38, RZ, 0x8, R30 ;  /* 0x00000008ff267819 */ /* 0x000fe4000001161e */
[----:B0-----:R-:W-:Y:S02]  /*9db40*/  LOP3.LUT R25, R41, 0xffff, RZ, 0xc0, !PT ;  /* 0x0000ffff29197812 */ /* 0x001fe400078ec0ff */
[----:B------:R-:W4:Y:S01]  /*9db50*/  LDL.LU R41, [R1+0x8f0] ;  /* 0x0008f00001297983 */ /* 0x000f220000300800 */
[----:B------:R-:W-:-:S02]  /*9db60*/  PRMT R30, R30, 0x3340, R197 ;  /* 0x000033401e1e7816 */ /* 0x000fc400000000c5 */
[----:B------:R-:W-:Y:S02]  /*9db70*/  SHF.R.U32.HI R35, RZ, 0x8, R29 ;  /* 0x00000008ff237819 */ /* 0x000fe4000001161d */
[----:B------:R-:W-:Y:S02]  /*9db80*/  LOP3.LUT R194, R194, 0xffff, RZ, 0xc0, !PT ;  /* 0x0000ffffc2c27812 */ /* 0x000fe400078ec0ff */
[----:B------:R-:W-:Y:S02]  /*9db90*/  PRMT R29, R29, 0x3340, R195 ;  /* 0x000033401d1d7816 */ /* 0x000fe400000000c3 */
[----:B------:R-:W-:Y:S01]  /*9dba0*/  LOP3.LUT R132, R132, 0xffff, RZ, 0xc0, !PT ;  /* 0x0000ffff84847812 */ /* 0x000fe200078ec0ff */
[----:B------:R0:W-:Y:S01]  /*9dbb0*/  STL [R1+0x2af0], R30 ;  /* 0x002af01e01007387 */ /* 0x0001e20000100800 */
[----:B------:R-:W-:Y:S02]  /*9dbc0*/  SHF.R.U32.HI R37, RZ, 0x8, R27 ;  /* 0x00000008ff257819 */ /* 0x000fe4000001161b */
[----:B------:R-:W-:Y:S01]  /*9dbd0*/  SHF.R.U32.HI R33, RZ, 0x8, R195 ;  /* 0x00000008ff217819 */ /* 0x000fe200000116c3 */
[----:B------:R1:W-:Y:S01]  /*9dbe0*/  STL [R1+0x2afc], R29 ;  /* 0x002afc1d01007387 */ /* 0x0003e20000100800 */
[----:B------:R-:W-:-:S02]  /*9dbf0*/  PRMT R27, R27, 0x3340, R194 ;  /* 0x000033401b1b7816 */ /* 0x000fc400000000c2 */
[----:B------:R-:W-:Y:S02]  /*9dc00*/  SHF.R.U32.HI R31, RZ, 0x8, R194 ;  /* 0x00000008ff1f7819 */ /* 0x000fe400000116c2 */
[----:B0-----:R-:W-:Y:S02]  /*9dc10*/  SHF.R.U32.HI R30, RZ, 0x8, R25 ;  /* 0x00000008ff1e7819 */ /* 0x001fe40000011619 */
[--C-:B------:R-:W-:Y:S02]  /*9dc20*/  PRMT R25, R25, 0x3340, R132.reuse ;  /* 0x0000334019197816 */ /* 0x100fe40000000084 */
[----:B-1----:R-:W-:Y:S02]  /*9dc30*/  SHF.R.U32.HI R29, RZ, 0x8, R132 ;  /* 0x00000008ff1d7819 */ /* 0x002fe40000011684 */
[----:B------:R-:W-:Y:S01]  /*9dc40*/  SHF.R.U32.HI R197, RZ, 0x8, R197 ;  /* 0x00000008ffc57819 */ /* 0x000fe200000116c5 */
[----:B------:R0:W-:Y:S01]  /*9dc50*/  STL [R1+0x2af8], R27 ;  /* 0x002af81b01007387 */ /* 0x0001e20000100800 */
[----:B------:R-:W-:-:S02]  /*9dc60*/  LOP3.LUT R35, R35, 0xffff, RZ, 0xc0, !PT ;  /* 0x0000ffff23237812 */ /* 0x000fc400078ec0ff */
[----:B------:R-:W-:Y:S01]  /*9dc70*/  LOP3.LUT R33, R33, 0xffff, RZ, 0xc0, !PT ;  /* 0x0000ffff21217812 */ /* 0x000fe200078ec0ff */
[----:B------:R1:W-:Y:S01]  /*9dc80*/  STL [R1+0x2af4], R25 ;  /* 0x002af41901007387 */ /* 0x0003e20000100800 */
[----:B------:R-:W-:Y:S02]  /*9dc90*/  LOP3.LUT R37, R37, 0xffff, RZ, 0xc0, !PT ;  /* 0x0000ffff25257812 */ /* 0x000fe400078ec0ff */
[----:B------:R-:W-:Y:S02]  /*9dca0*/  LOP3.LUT R31, R31, 0xffff, RZ, 0xc0, !PT ;  /* 0x0000ffff1f1f7812 */ /* 0x000fe400078ec0ff */
[----:B------:R-:W-:Y:S02]  /*9dcb0*/  LOP3.LUT R30, R30, 0xffff, RZ, 0xc0, !PT ;  /* 0x0000ffff1e1e7812 */ /* 0x000fe400078ec0ff */
[----:B------:R-:W-:Y:S02]  /*9dcc0*/  LOP3.LUT R29, R29, 0xffff, RZ, 0xc0, !PT ;  /* 0x0000ffff1d1d7812 */ /* 0x000fe400078ec0ff */
[----:B0-----:R-:W-:-:S02]  /*9dcd0*/  LOP3.LUT R27, R38, 0xffff, RZ, 0xc0, !PT ;  /* 0x0000ffff261b7812 */ /* 0x001fc400078ec0ff */
[----:B-1----:R-:W-:Y:S02]  /*9dce0*/  LOP3.LUT R25, R197, 0xffff, RZ, 0xc0, !PT ;  /* 0x0000ffffc5197812 */ /* 0x002fe400078ec0ff */
[----:B------:R-:W-:Y:S02]  /*9dcf0*/  PRMT R33, R35, 0x3340, R33 ;  /* 0x0000334023217816 */ /* 0x000fe40000000021 */
[----:B------:R-:W-:Y:S02]  /*9dd00*/  PRMT R31, R37, 0x3340, R31 ;  /* 0x00003340251f7816 */ /* 0x000fe4000000001f */
[----:B------:R-:W-:Y:S02]  /*9dd10*/  PRMT R29, R30, 0x3340, R29 ;  /* 0x000033401e1d7816 */ /* 0x000fe4000000001d */
[----:B------:R-:W-:Y:S01]  /*9dd20*/  PRMT R25, R27, 0x3340, R25 ;  /* 0x000033401b197816 */ /* 0x000fe20000000019 */
        /* <DEDUP_REMOVED lines=12> */
[----:B------:R-:W-:Y:S02]  /*9ddf0*/  LOP3.LUT R196, R196, 0xffff, RZ, 0xc0, !PT ;  /* 0x0000ffffc4c47812 */ /* 0x000fe400078ec0ff */
[----:B------:R-:W-:Y:S02]  /*9de00*/  F2FP.SATFINITE.E4M3.F32.PACK_AB_MERGE_C R130, R131, R130, RZ ;  /* 0x000000828382723e */ /* 0x000fe400048070ff */
[----:B0-----:R-:W-:Y:S02]  /*9de10*/  LOP3.LUT R25, R41, 0xffff, RZ, 0xc0, !PT ;  /* 0x0000ffff29197812 */ /* 0x001fe400078ec0ff */
[----:B------:R-:W4:Y:S01]  /*9de20*/  LDL.LU R41, [R1+0x267c] ;  /* 0x00267c0001297983 */ /* 0x000f220000300800 */
[----:B------:R-:W-:-:S02]  /*9de30*/  SHF.R.U32.HI R38, RZ, 0x8, R30 ;  /* 0x00000008ff267819 */ /* 0x000fc4000001161e */
[----:B------:R-:W-:Y:S02]  /*9de40*/  PRMT R30, R30, 0x3340, R199 ;  /* 0x000033401e1e7816 */ /* 0x000fe400000000c7 */
[----:B------:R-:W-:Y:S02]  /*9de50*/  SHF.R.U32.HI R37, RZ, 0x8, R29 ;  /* 0x00000008ff257819 */ /* 0x000fe4000001161d */
[----:B------:R-:W-:Y:S02]  /*9de60*/  LOP3.LUT R128, R128, 0xffff, RZ, 0xc0, !PT ;  /* 0x0000ffff80807812 */ /* 0x000fe400078ec0ff */
[----:B------:R-:W-:Y:S02]  /*9de70*/  PRMT R29, R29, 0x3340, R196 ;  /* 0x000033401d1d7816 */ /* 0x000fe400000000c4 */
[----:B------:R-:W-:Y:S01]  /*9de80*/  LOP3.LUT R130, R130, 0xffff, RZ, 0xc0, !PT ;  /* 0x0000ffff82827812 */ /* 0x000fe200078ec0ff */
[----:B------:R0:W-:Y:S01]  /*9de90*/  STL [R1+0x2aec], R30 ;  /* 0x002aec1e01007387 */ /* 0x0001e20000100800 */
[----:B------:R-:W-:-:S02]  /*9dea0*/  SHF.R.U32.HI R31, RZ, 0x8, R27 ;  /* 0x00000008ff1f7819 */ /* 0x000fc4000001161b */
[----:B------:R-:W-:Y:S01]  /*9deb0*/  SHF.R.U32.HI R35, RZ, 0x8, R196 ;  /* 0x00000008ff237819 */ /* 0x000fe200000116c4 */
[----:B------:R1:W-:Y:S01]  /*9dec0*/  STL [R1+0x2ae4], R29 ;  /* 0x002ae41d01007387 */ /* 0x0003e20000100800 */
[----:B------:R-:W-:Y:S02]  /*9ded0*/  PRMT R27, R27, 0x3340, R128 ;  /* 0x000033401b1b7816 */ /* 0x000fe40000000080 */
[----:B------:R-:W-:Y:S02]  /*9dee0*/  SHF.R.U32.HI R33, RZ, 0x8, R25 ;  /* 0x00000008ff217819 */ /* 0x000fe40000011619 */
[----:B------:R-:W-:Y:S02]  /*9def0*/  PRMT R25, R25, 0x3340, R130 ;  /* 0x0000334019197816 */ /* 0x000fe40000000082 */
[----:B0-----:R-:W-:Y:S02]  /*9df00*/  SHF.R.U32.HI R30, RZ, 0x8, R128 ;  /* 0x00000008ff1e7819 */ /* 0x001fe40000011680 */
[----:B------:R-:W-:-:S02]  /*9df10*/  SHF.R.U32.HI R199, RZ, 0x8, R199 ;  /* 0x00000008ffc77819 */ /* 0x000fc400000116c7 */
[----:B-1----:R-:W-:Y:S01]  /*9df20*/  SHF.R.U32.HI R29, RZ, 0x8, R130 ;  /* 0x00000008ff1d7819 */ /* 0x002fe20000011682 */
[----:B------:R0:W-:Y:S01]  /*9df30*/  STL [R1+0x2ae0], R27 ;  /* 0x002ae01b01007387 */ /* 0x0001e20000100800 */
[----:B------:R-:W-:Y:S02]  /*9df40*/  LOP3.LUT R37, R37, 0xffff, RZ, 0xc0, !PT ;  /* 0x0000ffff25257812 */ /* 0x000fe400078ec0ff */
[----:B------:R-:W-:Y:S01]  /*9df50*/  LOP3.LUT R35, R35, 0xffff, RZ, 0xc0, !PT ;  /* 0x0000ffff23237812 */ /* 0x000fe200078ec0ff */
[----:B------:R1:W-:Y:S01]  /*9df60*/  STL [R1+0x2ae8], R25 ;  /* 0x002ae81901007387 */ /* 0x0003e20000100800 */
[----:B------:R-:W-:Y:S02]  /*9df70*/  LOP3.LUT R31, R31, 0xffff, RZ, 0xc0, !PT ;  /* 0x0000ffff1f1f7812 */ /* 0x000fe400078ec0ff */
[----:B------:R-:W-:Y:S02]  /*9df80*/  LOP3.LUT R30, R30, 0xffff, RZ, 0xc0, !PT ;  /* 0x0000ffff1e1e7812 */ /* 0x000fe400078ec0ff */
[----:B------:R-:W-:-:S02]  /*9df90*/  LOP3.LUT R33, R33, 0xffff, RZ, 0xc0, !PT ;  /* 0x0000ffff21217812 */ /* 0x000fc400078ec0ff */
[----:B------:R-:W-:Y:S02]  /*9dfa0*/  LOP3.LUT R29, R29, 0xffff, RZ, 0xc0, !PT ;  /* 0x0000ffff1d1d7812 */ /* 0x000fe400078ec0ff */
[----:B0-----:R-:W-:Y:S02]  /*9dfb0*/  LOP3.LUT R27, R38, 0xffff, RZ, 0xc0, !PT ;  /* 0x0000ffff261b7812 */ /* 0x001fe400078ec0ff */
[----:B-1----:R-:W-:Y:S02]  /*9dfc0*/  LOP3.LUT R25, R199, 0xffff, RZ, 0xc0, !PT ;  /* 0x0000ffffc7197812 */ /* 0x002fe400078ec0ff */
        /* <DEDUP_REMOVED lines=17> */
[----:B0-----:R-:W-:Y:S02]  /*9e0e0*/  LOP3.LUT R25, R41, 0xffff, RZ, 0xc0, !PT ;  /* 0x0000ffff29197812 */ /* 0x001fe400078ec0ff */
[----:B------:R-:W4:Y:S01]  /*9e0f0*/  LDL.LU R41, [R1+0x2680] ;  /* 0x0026800001297983 */ /* 0x000f220000300800 */
[----:B------:R-:W-:-:S02]  /*9e100*/  PRMT R31, R30, 0x3340, R201 ;  /* 0x000033401e1f7816 */ /* 0x000fc400000000c9 */
[----:B------:R-:W-:Y:S02]  /*9e110*/  LOP3.LUT R198, R198, 0xffff, RZ, 0xc0, !PT ;  /* 0x0000ffffc6c67812 */ /* 0x000fe400078ec0ff */
[----:B------:R-:W-:Y:S02]  /*9e120*/  LOP3.LUT R124, R124, 0xffff, RZ, 0xc0, !PT ;  /* 0x0000ffff7c7c7812 */ /* 0x000fe400078ec0ff */
[----:B------:R-:W-:Y:S02]  /*9e130*/  SHF.R.U32.HI R38, RZ, 0x8, R30 ;  /* 0x00000008ff267819 */ /* 0x000fe4000001161e */
[----:B------:R-:W-:Y:S01]  /*9e140*/  SHF.R.U32.HI R30, RZ, 0x8, R29 ;  /* 0x00000008ff1e7819 */ /* 0x000fe2000001161d */
[----:B------:R0:W-:Y:S01]  /*9e150*/  STL [R1+0x2ad4], R31 ;  /* 0x002ad41f01007387 */ /* 0x0001e20000100800 */
[----:B------:R-:W-:Y:S02]  /*9e160*/  PRMT R29, R29, 0x3340, R200 ;  /* 0x000033401d1d7816 */ /* 0x000fe400000000c8 */
[----:B------:R-:W-:-:S02]  /*9e170*/  SHF.R.U32.HI R37, RZ, 0x8, R27 ;  /* 0x00000008ff257819 */ /* 0x000fc4000001161b */
[--C-:B------:R-:W-:Y:S02]  /*9e180*/  PRMT R27, R27, 0x3340, R198.reuse ;  /* 0x000033401b1b7816 */ /* 0x100fe400000000c6 */
[----:B------:R-:W-:Y:S02]  /*9e190*/  SHF.R.U32.HI R35, RZ, 0x8, R198 ;  /* 0x00000008ff237819 */ /* 0x000fe400000116c6 */
[----:B------:R-:W-:Y:S02]  /*9e1a0*/  SHF.R.U32.HI R33, RZ, 0x8, R25 ;  /* 0x00000008ff217819 */ /* 0x000fe40000011619 */
[--C-:B------:R-:W-:Y:S02]  /*9e1b0*/  PRMT R25, R25, 0x3340, R124.reuse ;  /* 0x0000334019197816 */ /* 0x100fe4000000007c */
[----:B0-----:R-:W-:Y:S02]  /*9e1c0*/  SHF.R.U32.HI R31, RZ, 0x8, R124 ;  /* 0x00000008ff1f7819 */ /* 0x001fe4000001167c */
[----:B------:R-:W-:Y:S01]  /*9e1d0*/  SHF.R.U32.HI R201, RZ, 0x8, R201 ;  /* 0x00000008ffc97819 */ /* 0x000fe200000116c9 */
[----:B------:R0:W-:Y:S01]  /*9e1e0*/  STL [R1+0x2ad0], R29 ;  /* 0x002ad01d01007387 */ /* 0x0001e20000100800 */
[----:B------:R-:W-:-:S02]  /*9e1f0*/  SHF.R.U32.HI R200, RZ, 0x8, R200 ;  /* 0x00000008ffc87819 */ /* 0x000fc400000116c8 */
[----:B------:R-:W-:Y:S01]  /*9e200*/  LOP3.LUT R37, R37, 0xffff, RZ, 0xc0, !PT ;  /* 0x0000ffff25257812 */ /* 0x000fe200078ec0ff */
[----:B------:R1:W-:Y:S01]  /*9e210*/  STL [R1+0x2adc], R27 ;  /* 0x002adc1b01007387 */ /* 0x0003e20000100800 */
[----:B------:R-:W-:Y:S02]  /*9e220*/  LOP3.LUT R35, R35, 0xffff, RZ, 0xc0, !PT ;  /* 0x0000ffff23237812 */ /* 0x000fe400078ec0ff */
[----:B------:R-:W-:Y:S01]  /*9e230*/  LOP3.LUT R33, R33, 0xffff, RZ, 0xc0, !PT ;  /* 0x0000ffff21217812 */ /* 0x000fe200078ec0ff */
[----:B------:R1:W-:Y:S01]  /*9e240*/  STL [R1+0x2ad8], R25 ;  /* 0x002ad81901007387 */ /* 0x0003e20000100800 */
[----:B------:R-:W-:Y:S02]  /*9e250*/  LOP3.LUT R31, R31, 0xffff, RZ, 0xc0, !PT ;  /* 0x0000ffff1f1f7812 */ /* 0x000fe400078ec0ff */
[----:B0-----:R-:W-:Y:S02]  /*9e260*/  LOP3.LUT R29, R38, 0xffff, RZ, 0xc0, !PT ;  /* 0x0000ffff261d7812 */ /* 0x001fe400078ec0ff */
[----:B------:R-:W-:-:S02]  /*9e270*/  LOP3.LUT R30, R30, 0xffff, RZ, 0xc0, !PT ;  /* 0x0000ffff1e1e7812 */ /* 0x000fc400078ec0ff */
[----:B-1----:R-:W-:Y:S02]  /*9e280*/  LOP3.LUT R27, R201, 0xffff, RZ, 0xc0, !PT ;  /* 0x0000ffffc91b7812 */ /* 0x002fe400078ec0ff */
[----:B------:R-:W-:Y:S02]  /*9e290*/  PRMT R35, R37, 0x3340, R35 ;  /* 0x0000334025237816 */ /* 0x000fe40000000023 */
[----:B------:R-:W-:Y:S02]  /*9e2a0*/  LOP3.LUT R25, R200, 0xffff, RZ, 0xc0, !PT ;  /* 0x0000ffffc8197812 */ /* 0x000fe400078ec0ff */
        /* <DEDUP_REMOVED lines=15> */
[----:B------:R-:W-:Y:S02]  /*9e3a0*/  F2FP.SATFINITE.E4M3.F32.PACK_AB_MERGE_C R122, R123, R122, RZ ;  /* 0x0000007a7b7a723e */ /* 0x000fe400048070ff */
[----:B0-----:R-:W-:Y:S02]  /*9e3b0*/  LOP3.LUT R25, R41, 0xffff, RZ, 0xc0, !PT ;  /* 0x0000ffff29197812 */ /* 0x001fe400078ec0ff */
[----:B------:R-:W4:Y:S01]  /*9e3c0*/  LDL.LU R41, [R1+0x2688] ;  /* 0x0026880001297983 */ /* 0x000f220000300800 */
[----:B------:R-:W-:-:S02]  /*9e3d0*/  LOP3.LUT R202, R202, 0xffff, RZ, 0xc0, !PT ;  /* 0x0000ffffcaca7812 */ /* 0x000fc400078ec0ff */
[----:B------:R-:W-:Y:S02]  /*9e3e0*/  PRMT R31, R30, 0x3340, R203 ;  /* 0x000033401e1f7816 */ /* 0x000fe400000000cb */
[----:B------:R-:W-:Y:S02]  /*9e3f0*/  LOP3.LUT R120, R120, 0xffff, RZ, 0xc0, !PT ;  /* 0x0000ffff78787812 */ /* 0x000fe400078ec0ff */
[----:B------:R-:W-:Y:S02]  /*9e400*/  LOP3.LUT R122, R122, 0xffff, RZ, 0xc0, !PT ;  /* 0x0000ffff7a7a7812 */ /* 0x000fe400078ec0ff */
[----:B------:R-:W-:Y:S02]  /*9e410*/  SHF.R.U32.HI R38, RZ, 0x8, R30 ;  /* 0x00000008ff267819 */ /* 0x000fe4000001161e */
[----:B------:R-:W-:Y:S01]  /*9e420*/  SHF.R.U32.HI R30, RZ, 0x8, R29 ;  /* 0x00000008ff1e7819 */ /* 0x000fe2000001161d */
[----:B------:R0:W-:Y:S01]  /*9e430*/  STL [R1+0x2acc], R31 ;  /* 0x002acc1f01007387 */ /* 0x0001e20000100800 */
[----:B------:R-:W-:-:S02]  /*9e440*/  PRMT R29, R29, 0x3340, R202 ;  /* 0x000033401d1d7816 */ /* 0x000fc400000000ca */
[----:B------:R-:W-:Y:S02]  /*9e450*/  SHF.R.U32.HI R35, RZ, 0x8, R27 ;  /* 0x00000008ff237819 */ /* 0x000fe4000001161b */
[--C-:B------:R-:W-:Y:S02]  /*9e460*/  PRMT R27, R27, 0x3340, R120.reuse ;  /* 0x000033401b1b7816 */ /* 0x100fe40000000078 */
[----:B------:R-:W-:Y:S02]  /*9e470*/  SHF.R.U32.HI R37, RZ, 0x8, R25 ;  /* 0x00000008ff257819 */ /* 0x000fe40000011619 */
[----:B------:R-:W-:Y:S02]  /*9e480*/  SHF.R.U32.HI R33, RZ, 0x8, R120 ;  /* 0x00000008ff217819 */ /* 0x000fe40000011678 */
[--C-:B------:R-:W-:Y:S02]  /*9e490*/  PRMT R25, R25, 0x3340, R122.reuse ;  /* 0x0000334019197816 */ /* 0x100fe4000000007a */
[----:B0-----:R-:W-:-:S02]  /*9e4a0*/  SHF.R.U32.HI R31, RZ, 0x8, R122 ;  /* 0x00000008ff1f7819 */ /* 0x001fc4000001167a */
[----:B------:R-:W-:Y:S01]  /*9e4b0*/  SHF.R.U32.HI R203, RZ, 0x8, R203 ;  /* 0x00000008ffcb7819 */ /* 0x000fe200000116cb */
[----:B------:R0:W-:Y:S01]  /*9e4c0*/  STL [R1+0x2ac8], R29 ;  /* 0x002ac81d01007387 */ /* 0x0001e20000100800 */
[----:B------:R-:W-:Y:S02]  /*9e4d0*/  SHF.R.U32.HI R202, RZ, 0x8, R202 ;  /* 0x00000008ffca7819 */ /* 0x000fe400000116ca */
[----:B------:R-:W-:Y:S01]  /*9e4e0*/  LOP3.LUT R35, R35, 0xffff, RZ, 0xc0, !PT ;  /* 0x0000ffff23237812 */ /* 0x000fe200078ec0ff */
[----:B------:R1:W-:Y:S01]  /*9e4f0*/  STL [R1+0x2ac0], R27 ;  /* 0x002ac01b01007387 */ /* 0x0003e20000100800 */
[----:B------:R-:W-:Y:S02]  /*9e500*/  LOP3.LUT R33, R33, 0xffff, RZ, 0xc0, !PT ;  /* 0x0000ffff21217812 */ /* 0x000fe400078ec0ff */
[----:B------:R-:W-:Y:S01]  /*9e510*/  LOP3.LUT R37, R37, 0xffff, RZ, 0xc0, !PT ;  /* 0x0000ffff25257812 */ /* 0x000fe200078ec0ff */
[----:B------:R1:W-:Y:S01]  /*9e520*/  STL [R1+0x2ac4], R25 ;  /* 0x002ac41901007387 */ /* 0x0003e20000100800 */
[----:B------:R-:W-:-:S02]  /*9e530*/  LOP3.LUT R31, R31, 0xffff, RZ, 0xc0, !PT ;  /* 0x0000ffff1f1f7812 */ /* 0x000fc400078ec0ff */
[----:B0-----:R-:W-:Y:S02]  /*9e540*/  LOP3.LUT R29, R38, 0xffff, RZ, 0xc0, !PT ;  /* 0x0000ffff261d7812 */ /* 0x001fe400078ec0ff */
[----:B------:R-:W-:Y:S02]  /*9e550*/  LOP3.LUT R30, R30, 0xffff, RZ, 0xc0, !PT ;  /* 0x0000ffff1e1e7812 */ /* 0x000fe400078ec0ff */
[----:B-1----:R-:W-:Y:S02]  /*9e560*/  LOP3.LUT R27, R203, 0xffff, RZ, 0xc0, !PT ;  /* 0x0000ffffcb1b7812 */ /* 0x002fe400078ec0ff */
[----:B------:R-:W-:Y:S02]  /*9e570*/  PRMT R33, R35, 0x3340, R33 ;  /* 0x0000334023217816 */ /* 0x000fe40000000021 */
[----:B------:R-:W-:Y:S02]  /*9e580*/  LOP3.LUT R25, R202, 0xffff, RZ, 0xc0, !PT ;  /* 0x0000ffffca197812 */ /* 0x000fe400078ec0ff */
[----:B------:R-:W-:-:S02]  /*9e590*/  PRMT R31, R37, 0x3340, R31 ;  /* 0x00003340251f7816 */ /* 0x000fc4000000001f */
        /* <DEDUP_REMOVED lines=14> */
[----:B------:R-:W-:Y:S02]  /*9e680*/  PRMT R35, R30, 0x3340, R205 ;  /* 0x000033401e237816 */ /* 0x000fe400000000cd */
[----:B------:R-:W-:Y:S02]  /*9e690*/  LOP3.LUT R204, R204, 0xffff, RZ, 0xc0, !PT ;  /* 0x0000ffffcccc7812 */ /* 0x000fe400078ec0ff */
[----:B0-----:R-:W-:Y:S02]  /*9e6a0*/  LOP3.LUT R25, R41, 0xffff, RZ, 0xc0, !PT ;  /* 0x0000ffff29197812 */ /* 0x001fe400078ec0ff */
        /* <DEDUP_REMOVED lines=91> */
[----:B------:R-:W-:Y:S02]  /*9ec60*/  LOP3.LUT R208, R208, 0xffff, RZ, 0xc0, !PT ;  /* 0x0000ffffd0d07812 */ /* 0x000fe400078ec0ff */
[----:B0-----:R-:W-:-:S02]  /*9ec70*/  LOP3.LUT R25, R41, 0xffff, RZ, 0xc0, !PT ;  /* 0x0000ffff29197812 */ /* 0x001fc400078ec0ff */
[----:B------:R-:W4:Y:S01]  /*9ec80*/  LDL.LU R41, [R1+0x26b8] ;  /* 0x0026b80001297983 */ /* 0x000f220000300800 */
[----:B------:R-:W-:Y:S02]  /*9ec90*/  LOP3.LUT R104, R104, 0xffff, RZ, 0xc0, !PT ;  /* 0x0000ffff68687812 */ /* 0x000fe400078ec0ff */
[----:B------:R-:W-:Y:S01]  /*9eca0*/  F2FP.SATFINITE.E4M3.F32.PACK_AB_MERGE_C R106, R107, R106, RZ ;  /* 0x0000006a6b6a723e */ /* 0x000fe200048070ff */
[----:B------:R0:W-:Y:S01]  /*9ecb0*/  STL [R1+0x26d8], R30 ;  /* 0x0026d81e01007387 */ /* 0x0001e20000100800 */
[----:B------:R-:W-:Y:S02]  /*9ecc0*/  PRMT R38, R27, 0x3340, R104 ;  /* 0x000033401b267816 */ /* 0x000fe40000000068 */
[----:B------:R-:W-:Y:S02]  /*9ecd0*/  LOP3.LUT R106, R106, 0xffff, RZ, 0xc0, !PT ;  /* 0x0000ffff6a6a7812 */ /* 0x000fe400078ec0ff */
[----:B------:R-:W-:Y:S02]  /*9ece0*/  SHF.R.U32.HI R33, RZ, 0x8, R209 ;  /* 0x00000008ff217819 */ /* 0x000fe400000116d1 */
[----:B0-----:R-:W-:-:S02]  /*9ecf0*/  PRMT R30, R29, 0x3340, R208 ;  /* 0x000033401d1e7816 */ /* 0x001fc400000000d0 */
[----:B------:R-:W-:Y:S02]  /*9ed00*/  SHF.R.U32.HI R37, RZ, 0x8, R29 ;  /* 0x00000008ff257819 */ /* 0x000fe4000001161d */
[----:B------:R-:W-:Y:S01]  /*9ed10*/  SHF.R.U32.HI R31, RZ, 0x8, R208 ;  /* 0x00000008ff1f7819 */ /* 0x000fe200000116d0 */
[----:B------:R0:W-:Y:S01]  /*9ed20*/  STL [R1+0x26d0], R30 ;  /* 0x0026d01e01007387 */ /* 0x0001e20000100800 */
[----:B------:R-:W-:Y:S02]  /*9ed30*/  SHF.R.U32.HI R29, RZ, 0x8, R27 ;  /* 0x00000008ff1d7819 */ /* 0x000fe4000001161b */
[----:B------:R-:W-:Y:S01]  /*9ed40*/  SHF.R.U32.HI R27, RZ, 0x8, R104 ;  /* 0x00000008ff1b7819 */ /* 0x000fe20000011668 */
[----:B------:R1:W-:Y:S01]  /*9ed50*/  STL [R1+0x26cc], R38 ;  /* 0x0026cc2601007387 */ /* 0x0003e20000100800 */
[----:B------:R-:W-:Y:S02]  /*9ed60*/  LOP3.LUT R35, R35, 0xffff, RZ, 0xc0, !PT ;  /* 0x0000ffff23237812 */ /* 0x000fe400078ec0ff */
[----:B------:R-:W-:-:S02]  /*9ed70*/  LOP3.LUT R33, R33, 0xffff, RZ, 0xc0, !PT ;  /* 0x0000ffff21217812 */ /* 0x000fc400078ec0ff */
[----:B0-----:R-:W-:Y:S02]  /*9ed80*/  SHF.R.U32.HI R30, RZ, 0x8, R25 ;  /* 0x00000008ff1e7819 */ /* 0x001fe40000011619 */
[--C-:B-1----:R-:W-:Y:S02]  /*9ed90*/  PRMT R38, R25, 0x3340, R106.reuse ;  /* 0x0000334019267816 */ /* 0x102fe4000000006a */
[----:B------:R-:W-:Y:S02]  /*9eda0*/  SHF.R.U32.HI R25, RZ, 0x8, R106 ;  /* 0x00000008ff197819 */ /* 0x000fe4000001166a */
        /* <DEDUP_REMOVED lines=115> */
[----:B------:R-:W-:Y:S02]  /*9f4e0*/  PRMT R31, R30, 0x3340, R217 ;  /* 0x000033401e1f7816 */ /* 0x000fe400000000d9 */
[----:B0-----:R-:W-:Y:S02]  /*9f4f0*/  LOP3.LUT R25, R41, 0xffff, RZ, 0xc0, !PT ;  /* 0x0000ffff29197812 */ /* 0x001fe400078ec0ff */
[----:B------:R-:W4:Y:S01]  /*9f500*/  LDL.LU R41, [R1+0x26e0] ;  /* 0x0026e00001297983 */ /* 0x000f220000300800 */
[----:B------:R-:W-:-:S02]  /*9f510*/  LOP3.LUT R214, R214, 0xffff, RZ, 0xc0, !PT ;  /* 0x0000ffffd6d67812 */ /* 0x000fc400078ec0ff */
[----:B------:R-:W-:Y:S02]  /*9f520*/  LOP3.LUT R92, R92, 0xffff, RZ, 0xc0, !PT ;  /* 0x0000ffff5c5c7812 */ /* 0x000fe400078ec0ff */
[----:B------:R-:W-:Y:S02]  /*9f530*/  SHF.R.U32.HI R38, RZ, 0x8, R30 ;  /* 0x00000008ff267819 */ /* 0x000fe4000001161e */
[----:B------:R-:W-:Y:S01]  /*9f540*/  SHF.R.U32.HI R30, RZ, 0x8, R29 ;  /* 0x00000008ff1e7819 */ /* 0x000fe2000001161d */
[----:B------:R0:W-:Y:S01]  /*9f550*/  STL [R1+0x2698], R31 ;  /* 0x0026981f01007387 */ /* 0x0001e20000100800 */
[----:B------:R-:W-:Y:S02]  /*9f560*/  PRMT R29, R29, 0x3340, R216 ;  /* 0x000033401d1d7816 */ /* 0x000fe400000000d8 */
[----:B------:R-:W-:Y:S02]  /*9f570*/  SHF.R.U32.HI R37, RZ, 0x8, R27 ;  /* 0x00000008ff257819 */ /* 0x000fe4000001161b */
[----:B------:R-:W-:-:S02]  /*9f580*/  PRMT R27, R27, 0x3340, R214 ;  /* 0x000033401b1b7816 */ /* 0x000fc400000000d6 */
        /* <DEDUP_REMOVED lines=81> */
[----:B------:R-:W-:Y:S02]  /*9faa0*/  F2FP.SATFINITE.E4M3.F32.PACK_AB_MERGE_C R80, R81, R80, RZ ;  /* 0x000000505150723e */ /* 0x000fe400048070ff */
[----:B0-----:R-:W-:-:S02]  /*9fab0*/  LOP3.LUT R25, R41, 0xffff, RZ, 0xc0, !PT ;  /* 0x0000ffff29197812 */ /* 0x001fc400078ec0ff */
[----:B------:R-:W4:Y:S01]  /*9fac0*/  LDL.LU R41, [R1+0x2700] ;  /* 0x0027000001297983 */ /* 0x000f220000300800 */
[----:B------:R-:W-:-:S03]  /*9fad0*/  LOP3.LUT R84, R84, 0xffff, RZ, 0xc0, !PT ;  /* 0x0000ffff54547812 */ /* 0x000fc600078ec0ff */
[----:B------:R0:W-:Y:S01]  /*9fae0*/  STL [R1+0x267c], R35 ;  /* 0x00267c2301007387 */ /* 0x0001e20000100800 */
[----:B------:R-:W-:Y:S02]  /*9faf0*/  SHF.R.U32.HI R37, RZ, 0x8, R25 ;  /* 0x00000008ff257819 */ /* 0x000fe40000011619 */
[----:B------:R-:W-:Y:S02]  /*9fb00*/  LOP3.LUT R80, R80, 0xffff, RZ, 0xc0, !PT ;  /* 0x0000ffff50507812 */ /* 0x000fe400078ec0ff */
[----:B------:R-:W-:Y:S02]  /*9fb10*/  PRMT R25, R25, 0x3340, R84 ;  /* 0x0000334019197816 */ /* 0x000fe40000000054 */
[----:B0-----:R-:W-:Y:S02]  /*9fb20*/  PRMT R35, R29, 0x3340, R220 ;  /* 0x000033401d237816 */ /* 0x001fe400000000dc */
[----:B------:R-:W-:Y:S02]  /*9fb30*/  SHF.R.U32.HI R31, RZ, 0x8, R30 ;  /* 0x00000008ff1f7819 */ /* 0x000fe4000001161e */
[----:B------:R-:W-:Y:S01]  /*9fb40*/  SHF.R.U32.HI R38, RZ, 0x8, R27 ;  /* 0x00000008ff267819 */ /* 0x000fe2000001161b */
[----:B------:R0:W-:Y:S01]  /*9fb50*/  STL [R1+0x8f4], R35 ;  /* 0x0008f42301007387 */ /* 0x0001e20000100800 */
[----:B------:R-:W-:-:S02]  /*9fb60*/  SHF.R.U32.HI R30, RZ, 0x8, R221 ;  /* 0x00000008ff1e7819 */ /* 0x000fc400000116dd */
[----:B------:R-:W-:Y:S01]  /*9fb70*/  SHF.R.U32.HI R33, RZ, 0x8, R29 ;  /* 0x00000008ff217819 */ /* 0x000fe2000001161d */
[----:B------:R1:W-:Y:S01]  /*9fb80*/  STL [R1+0x2680], R25 ;  /* 0x0026801901007387 */ /* 0x0003e20000100800 */
[----:B------:R-:W-:Y:S02]  /*9fb90*/  PRMT R27, R27, 0x3340, R80 ;  /* 0x000033401b1b7816 */ /* 0x000fe40000000050 */
[----:B------:R-:W-:Y:S02]  /*9fba0*/  SHF.R.U32.HI R29, RZ, 0x8, R220 ;  /* 0x00000008ff1d7819 */ /* 0x000fe400000116dc */
[----:B0-----:R-:W-:Y:S02]  /*9fbb0*/  SHF.R.U32.HI R35, RZ, 0x8, R84 ;  /* 0x00000008ff237819 */ /* 0x001fe40000011654 */
[----:B------:R-:W-:Y:S02]  /*9fbc0*/  LOP3.LUT R37, R37, 0xffff, RZ, 0xc0, !PT ;  /* 0x0000ffff25257812 */ /* 0x000fe400078ec0ff */
[----:B-1----:R-:W-:-:S02]  /*9fbd0*/  SHF.R.U32.HI R25, RZ, 0x8, R80 ;  /* 0x00000008ff197819 */ /* 0x002fc40000011650 */
[----:B------:R-:W-:Y:S01]  /*9fbe0*/  LOP3.LUT R35, R35, 0xffff, RZ, 0xc0, !PT ;  /* 0x0000ffff23237812 */ /* 0x000fe200078ec0ff */
[----:B------:R0:W-:Y:S01]  /*9fbf0*/  STL [R1+0x8f0], R27 ;  /* 0x0008f01b01007387 */ /* 0x0001e20000100800 */
[----:B------:R-:W-:Y:S02]  /*9fc00*/  LOP3.LUT R31, R31, 0xffff, RZ, 0xc0, !PT ;  /* 0x0000ffff1f1f7812 */ /* 0x000fe400078ec0ff */
[----:B------:R-:W-:Y:S02]  /*9fc10*/  LOP3.LUT R30, R30, 0xffff, RZ, 0xc0, !PT ;  /* 0x0000ffff1e1e7812 */ /* 0x000fe400078ec0ff */
[----:B------:R-:W-:Y:S02]  /*9fc20*/  LOP3.LUT R33, R33, 0xffff, RZ, 0xc0, !PT ;  /* 0x0000ffff21217812 */ /* 0x000fe400078ec0ff */
[----:B------:R-:W-:Y:S02]  /*9fc30*/  LOP3.LUT R29, R29, 0xffff, RZ, 0xc0, !PT ;  /* 0x0000ffff1d1d7812 */ /* 0x000fe400078ec0ff */
[----:B------:R-:W-:-:S02]  /*9fc40*/  LOP3.LUT R25, R25, 0xffff, RZ, 0xc0, !PT ;  /* 0x0000ffff19197812 */ /* 0x000fc400078ec0ff */
[----:B0-----:R-:W-:Y:S02]  /*9fc50*/  LOP3.LUT R27, R38, 0xffff, RZ, 0xc0, !PT ;  /* 0x0000ffff261b7812 */ /* 0x001fe400078ec0ff */
[----:B------:R-:W-:Y:S02]  /*9fc60*/  PRMT R35, R37, 0x3340, R35 ;  /* 0x0000334025237816 */ /* 0x000fe40000000023 */
[----:B------:R-:W-:Y:S02]  /*9fc70*/  PRMT R30, R31, 0x3340, R30 ;  /* 0x000033401f1e7816 */ /* 0x000fe4000000001e */
[----:B------:R-:W-:Y:S02]  /*9fc80*/  PRMT R29, R33, 0x3340, R29 ;  /* 0x00003340211d7816 */ /* 0x000fe4000000001d */
        /* <DEDUP_REMOVED lines=275> */
[----:B------:R-:W-:Y:S01]  /*a0dc0*/  STL [R1+0x33c], R33 ;  /* 0x00033c2101007387 */ /* 0x000fe20000100800 */
[----:B------:R-:W-:-:S03]  /*a0dd0*/  F2FP.SATFINITE.E4M3.F32.PACK_AB_MERGE_C R48, R49, R48, RZ ;  /* 0x000000303130723e */ /* 0x000fc600048070ff */
[----:B------:R-:W-:Y:S04]  /*a0de0*/  STL [R1+0x340], R31 ;  /* 0x0003401f01007387 */ /* 0x000fe80000100800 */
[----:B------:R4:W-:Y:S04]  /*a0df0*/  STL [R1+0x334], R27 ;  /* 0x0003341b01007387 */ /* 0x0009e80000100800 */
[----:B------:R0:W-:Y:S04]  /*a0e00*/  STL [R1+0x330], R25 ;  /* 0x0003301901007387 */ /* 0x0001e80000100800 */
[----:B------:R-:W4:Y:S01]  /*a0e10*/  LDL.LU R49, [R1+0x2858] ;  /* 0x0028580001317983 */ /* 0x000f220000300800 */
[----:B--2---:R-:W-:-:S03]  /*a0e20*/  LOP3.LUT R30, R47, 0xffff, RZ, 0xc0, !PT ;  /* 0x0000ffff2f1e7812 */ /* 0x004fc600078ec0ff */
[----:B------:R-:W2:Y:S01]  /*a0e30*/  LDL.LU R47, [R1+0x2854] ;  /* 0x00285400012f7983 */ /* 0x000ea20000300800 */
[----:B---3--:R-:W-:-:S03]  /*a0e40*/  LOP3.LUT R29, R45, 0xffff, RZ, 0xc0, !PT ;  /* 0x0000ffff2d1d7812 */ /* 0x008fc600078ec0ff */
[----:B------:R-:W3:Y:S01]  /*a0e50*/  LDL.LU R45, [R1+0x2780] ;  /* 0x00278000012d7983 */ /* 0x000ee20000300800 */
[----:B----4-:R-:W-:-:S03]  /*a0e60*/  LOP3.LUT R27, R43, 0xffff, RZ, 0xc0, !PT ;  /* 0x0000ffff2b1b7812 */ /* 0x010fc600078ec0ff */
[----:B------:R-:W4:Y:S01]  /*a0e70*/  LDL.LU R43, [R1+0x2774] ;  /* 0x00277400012b7983 */ /* 0x000f220000300800 */
[----:B------:R-:W-:Y:S02]  /*a0e80*/  F2FP.SATFINITE.E4M3.F32.PACK_AB_MERGE_C R52, R53, R52, RZ ;  /* 0x000000343534723e */ /* 0x000fe400048070ff */
[----:B------:R-:W-:Y:S02]  /*a0e90*/  LOP3.LUT R239, R239, 0xffff, RZ, 0xc0, !PT ;  /* 0x0000ffffefef7812 */ /* 0x000fe400078ec0ff */
[----:B------:R-:W-:Y:S02]  /*a0ea0*/  LOP3.LUT R52, R52, 0xffff, RZ, 0xc0, !PT ;  /* 0x0000ffff34347812 */ /* 0x000fe400078ec0ff */
[----:B------:R-:W-:Y:S02]  /*a0eb0*/  LOP3.LUT R246, R246, 0xffff, RZ, 0xc0, !PT ;  /* 0x0000fffff6f67812 */ /* 0x000fe400078ec0ff */
[----:B0-----:R-:W-:Y:S02]  /*a0ec0*/  LOP3.LUT R25, R41, 0xffff, RZ, 0xc0, !PT ;  /* 0x0000ffff29197812 */ /* 0x001fe400078ec0ff */
[----:B------:R-:W-:-:S02]  /*a0ed0*/  SHF.R.U32.HI R38, RZ, 0x8, R29 ;  /* 0x00000008ff267819 */ /* 0x000fc4000001161d */
[----:B------:R-:W-:Y:S02]  /*a0ee0*/  LOP3.LUT R48, R48, 0xffff, RZ, 0xc0, !PT ;  /* 0x0000ffff30307812 */ /* 0x000fe400078ec0ff */
[----:B------:R-:W-:Y:S02]  /*a0ef0*/  PRMT R29, R29, 0x3340, R239 ;  /* 0x000033401d1d7816 */ /* 0x000fe400000000ef */
[----:B------:R-:W-:Y:S02]  /*a0f00*/  SHF.R.U32.HI R37, RZ, 0x8, R25 ;  /* 0x00000008ff257819 */ /* 0x000fe40000011619 */
[----:B------:R-:W-:Y:S02]  /*a0f10*/  PRMT R25, R25, 0x3340, R52 ;  /* 0x0000334019197816 */ /* 0x000fe40000000034 */
[----:B------:R-:W-:Y:S02]  /*a0f20*/  SHF.R.U32.HI R33, RZ, 0x8, R30 ;  /* 0x00000008ff217819 */ /* 0x000fe4000001161e */
[----:B------:R-:W-:-:S02]  /*a0f30*/  PRMT R69, R30, 0x3340, R246 ;  /* 0x000033401e457816 */ /* 0x000fc400000000f6 */
[----:B------:R-:W-:Y:S01]  /*a0f40*/  SHF.R.U32.HI R30, RZ, 0x8, R27 ;  /* 0x00000008ff1e7819 */ /* 0x000fe2000001161b */
[----:B------:R0:W-:Y:S01]  /*a0f50*/  STL [R1+0x5b0], R29 ;  /* 0x0005b01d01007387 */ /* 0x0001e20000100800 */
[----:B------:R-:W-:Y:S02]  /*a0f60*/  PRMT R27, R27, 0x3340, R48 ;  /* 0x000033401b1b7816 */ /* 0x000fe40000000030 */
[----:B------:R-:W-:Y:S01]  /*a0f70*/  SHF.R.U32.HI R35, RZ, 0x8, R52 ;  /* 0x00000008ff237819 */ /* 0x000fe20000011634 */
[----:B------:R1:W-:Y:S01]  /*a0f80*/  STL [R1+0x5b4], R25 ;  /* 0x0005b41901007387 */ /* 0x0003e20000100800 */
[----:B------:R-:W-:Y:S02]  /*a0f90*/  SHF.R.U32.HI R239, RZ, 0x8, R239 ;  /* 0x00000008ffef7819 */ /* 0x000fe400000116ef */
[----:B------:R-:W-:Y:S01]  /*a0fa0*/  LOP3.LUT R37, R37, 0xffff, RZ, 0xc0, !PT ;  /* 0x0000ffff25257812 */ /* 0x000fe200078ec0ff */
[----:B------:R1:W-:Y:S01]  /*a0fb0*/  STL [R1+0x5ac], R27 ;  /* 0x0005ac1b01007387 */ /* 0x0003e20000100800 */
[----:B------:R-:W-:-:S02]  /*a0fc0*/  LOP3.LUT R35, R35, 0xffff, RZ, 0xc0, !PT ;  /* 0x0000ffff23237812 */ /* 0x000fc400078ec0ff */
[----:B0-----:R-:W-:Y:S02]  /*a0fd0*/  LOP3.LUT R29, R38, 0xffff, RZ, 0xc0, !PT ;  /* 0x0000ffff261d7812 */ /* 0x001fe400078ec0ff */
[----:B-1----:R-:W-:Y:S02]  /*a0fe0*/  SHF.R.U32.HI R25, RZ, 0x8, R48 ;  /* 0x00000008ff197819 */ /* 0x002fe40000011630 */
[----:B------:R-:W-:Y:S02]  /*a0ff0*/  LOP3.LUT R30, R30, 0xffff, RZ, 0xc0, !PT ;  /* 0x0000ffff1e1e7812 */ /* 0x000fe400078ec0ff */
[----:B------:R-:W-:Y:S02]  /*a1000*/  LOP3.LUT R27, R239, 0xffff, RZ, 0xc0, !PT ;  /* 0x0000ffffef1b7812 */ /* 0x000fe400078ec0ff */
[----:B------:R-:W-:Y:S02]  /*a1010*/  LOP3.LUT R25, R25, 0xffff, RZ, 0xc0, !PT ;  /* 0x0000ffff19197812 */ /* 0x000fe400078ec0ff */
[----:B------:R-:W-:-:S02]  /*a1020*/  PRMT R35, R37, 0x3340, R35 ;  /* 0x0000334025237816 */ /* 0x000fc40000000023 */
[----:B------:R-:W-:Y:S02]  /*a1030*/  PRMT R27, R29, 0x3340, R27 ;  /* 0x000033401d1b7816 */ /* 0x000fe4000000001b */
[----:B------:R-:W-:Y:S01]  /*a1040*/  PRMT R25, R30, 0x3340, R25 ;  /* 0x000033401e197816 */ /* 0x000fe20000000019 */
[----:B------:R-:W-:Y:S04]  /*a1050*/  STL [R1+0x324], R35 ;  /* 0x0003242301007387 */ /* 0x000fe80000100800 */
[----:B------:R3:W-:Y:S04]  /*a1060*/  STL [R1+0x318], R27 ;  /* 0x0003181b01007387 */ /* 0x0007e80000100800 */
[----:B------:R4:W-:Y:S01]  /*a1070*/  STL [R1+0x314], R25 ;  /* 0x0003141901007387 */ /* 0x0009e20000100800 */
[----:B------:R-:W-:-:S03]  /*a1080*/  LOP3.LUT R30, R49, 0xffff, RZ, 0xc0, !PT ;  /* 0x0000ffff311e7812 */ /* 0x000fc600078ec0ff */
        /* <DEDUP_REMOVED lines=9> */
[----:B------:R-:W-:Y:S02]  /*a1120*/  SHF.R.U32.HI R31, RZ, 0x8, R246 ;  /* 0x00000008ff1f7819 */ /* 0x000fe400000116f6 */
[----:B------:R-:W-:Y:S02]  /*a1130*/  LOP3.LUT R247, R247, 0xffff, RZ, 0xc0, !PT ;  /* 0x0000fffff7f77812 */ /* 0x000fe400078ec0ff */
[----:B------:R-:W-:Y:S02]  /*a1140*/  SHF.R.U32.HI R37, RZ, 0x8, R30 ;  /* 0x00000008ff257819 */ /* 0x000fe4000001161e */
[----:B------:R-:W-:-:S02]  /*a1150*/  LOP3.LUT R50, R50, 0xffff, RZ, 0xc0, !PT ;  /* 0x0000ffff32327812 */ /* 0x000fc400078ec0ff */
[----:B------:R-:W-:Y:S02]  /*a1160*/  PRMT R30, R30, 0x3340, R248 ;  /* 0x000033401e1e7816 */ /* 0x000fe400000000f8 */
[----:B------:R-:W-:Y:S02]  /*a1170*/  LOP3.LUT R33, R33, 0xffff, RZ, 0xc0, !PT ;  /* 0x0000ffff21217812 */ /* 0x000fe400078ec0ff */
[----:B------:R-:W-:Y:S02]  /*a1180*/  LOP3.LUT R31, R31, 0xffff, RZ, 0xc0, !PT ;  /* 0x0000ffff1f1f7812 */ /* 0x000fe400078ec0ff */
[----:B------:R-:W-:Y:S02]  /*a1190*/  SHF.R.U32.HI R38, RZ, 0x8, R29 ;  /* 0x00000008ff267819 */ /* 0x000fe4000001161d */
[----:B------:R-:W-:Y:S02]  /*a11a0*/  LOP3.LUT R44, R44, 0xffff, RZ, 0xc0, !PT ;  /* 0x0000ffff2c2c7812 */ /* 0x000fe400078ec0ff */
[----:B------:R-:W-:-:S02]  /*a11b0*/  PRMT R29, R29, 0x3340, R247 ;  /* 0x000033401d1d7816 */ /* 0x000fc400000000f7 */
[----:B------:R-:W-:Y:S01]  /*a11c0*/  SHF.R.U32.HI R35, RZ, 0x8, R25 ;  /* 0x00000008ff237819 */ /* 0x000fe20000011619 */
[----:B------:R0:W-:Y:S01]  /*a11d0*/  STL [R1+0x59c], R30 ;  /* 0x00059c1e01007387 */ /* 0x0001e20000100800 */
[--C-:B------:R-:W-:Y:S02]  /*a11e0*/  PRMT R25, R25, 0x3340, R50.reuse ;  /* 0x0000334019197816 */ /* 0x100fe40000000032 */
[----:B------:R-:W-:Y:S01]  /*a11f0*/  PRMT R41, R33, 0x3340, R31 ;  /* 0x0000334021297816 */ /* 0x000fe2000000001f */
[----:B------:R-:W-:Y:S01]  /*a1200*/  STL [R1+0x594], R29 ;  /* 0x0005941d01007387 */ /* 0x000fe20000100800 */
[----:B------:R-:W-:Y:S02]  /*a1210*/  SHF.R.U32.HI R33, RZ, 0x8, R50 ;  /* 0x00000008ff217819 */ /* 0x000fe40000011632 */
[----:B------:R-:W-:Y:S02]  /*a1220*/  SHF.R.U32.HI R31, RZ, 0x8, R248 ;  /* 0x00000008ff1f7819 */ /* 0x000fe400000116f8 */
[----:B0-----:R-:W-:-:S02]  /*a1230*/  SHF.R.U32.HI R30, RZ, 0x8, R27 ;  /* 0x00000008ff1e7819 */ /* 0x001fc4000001161b */
[--C-:B------:R-:W-:Y:S01]  /*a1240*/  PRMT R27, R27, 0x3340, R44.reuse ;  /* 0x000033401b1b7816 */ /* 0x100fe2000000002c */
[----:B------:R0:W-:Y:S01]  /*a1250*/  STL [R1+0x598], R25 ;  /* 0x0005981901007387 */ /* 0x0001e20000100800 */
[----:B------:R-:W-:Y:S02]  /*a1260*/  SHF.R.U32.HI R247, RZ, 0x8, R247 ;  /* 0x00000008fff77819 */ /* 0x000fe400000116f7 */
[----:B------:R-:W-:Y:S01]  /*a1270*/  LOP3.LUT R35, R35, 0xffff, RZ, 0xc0, !PT ;  /* 0x0000ffff23237812 */ /* 0x000fe200078ec0ff */
[----:B------:R1:W-:Y:S01]  /*a1280*/  STL [R1+0x590], R27 ;  /* 0x0005901b01007387 */ /* 0x0003e20000100800 */
[----:B------:R-:W-:Y:S02]  /*a1290*/  LOP3.LUT R33, R33, 0xffff, RZ, 0xc0, !PT ;  /* 0x0000ffff21217812 */ /* 0x000fe400078ec0ff */
[----:B------:R-:W-:Y:S02]  /*a12a0*/  LOP3.LUT R37, R37, 0xffff, RZ, 0xc0, !PT ;  /* 0x0000ffff25257812 */ /* 0x000fe400078ec0ff */
[----:B0-----:R-:W-:-:S02]  /*a12b0*/  SHF.R.U32.HI R25, RZ, 0x8, R44 ;  /* 0x00000008ff197819 */ /* 0x001fc4000001162c */
[----:B------:R-:W-:Y:S02]  /*a12c0*/  LOP3.LUT R31, R31, 0xffff, RZ, 0xc0, !PT ;  /* 0x0000ffff1f1f7812 */ /* 0x000fe400078ec0ff */
[----:B------:R-:W-:Y:S02]  /*a12d0*/  LOP3.LUT R29, R38, 0xffff, RZ, 0xc0, !PT ;  /* 0x0000ffff261d7812 */ /* 0x000fe400078ec0ff */
[----:B-1----:R-:W-:Y:S02]  /*a12e0*/  LOP3.LUT R27, R247, 0xffff, RZ, 0xc0, !PT ;  /* 0x0000fffff71b7812 */ /* 0x002fe400078ec0ff */
[----:B------:R-:W-:Y:S02]  /*a12f0*/  LOP3.LUT R30, R30, 0xffff, RZ, 0xc0, !PT ;  /* 0x0000ffff1e1e7812 */ /* 0x000fe400078ec0ff */
[----:B------:R-:W-:Y:S02]  /*a1300*/  LOP3.LUT R25, R25, 0xffff, RZ, 0xc0, !PT ;  /* 0x0000ffff19197812 */ /* 0x000fe400078ec0ff */
[----:B------:R-:W-:-:S02]  /*a1310*/  PRMT R33, R35, 0x3340, R33 ;  /* 0x0000334023217816 */ /* 0x000fc40000000021 */
[----:B------:R-:W-:Y:S02]  /*a1320*/  PRMT R31, R37, 0x3340, R31 ;  /* 0x00003340251f7816 */ /* 0x000fe4000000001f */
[----:B------:R-:W-:Y:S02]  /*a1330*/  PRMT R27, R29, 0x3340, R27 ;  /* 0x000033401d1b7816 */ /* 0x000fe4000000001b */
[----:B------:R-:W-:Y:S01]  /*a1340*/  PRMT R25, R30, 0x3340, R25 ;  /* 0x000033401e197816 */ /* 0x000fe20000000019 */
[----:B------:R-:W-:Y:S04]  /*a1350*/  STL [R1+0x308], R33 ;  /* 0x0003082101007387 */ /* 0x000fe80000100800 */
[----:B------:R0:W-:Y:S04]  /*a1360*/  STL [R1+0x2fc], R31 ;  /* 0x0002fc1f01007387 */ /* 0x0001e80000100800 */
[----:B------:R-:W-:Y:S04]  /*a1370*/  STL [R1+0x2f8], R27 ;  /* 0x0002f81b01007387 */ /* 0x000fe80000100800 */
[----:B------:R1:W-:Y:S01]  /*a1380*/  STL [R1+0x2f4], R25 ;  /* 0x0002f41901007387 */ /* 0x0003e20000100800 */
[----:B0-----:R-:W-:-:S02]  /*a1390*/  LOP3.LUT R31, R49, 0xffff, RZ, 0xc0, !PT ;  /* 0x0000ffff311f7812 */ /* 0x001fc400078ec0ff */
[----:B-1----:R-:W-:Y:S02]  /*a13a0*/  LOP3.LUT R25, R7, 0xffff, RZ, 0xc0, !PT ;  /* 0x0000ffff07197812 */ /* 0x002fe400078ec0ff */
[----:B------:R-:W4:Y:S04]  /*a13b0*/  LDL.LU R7, [R1+0x2cc8] ;  /* 0x002cc80001077983 */ /* 0x000f280000300800 */
[----:B------:R-:W4:Y:S04]  /*a13c0*/  LDL.LU R51, [R1+0x2884] ;  /* 0x0028840001337983 */ /* 0x000f280000300800 */
[----:B------:R-:W4:Y:S01]  /*a13d0*/  LDL.LU R49, [R1+0x2880] ;  /* 0x0028800001317983 */ /* 0x000f220000300800 */
        /* <DEDUP_REMOVED lines=8> */
[----:B------:R-:W-:Y:S02]  /*a1460*/  LOP3.LUT R40, R40, 0xffff, RZ, 0xc0, !PT ;  /* 0x0000ffff28287812 */ /* 0x000fe400078ec0ff */
[--C-:B------:R-:W-:Y:S02]  /*a1470*/  PRMT R68, R31, 0x3340, R25.reuse ;  /* 0x000033401f447816 */ /* 0x100fe40000000019 */
[----:B------:R-:W-:Y:S02]  /*a1480*/  SHF.R.U32.HI R35, RZ, 0x8, R25 ;  /* 0x00000008ff237819 */ /* 0x000fe40000011619 */
[----:B------:R-:W-:-:S02]  /*a1490*/  SHF.R.U32.HI R38, RZ, 0x8, R27 ;  /* 0x00000008ff267819 */ /* 0x000fc4000001161b */
[----:B------:R-:W-:Y:S02]  /*a14a0*/  SHF.R.U32.HI R25, RZ, 0x8, R42 ;  /* 0x00000008ff197819 */ /* 0x000fe4000001162a */
[----:B------:R-:W-:Y:S02]  /*a14b0*/  SHF.R.U32.HI R37, RZ, 0x8, R31 ;  /* 0x00000008ff257819 */ /* 0x000fe4000001161f */
[----:B------:R-:W-:Y:S02]  /*a14c0*/  SHF.R.U32.HI R33, RZ, 0x8, R30 ;  /* 0x00000008ff217819 */ /* 0x000fe4000001161e */
[--C-:B------:R-:W-:Y:S02]  /*a14d0*/  PRMT R67, R30, 0x3340, R252.reuse ;  /* 0x000033401e437816 */ /* 0x100fe400000000fc */
[----:B------:R-:W-:Y:S02]  /*a14e0*/  SHF.R.U32.HI R31, RZ, 0x8, R252 ;  /* 0x00000008ff1f7819 */ /* 0x000fe400000116fc */
[----:B------:R-:W-:-:S02]  /*a14f0*/  SHF.R.U32.HI R30, RZ, 0x8, R29 ;  /* 0x00000008ff1e7819 */ /* 0x000fc4000001161d */
[----:B------:R-:W-:Y:S02]  /*a1500*/  PRMT R66, R29, 0x3340, R40 ;  /* 0x000033401d427816 */ /* 0x000fe40000000028 */
[----:B------:R-:W-:Y:S02]  /*a1510*/  PRMT R65, R27, 0x3340, R42 ;  /* 0x000033401b417816 */ /* 0x000fe4000000002a */
[----:B------:R-:W-:Y:S02]  /*a1520*/  SHF.R.U32.HI R29, RZ, 0x8, R40 ;  /* 0x00000008ff1d7819 */ /* 0x000fe40000011628 */
        /* <DEDUP_REMOVED lines=10> */
[----:B------:R-:W-:Y:S02]  /*a15d0*/  LOP3.LUT R27, R11, 0xffff, RZ, 0xc0, !PT ;  /* 0x0000ffff0b1b7812 */ /* 0x000fe400078ec0ff */
[----:B------:R-:W-:Y:S01]  /*a15e0*/  PRMT R145, R33, 0x3340, R31 ;  /* 0x0000334021917816 */ /* 0x000fe2000000001f */
[----:B------:R-:W4:Y:S01]  /*a15f0*/  LDL.LU R11, [R1+0x2cc4] ;  /* 0x002cc400010b7983 */ /* 0x000f220000300800 */
[----:B------:R-:W-:Y:S02]  /*a1600*/  PRMT R146, R30, 0x3340, R29 ;  /* 0x000033401e927816 */ /* 0x000fe4000000001d */
[----:B------:R-:W-:Y:S02]  /*a1610*/  LOP3.LUT R35, R51, 0xffff, RZ, 0xc0, !PT ;  /* 0x0000ffff33237812 */ /* 0x000fe400078ec0ff */
[----:B------:R-:W4:Y:S01]  /*a1620*/  LDL.LU R51, [R1+0x2894] ;  /* 0x0028940001337983 */ /* 0x000f220000300800 */
        /* <DEDUP_REMOVED lines=9> */
[----:B------:R-:W-:Y:S01]  /*a16c0*/  F2FP.SATFINITE.E4M3.F32.PACK_AB_MERGE_C R62, R63, R62, RZ ;  /* 0x0000003e3f3e723e */ /* 0x000fe200048070ff */
[----:B------:R-:W4:Y:S01]  /*a16d0*/  LDL.LU R0, [R1+0x2cc0] ;  /* 0x002cc00001007983 */ /* 0x000f220000300800 */
[----:B------:R-:W-:Y:S02]  /*a16e0*/  SHF.R.U32.HI R37, RZ, 0x8, R33 ;  /* 0x00000008ff257819 */ /* 0x000fe40000011621 */
[----:B------:R-:W-:Y:S02]  /*a16f0*/  PRMT R63, R33, 0x3340, R27 ;  /* 0x00003340213f7816 */ /* 0x000fe4000000001b */
[----:B------:R-:W-:Y:S02]  /*a1700*/  SHF.R.U32.HI R33, RZ, 0x8, R31 ;  /* 0x00000008ff217819 */ /* 0x000fe4000001161f */
[----:B------:R-:W-:-:S02]  /*a1710*/  PRMT R61, R31, 0x3340, R25 ;  /* 0x000033401f3d7816 */ /* 0x000fc40000000019 */
[----:B------:R-:W-:Y:S02]  /*a1720*/  LOP3.LUT R36, R36, 0xffff, RZ, 0xc0, !PT ;  /* 0x0000ffff24247812 */ /* 0x000fe400078ec0ff */
[----:B------:R-:W-:Y:S02]  /*a1730*/  SHF.R.U32.HI R31, RZ, 0x8, R25 ;  /* 0x00000008ff1f7819 */ /* 0x000fe40000011619 */
[----:B------:R-:W-:Y:S02]  /*a1740*/  SHF.R.U32.HI R25, RZ, 0x8, R30 ;  /* 0x00000008ff197819 */ /* 0x000fe4000001161e */
[----:B------:R-:W-:Y:S02]  /*a1750*/  SHF.R.U32.HI R39, RZ, 0x8, R35 ;  /* 0x00000008ff277819 */ /* 0x000fe40000011623 */
[--C-:B------:R-:W-:Y:S02]  /*a1760*/  SHF.R.U32.HI R38, RZ, 0x8, R29.reuse ;  /* 0x00000008ff267819 */ /* 0x100fe4000001161d */
[----:B------:R-:W-:-:S02]  /*a1770*/  PRMT R64, R35, 0x3340, R29 ;  /* 0x0000334023407816 */ /* 0x000fc4000000001d */
[--C-:B------:R-:W-:Y:S02]  /*a1780*/  PRMT R60, R30, 0x3340, R36.reuse ;  /* 0x000033401e3c7816 */ /* 0x100fe40000000024 */
[----:B------:R-:W-:Y:S02]  /*a1790*/  SHF.R.U32.HI R35, RZ, 0x8, R27 ;  /* 0x00000008ff237819 */ /* 0x000fe4000001161b */
        /* <DEDUP_REMOVED lines=9> */
[----:B------:R-:W-:-:S02]  /*a1830*/  LOP3.LUT R25, R7, 0xffff, RZ, 0xc0, !PT ;  /* 0x0000ffff07197812 */ /* 0x000fc400078ec0ff */
        /* <DEDUP_REMOVED lines=15> */
[----:B------:R-:W-:Y:S02]  /*a1930*/  PRMT R140, R36, 0x3340, R35 ;  /* 0x00003340248c7816 */ /* 0x000fe40000000023 */
[----:B------:R-:W-:Y:S02]  /*a1940*/  LOP3.LUT R34, R34, 0xffff, RZ, 0xc0, !PT ;  /* 0x0000ffff22227812 */ /* 0x000fe400078ec0ff */
[----:B------:R-:W-:-:S02]  /*a1950*/  SHF.R.U32.HI R37, RZ, 0x8, R33 ;  /* 0x00000008ff257819 */ /* 0x000fc40000011621 */
[----:B------:R-:W-:Y:S02]  /*a1960*/  PRMT R59, R33, 0x3340, R27 ;  /* 0x00003340213b7816 */ /* 0x000fe4000000001b */
[----:B------:R-:W-:Y:S02]  /*a1970*/  SHF.R.U32.HI R33, RZ, 0x8, R31 ;  /* 0x00000008ff217819 */ /* 0x000fe4000001161f */
[--C-:B------:R-:W-:Y:S02]  /*a1980*/  PRMT R58, R31, 0x3340, R25.reuse ;  /* 0x000033401f3a7816 */ /* 0x100fe40000000019 */
[----:B------:R-:W-:Y:S02]  /*a1990*/  SHF.R.U32.HI R35, RZ, 0x8, R25 ;  /* 0x00000008ff237819 */ /* 0x000fe40000011619 */
[----:B------:R-:W-:Y:S02]  /*a19a0*/  SHF.R.U32.HI R25, RZ, 0x8, R30 ;  /* 0x00000008ff197819 */ /* 0x000fe4000001161e */
[----:B------:R-:W-:-:S02]  /*a19b0*/  SHF.R.U32.HI R31, RZ, 0x8, R32 ;  /* 0x00000008ff1f7819 */ /* 0x000fc40000011620 */
[----:B------:R-:W-:Y:S02]  /*a19c0*/  SHF.R.U32.HI R38, RZ, 0x8, R27 ;  /* 0x00000008ff267819 */ /* 0x000fe4000001161b */
[----:B------:R-:W-:Y:S02]  /*a19d0*/  PRMT R57, R30, 0x3340, R32 ;  /* 0x000033401e397816 */ /* 0x000fe40000000020 */
[----:B------:R-:W-:Y:S02]  /*a19e0*/  SHF.R.U32.HI R36, RZ, 0x8, R29 ;  /* 0x00000008ff247819 */ /* 0x000fe4000001161d */
[--C-:B------:R-:W-:Y:S02]  /*a19f0*/  SHF.R.U32.HI R27, RZ, 0x8, R34.reuse ;  /* 0x00000008ff1b7819 */ /* 0x100fe40000011622 */
[----:B------:R-:W-:Y:S02]  /*a1a00*/  PRMT R56, R29, 0x3340, R34 ;  /* 0x000033401d387816 */ /* 0x000fe40000000022 */
        /* <DEDUP_REMOVED lines=9> */
[----:B------:R-:W-:Y:S02]  /*a1aa0*/  PRMT R138, R34, 0x3340, R31 ;  /* 0x00003340228a7816 */ /* 0x000fe4000000001f */
[----:B------:R-:W-:Y:S02]  /*a1ab0*/  PRMT R132, R30, 0x3340, R25 ;  /* 0x000033401e847816 */ /* 0x000fe40000000019 */
[----:B------:R-:W-:Y:S02]  /*a1ac0*/  PRMT R139, R29, 0x3340, R27 ;  /* 0x000033401d8b7816 */ /* 0x000fe4000000001b */
[----:B------:R-:W-:-:S02]  /*a1ad0*/  LOP3.LUT R27, R0, 0xffff, RZ, 0xc0, !PT ;  /* 0x0000ffff001b7812 */ /* 0x000fc400078ec0ff */
[----:B------:R-:W-:Y:S02]  /*a1ae0*/  LOP3.LUT R32, R49, 0xffff, RZ, 0xc0, !PT ;  /* 0x0000ffff31207812 */ /* 0x000fe400078ec0ff */
[----:B------:R-:W4:Y:S01]  /*a1af0*/  LDL.LU R49, [R1+0x28b4] ;  /* 0x0028b40001317983 */ /* 0x000f220000300800 */
[----:B--2---:R-:W-:-:S03]  /*a1b00*/  LOP3.LUT R31, R47, 0xffff, RZ, 0xc0, !PT ;  /* 0x0000ffff2f1f7812 */ /* 0x004fc600078ec0ff */
[----:B------:R-:W2:Y:S01]  /*a1b10*/  LDL.LU R47, [R1+0x28b0] ;  /* 0x0028b000012f7983 */ /* 0x000ea20000300800 */
[----:B---3--:R-:W-:-:S03]  /*a1b20*/  LOP3.LUT R30, R45, 0xffff, RZ, 0xc0, !PT ;  /* 0x0000ffff2d1e7812 */ /* 0x008fc600078ec0ff */
[----:B------:R-:W3:Y:S01]  /*a1b30*/  LDL.LU R45, [R1+0x27cc] ;  /* 0x0027cc00012d7983 */ /* 0x000ee20000300800 */
[----:B----4-:R-:W-:-:S03]  /*a1b40*/  LOP3.LUT R29, R43, 0xffff, RZ, 0xc0, !PT ;  /* 0x0000ffff2b1d7812 */ /* 0x010fc600078ec0ff */
[----:B------:R-:W4:Y:S04]  /*a1b50*/  LDL.LU R43, [R1+0x27c8] ;  /* 0x0027c800012b7983 */ /* 0x000f280000300800 */
[----:B------:R-:W2:Y:S01]  /*a1b60*/  LDL.LU R0, [R1+0x2cb8] ;  /* 0x002cb80001007983 */ /* 0x000ea20000300800 */
[----:B------:R-:W-:Y:S02]  /*a1b70*/  LOP3.LUT R25, R11, 0xffff, RZ, 0xc0, !PT ;  /* 0x0000ffff0b197812 */ /* 0x000fe400078ec0ff */
[----:B------:R-:W-:Y:S01]  /*a1b80*/  SHF.R.U32.HI R36, RZ, 0x8, R32 ;  /* 0x00000008ff247819 */ /* 0x000fe20000011620 */
[----:B------:R-:W4:Y:S01]  /*a1b90*/  LDL.LU R11, [R1+0x2cb4] ;  /* 0x002cb400010b7983 */ /* 0x000f220000300800 */
[--C-:B------:R-:W-:Y:S02]  /*a1ba0*/  SHF.R.U32.HI R34, RZ, 0x8, R27.reuse ;  /* 0x00000008ff227819 */ /* 0x100fe4000001161b */
[----:B------:R-:W-:-:S02]  /*a1bb0*/  PRMT R53, R32, 0x3340, R27 ;  /* 0x0000334020357816 */ /* 0x000fc4000000001b */
[----:B------:R-:W-:Y:S02]  /*a1bc0*/  SHF.R.U32.HI R32, RZ, 0x8, R31 ;  /* 0x00000008ff207819 */ /* 0x000fe4000001161f */
[--C-:B------:R-:W-:Y:S02]  /*a1bd0*/  PRMT R52, R31, 0x3340, R25.reuse ;  /* 0x000033401f347816 */ /* 0x100fe40000000019 */
[----:B------:R-:W-:Y:S02]  /*a1be0*/  SHF.R.U32.HI R31, RZ, 0x8, R25 ;  /* 0x00000008ff1f7819 */ /* 0x000fe40000011619 */
[----:B------:R-:W-:Y:S02]  /*a1bf0*/  LOP3.LUT R27, R36, 0xffff, RZ, 0xc0, !PT ;  /* 0x0000ffff241b7812 */ /* 0x000fe400078ec0ff */
[----:B------:R-:W-:-:S04]  /*a1c00*/  LOP3.LUT R25, R34, 0xffff, RZ, 0xc0, !PT ;  /* 0x0000ffff22197812 */ /* 0x000fc800078ec0ff */
[----:B------:R-:W-:Y:S02]  /*a1c10*/  PRMT R129, R27, 0x3340, R25 ;  /* 0x000033401b817816 */ /* 0x000fe40000000019 */
[----:B------:R-:W-:Y:S02]  /*a1c20*/  F2FP.SATFINITE.E4M3.F32.PACK_AB_MERGE_C R70, R71, R70, RZ ;  /* 0x000000464746723e */ /* 0x000fe400048070ff */
[----:B------:R-:W-:Y:S02]  /*a1c30*/  LOP3.LUT R33, R51, 0xffff, RZ, 0xc0, !PT ;  /* 0x0000ffff33217812 */ /* 0x000fe400078ec0ff */
[----:B--2---:R-:W-:Y:S02]  /*a1c40*/  LOP3.LUT R27, R0, 0xffff, RZ, 0xc0, !PT ;  /* 0x0000ffff001b7812 */ /* 0x004fe400078ec0ff */
[----:B------:R-:W2:Y:S04]  /*a1c50*/  LDL.LU R0, [R1+0x2cb0] ;  /* 0x002cb00001007983 */ /* 0x000ea80000300800 */
[----:B------:R-:W2:Y:S04]  /*a1c60*/  LDL.LU R73, [R1+0x28c4] ;  /* 0x0028c40001497983 */ /* 0x000ea80000300800 */
[----:B------:R-:W2:Y:S01]  /*a1c70*/  LDL.LU R71, [R1+0x28c0] ;  /* 0x0028c00001477983 */ /* 0x000ea20000300800 */
[----:B------:R-:W-:-:S02]  /*a1c80*/  LOP3.LUT R28, R28, 0xffff, RZ, 0xc0, !PT ;  /* 0x0000ffff1c1c7812 */ /* 0x000fc400078ec0ff */
[----:B------:R-:W-:Y:S02]  /*a1c90*/  F2FP.SATFINITE.E4M3.F32.PACK_AB_MERGE_C R54, R55, R54, RZ ;  /* 0x000000363736723e */ /* 0x000fe400048070ff */
[----:B------:R-:W-:Y:S02]  /*a1ca0*/  SHF.R.U32.HI R37, RZ, 0x8, R33 ;  /* 0x00000008ff257819 */ /* 0x000fe40000011621 */
[----:B------:R-:W-:Y:S02]  /*a1cb0*/  PRMT R55, R33, 0x3340, R29 ;  /* 0x0000334021377816 */ /* 0x000fe4000000001d */
[----:B------:R-:W-:Y:S02]  /*a1cc0*/  SHF.R.U32.HI R33, RZ, 0x8, R30 ;  /* 0x00000008ff217819 */ /* 0x000fe4000001161e */
[--C-:B------:R-:W-:Y:S02]  /*a1cd0*/  PRMT R51, R30, 0x3340, R28.reuse ;  /* 0x000033401e337816 */ /* 0x100fe4000000001c */
[----:B------:R-:W-:-:S02]  /*a1ce0*/  SHF.R.U32.HI R30, RZ, 0x8, R28 ;  /* 0x00000008ff1e7819 */ /* 0x000fc4000001161c */
[----:B------:R-:W-:Y:S02]  /*a1cf0*/  SHF.R.U32.HI R35, RZ, 0x8, R29 ;  /* 0x00000008ff237819 */ /* 0x000fe4000001161d */
        /* <DEDUP_REMOVED lines=8> */
[----:B------:R-:W-:Y:S02]  /*a1d80*/  LOP3.LUT R30, R47, 0xffff, RZ, 0xc0, !PT ;  /* 0x0000ffff2f1e7812 */ /* 0x000fe400078ec0ff */
[----:B------:R-:W-:Y:S02]  /*a1d90*/  LOP3.LUT R25, R7, 0xffff, RZ, 0xc0, !PT ;  /* 0x0000ffff07197812 */ /* 0x000fe400078ec0ff */
[----:B------:R-:W-:-:S02]  /*a1da0*/  PRMT R133, R32, 0x3340, R31 ;  /* 0x0000334020857816 */ /* 0x000fc4000000001f */
[----:B---3--:R-:W-:Y:S02]  /*a1db0*/  LOP3.LUT R29, R45, 0xffff, RZ, 0xc0, !PT ;  /* 0x0000ffff2d1d7812 */ /* 0x008fe400078ec0ff */
[----:B------:R-:W-:Y:S01]  /*a1dc0*/  LOP3.LUT R31, R49, 0xffff, RZ, 0xc0, !PT ;  /* 0x0000ffff311f7812 */ /* 0x000fe200078ec0ff */
[----:B------:R-:W3:Y:S01]  /*a1dd0*/  LDL.LU R45, [R1+0x27e0] ;  /* 0x0027e000012d7983 */ /* 0x000ee20000300800 */
[----:B----4-:R-:W-:Y:S02]  /*a1de0*/  LOP3.LUT R28, R43, 0xffff, RZ, 0xc0, !PT ;  /* 0x0000ffff2b1c7812 */ /* 0x010fe400078ec0ff */
[----:B------:R-:W-:Y:S01]  /*a1df0*/  LOP3.LUT R24, R24, 0xffff, RZ, 0xc0, !PT ;  /* 0x0000ffff18187812 */ /* 0x000fe200078ec0ff */
[----:B------:R-:W4:Y:S01]  /*a1e00*/  LDL.LU R43, [R1+0x27dc] ;  /* 0x0027dc00012b7983 */ /* 0x000f220000300800 */
[----:B------:R-:W-:Y:S02]  /*a1e10*/  LOP3.LUT R26, R26, 0xffff, RZ, 0xc0, !PT ;  /* 0x0000ffff1a1a7812 */ /* 0x000fe400078ec0ff */
[----:B------:R-:W-:Y:S01]  /*a1e20*/  SHF.R.U32.HI R34, RZ, 0x8, R30 ;  /* 0x00000008ff227819 */ /* 0x000fe2000001161e */
[----:B------:R-:W4:Y:S01]  /*a1e30*/  LDL.LU R7, [R1+0x2cac] ;  /* 0x002cac0001077983 */ /* 0x000f220000300800 */
[----:B------:R-:W-:-:S02]  /*a1e40*/  SHF.R.U32.HI R32, RZ, 0x8, R25 ;  /* 0x00000008ff207819 */ /* 0x000fc40000011619 */
[----:B------:R-:W-:Y:S02]  /*a1e50*/  SHF.R.U32.HI R35, RZ, 0x8, R31 ;  /* 0x00000008ff237819 */ /* 0x000fe4000001161f */
[----:B------:R-:W-:Y:S02]  /*a1e60*/  PRMT R50, R31, 0x3340, R27 ;  /* 0x000033401f327816 */ /* 0x000fe4000000001b */
[----:B------:R-:W-:Y:S02]  /*a1e70*/  PRMT R49, R30, 0x3340, R25 ;  /* 0x000033401e317816 */ /* 0x000fe40000000019 */
[----:B------:R-:W-:Y:S02]  /*a1e80*/  SHF.R.U32.HI R31, RZ, 0x8, R29 ;  /* 0x00000008ff1f7819 */ /* 0x000fe4000001161d */
[--C-:B------:R-:W-:Y:S02]  /*a1e90*/  PRMT R48, R29, 0x3340, R24.reuse ;  /* 0x000033401d307816 */ /* 0x100fe40000000018 */
[----:B------:R-:W-:-:S02]  /*a1ea0*/  SHF.R.U32.HI R30, RZ, 0x8, R24 ;  /* 0x00000008ff1e7819 */ /* 0x000fc40000011618 */
[----:B------:R-:W-:Y:S02]  /*a1eb0*/  SHF.R.U32.HI R29, RZ, 0x8, R28 ;  /* 0x00000008ff1d7819 */ /* 0x000fe4000001161c */
[--C-:B------:R-:W-:Y:S02]  /*a1ec0*/  PRMT R47, R28, 0x3340, R26.reuse ;  /* 0x000033401c2f7816 */ /* 0x100fe4000000001a */
[----:B------:R-:W-:Y:S02]  /*a1ed0*/  LOP3.LUT R25, R34, 0xffff, RZ, 0xc0, !PT ;  /* 0x0000ffff22197812 */ /* 0x000fe400078ec0ff */
[----:B------:R-:W-:Y:S02]  /*a1ee0*/  LOP3.LUT R24, R32, 0xffff, RZ, 0xc0, !PT ;  /* 0x0000ffff20187812 */ /* 0x000fe400078ec0ff */
[----:B------:R-:W-:Y:S02]  /*a1ef0*/  SHF.R.U32.HI R28, RZ, 0x8, R26 ;  /* 0x00000008ff1c7819 */ /* 0x000fe4000001161a */
[----:B------:R-:W-:-:S02]  /*a1f00*/  PRMT R125, R25, 0x3340, R24 ;  /* 0x00003340197d7816 */ /* 0x000fc40000000018 */
[----:B------:R-:W-:Y:S02]  /*a1f10*/  LOP3.LUT R29, R29, 0xffff, RZ, 0xc0, !PT ;  /* 0x0000ffff1d1d7812 */ /* 0x000fe400078ec0ff */
[----:B------:R-:W-:-:S04]  /*a1f20*/  LOP3.LUT R28, R28, 0xffff, RZ, 0xc0, !PT ;  /* 0x0000ffff1c1c7812 */ /* 0x000fc800078ec0ff */
[----:B------:R-:W-:Y:S02]  /*a1f30*/  PRMT R131, R29, 0x3340, R28 ;  /* 0x000033401d837816 */ /* 0x000fe4000000001c */
[----:B--2---:R-:W-:Y:S02]  /*a1f40*/  LOP3.LUT R25, R0, 0xffff, RZ, 0xc0, !PT ;  /* 0x0000ffff00197812 */ /* 0x004fe400078ec0ff */
[----:B------:R-:W2:Y:S01]  /*a1f50*/  LDL.LU R0, [R1+0x2ca8] ;  /* 0x002ca80001007983 */ /* 0x000ea20000300800 */
[----:B------:R-:W-:-:S03]  /*a1f60*/  LOP3.LUT R29, R73, 0xffff, RZ, 0xc0, !PT ;  /* 0x0000ffff491d7812 */ /* 0x000fc600078ec0ff */
[----:B------:R-:W2:Y:S01]  /*a1f70*/  LDL.LU R77, [R1+0x28d4] ;  /* 0x0028d400014d7983 */ /* 0x000ea20000300800 */
[----:B------:R-:W-:-:S03]  /*a1f80*/  LOP3.LUT R28, R71, 0xffff, RZ, 0xc0, !PT ;  /* 0x0000ffff471c7812 */ /* 0x000fc600078ec0ff */
[----:B------:R-:W2:Y:S04]  /*a1f90*/  LDL.LU R75, [R1+0x28d0] ;  /* 0x0028d000014b7983 */ /* 0x000ea80000300800 */
[----:B------:R-:W2:Y:S04]  /*a1fa0*/  LDL.LU R73, [R1+0x27f8] ;  /* 0x0027f80001497983 */ /* 0x000ea80000300800 */
[----:B------:R-:W2:Y:S01]  /*a1fb0*/  LDL.LU R71, [R1+0x27ec] ;  /* 0x0027ec0001477983 */ /* 0x000ea20000300800 */
[----:B------:R-:W-:Y:S02]  /*a1fc0*/  SHF.R.U32.HI R33, RZ, 0x8, R27 ;  /* 0x00000008ff217819 */ /* 0x000fe4000001161b */
[----:B------:R-:W-:-:S02]  /*a1fd0*/  LOP3.LUT R27, R35, 0xffff, RZ, 0xc0, !PT ;  /* 0x0000ffff231b7812 */ /* 0x000fc400078ec0ff */
[----:B------:R-:W-:Y:S02]  /*a1fe0*/  LOP3.LUT R26, R33, 0xffff, RZ, 0xc0, !PT ;  /* 0x0000ffff211a7812 */ /* 0x000fe400078ec0ff */
[----:B------:R-:W-:Y:S02]  /*a1ff0*/  LOP3.LUT R31, R31, 0xffff, RZ, 0xc0, !PT ;  /* 0x0000ffff1f1f7812 */ /* 0x000fe400078ec0ff */
[----:B------:R-:W-:Y:S02]  /*a2000*/  LOP3.LUT R30, R30, 0xffff, RZ, 0xc0, !PT ;  /* 0x0000ffff1e1e7812 */ /* 0x000fe400078ec0ff */
[----:B------:R-:W-:Y:S02]  /*a2010*/  LOP3.LUT R24, R11, 0xffff, RZ, 0xc0, !PT ;  /* 0x0000ffff0b187812 */ /* 0x000fe400078ec0ff */
[----:B------:R-:W-:Y:S01]  /*a2020*/  PRMT R124, R27, 0x3340, R26 ;  /* 0x000033401b7c7816 */ /* 0x000fe2000000001a */
[----:B------:R-:W2:Y:S01]  /*a2030*/  LDL.LU R11, [R1+0x2ca4] ;  /* 0x002ca400010b7983 */ /* 0x000ea20000300800 */
[----:B------:R-:W-:-:S02]  /*a2040*/  LOP3.LUT R16, R16, 0xffff, RZ, 0xc0, !PT ;  /* 0x0000ffff10107812 */ /* 0x000fc400078ec0ff */
[----:B------:R-:W-:Y:S02]  /*a2050*/  PRMT R130, R31, 0x3340, R30 ;  /* 0x000033401f827816 */ /* 0x000fe4000000001e */
[----:B------:R-:W-:Y:S02]  /*a2060*/  LOP3.LUT R18, R18, 0xffff, RZ, 0xc0, !PT ;  /* 0x0000ffff12127812 */ /* 0x000fe400078ec0ff */
[----:B------:R-:W-:Y:S02]  /*a2070*/  SHF.R.U32.HI R33, RZ, 0x8, R28 ;  /* 0x00000008ff217819 */ /* 0x000fe4000001161c */
[--C-:B------:R-:W-:Y:S02]  /*a2080*/  SHF.R.U32.HI R31, RZ, 0x8, R24.reuse ;  /* 0x00000008ff1f7819 */ /* 0x100fe40000011618 */
[----:B------:R-:W-:Y:S02]  /*a2090*/  PRMT R44, R28, 0x3340, R24 ;  /* 0x000033401c2c7816 */ /* 0x000fe40000000018 */
[----:B------:R-:W-:-:S02]  /*a20a0*/  SHF.R.U32.HI R28, RZ, 0x8, R16 ;  /* 0x00000008ff1c7819 */ /* 0x000fc40000011610 */
[----:B---3--:R-:W-:Y:S02]  /*a20b0*/  LOP3.LUT R27, R45, 0xffff, RZ, 0xc0, !PT ;  /* 0x0000ffff2d1b7812 */ /* 0x008fe400078ec0ff */
[----:B----4-:R-:W-:Y:S02]  /*a20c0*/  LOP3.LUT R26, R43, 0xffff, RZ, 0xc0, !PT ;  /* 0x0000ffff2b1a7812 */ /* 0x010fe400078ec0ff */
[----:B------:R-:W-:Y:S02]  /*a20d0*/  SHF.R.U32.HI R32, RZ, 0x8, R29 ;  /* 0x00000008ff207819 */ /* 0x000fe4000001161d */
[----:B------:R-:W-:Y:S02]  /*a20e0*/  PRMT R42, R26, 0x3340, R16 ;  /* 0x000033401a2a7816 */ /* 0x000fe40000000010 */
[----:B------:R-:W-:Y:S02]  /*a20f0*/  SHF.R.U32.HI R30, RZ, 0x8, R25 ;  /* 0x00000008ff1e7819 */ /* 0x000fe40000011619 */
[----:B------:R-:W-:-:S02]  /*a2100*/  PRMT R43, R27, 0x3340, R18 ;  /* 0x000033401b2b7816 */ /* 0x000fc40000000012 */
[----:B------:R-:W-:Y:S02]  /*a2110*/  SHF.R.U32.HI R16, RZ, 0x8, R18 ;  /* 0x00000008ff107819 */ /* 0x000fe40000011612 */
[----:B------:R-:W-:Y:S02]  /*a2120*/  PRMT R45, R29, 0x3340, R25 ;  /* 0x000033401d2d7816 */ /* 0x000fe40000000019 */
[----:B------:R-:W-:Y:S02]  /*a2130*/  LOP3.LUT R24, R33, 0xffff, RZ, 0xc0, !PT ;  /* 0x0000ffff21187812 */ /* 0x000fe400078ec0ff */
[----:B------:R-:W-:Y:S02]  /*a2140*/  LOP3.LUT R18, R31, 0xffff, RZ, 0xc0, !PT ;  /* 0x0000ffff1f127812 */ /* 0x000fe400078ec0ff */
[----:B------:R-:W-:Y:S02]  /*a2150*/  SHF.R.U32.HI R25, RZ, 0x8, R27 ;  /* 0x00000008ff197819 */ /* 0x000fe4000001161b */
[----:B------:R-:W-:-:S02]  /*a2160*/  SHF.R.U32.HI R29, RZ, 0x8, R26 ;  /* 0x00000008ff1d7819 */ /* 0x000fc4000001161a */
[----:B------:R-:W-:Y:S02]  /*a2170*/  LOP3.LUT R27, R32, 0xffff, RZ, 0xc0, !PT ;  /* 0x0000ffff201b7812 */ /* 0x000fe400078ec0ff */
[----:B------:R-:W-:Y:S02]  /*a2180*/  LOP3.LUT R26, R30, 0xffff, RZ, 0xc0, !PT ;  /* 0x0000ffff1e1a7812 */ /* 0x000fe400078ec0ff */
[----:B------:R-:W-:Y:S02]  /*a2190*/  PRMT R121, R24, 0x3340, R18 ;  /* 0x0000334018797816 */ /* 0x000fe40000000012 */
[----:B------:R-:W-:Y:S02]  /*a21a0*/  LOP3.LUT R25, R25, 0xffff, RZ, 0xc0, !PT ;  /* 0x0000ffff19197812 */ /* 0x000fe400078ec0ff */
[----:B------:R-:W-:Y:S02]  /*a21b0*/  LOP3.LUT R16, R16, 0xffff, RZ, 0xc0, !PT ;  /* 0x0000ffff10107812 */ /* 0x000fe400078ec0ff */
[----:B------:R-:W-:-:S02]  /*a21c0*/  PRMT R120, R27, 0x3340, R26 ;  /* 0x000033401b787816 */ /* 0x000fc4000000001a */
[----:B------:R-:W-:Y:S02]  /*a21d0*/  PRMT R122, R25, 0x3340, R16 ;  /* 0x00003340197a7816 */ /* 0x000fe40000000010 */
[----:B--2---:R-:W-:Y:S02]  /*a21e0*/  LOP3.LUT R18, R0, 0xffff, RZ, 0xc0, !PT ;  /* 0x0000ffff00127812 */ /* 0x004fe400078ec0ff */
[----:B------:R-:W2:Y:S01]  /*a21f0*/  LDL.LU R0, [R1+0x2ca0] ;  /* 0x002ca00001007983 */ /* 0x000ea20000300800 */
[----:B------:R-:W-:-:S03]  /*a2200*/  LOP3.LUT R27, R77, 0xffff, RZ, 0xc0, !PT ;  /* 0x0000ffff4d1b7812 */ /* 0x000fc600078ec0ff */
[----:B------:R-:W3:Y:S01]  /*a2210*/  LDL.LU R77, [R1+0x28e4] ;  /* 0x0028e400014d7983 */ /* 0x000ee20000300800 */
[----:B------:R-:W-:-:S03]  /*a2220*/  LOP3.LUT R26, R75, 0xffff, RZ, 0xc0, !PT ;  /* 0x0000ffff4b1a7812 */ /* 0x000fc600078ec0ff */
[----:B------:R-:W4:Y:S01]  /*a2230*/  LDL.LU R75, [R1+0x28e0] ;  /* 0x0028e000014b7983 */ /* 0x000f220000300800 */
[----:B------:R-:W-:-:S03]  /*a2240*/  LOP3.LUT R25, R73, 0xffff, RZ, 0xc0, !PT ;  /* 0x0000ffff49197812 */ /* 0x000fc600078ec0ff */
[----:B------:R-:W4:Y:S01]  /*a2250*/  LDL.LU R73, [R1+0x2860] ;  /* 0x0028600001497983 */ /* 0x000f220000300800 */
[----:B------:R-:W-:-:S03]  /*a2260*/  LOP3.LUT R24, R71, 0xffff, RZ, 0xc0, !PT ;  /* 0x0000ffff47187812 */ /* 0x000fc600078ec0ff */
[----:B------:R-:W4:Y:S01]  /*a2270*/  LDL.LU R71, [R1+0x285c] ;  /* 0x00285c0001477983 */ /* 0x000f220000300800 */
[----:B------:R-:W-:Y:S02]  /*a2280*/  LOP3.LUT R17, R17, 0xffff, RZ, 0xc0, !PT ;  /* 0x0000ffff11117812 */ /* 0x000fe400078ec0ff */
[----:B------:R-:W-:Y:S02]  /*a2290*/  LOP3.LUT R16, R7, 0xffff, RZ, 0xc0, !PT ;  /* 0x0000ffff07107812 */ /* 0x000fe400078ec0ff */
[----:B------:R-:W-:Y:S01]  /*a22a0*/  LOP3.LUT R29, R29, 0xffff, RZ, 0xc0, !PT ;  /* 0x0000ffff1d1d7812 */ /* 0x000fe200078ec0ff */
[----:B------:R-:W4:Y:S01]  /*a22b0*/  LDL.LU R7, [R1+0x2c9c] ;  /* 0x002c9c0001077983 */ /* 0x000f220000300800 */
[----:B------:R-:W-:Y:S02]  /*a22c0*/  LOP3.LUT R28, R28, 0xffff, RZ, 0xc0, !PT ;  /* 0x0000ffff1c1c7812 */ /* 0x000fe400078ec0ff */
[----:B------:R-:W-:Y:S02]  /*a22d0*/  LOP3.LUT R19, R19, 0xffff, RZ, 0xc0, !PT ;  /* 0x0000ffff13137812 */ /* 0x000fe400078ec0ff */
[----:B------:R-:W-:-:S02]  /*a22e0*/  PRMT R40, R27, 0x3340, R18 ;  /* 0x000033401b287816 */ /* 0x000fc40000000012 */
[--C-:B------:R-:W-:Y:S02]  /*a22f0*/  PRMT R37, R24, 0x3340, R17.reuse ;  /* 0x0000334018257816 */ /* 0x100fe40000000011 */
[----:B------:R-:W-:Y:S02]  /*a2300*/  F2FP.SATFINITE.E4M3.F32.PACK_AB_MERGE_C R127, R127, R126, RZ ;  /* 0x0000007e7f7f723e */ /* 0x000fe400048070ff */
[----:B------:R-:W-:Y:S02]  /*a2310*/  SHF.R.U32.HI R18, RZ, 0x8, R18 ;  /* 0x00000008ff127819 */ /* 0x000fe40000011612 */
[--C-:B------:R-:W-:Y:S02]  /*a2320*/  PRMT R39, R26, 0x3340, R16.reuse ;  /* 0x000033401a277816 */ /* 0x100fe40000000010 */
[----:B------:R-:W-:Y:S02]  /*a2330*/  SHF.R.U32.HI R30, RZ, 0x8, R16 ;  /* 0x00000008ff1e7819 */ /* 0x000fe40000011610 */
[----:B------:R-:W-:-:S02]  /*a2340*/  SHF.R.U32.HI R17, RZ, 0x8, R17 ;  /* 0x00000008ff117819 */ /* 0x000fc40000011611 */
[----:B------:R-:W-:Y:S02]  /*a2350*/  PRMT R126, R29, 0x3340, R28 ;  /* 0x000033401d7e7816 */ /* 0x000fe4000000001c */
[----:B------:R-:W-:Y:S02]  /*a2360*/  SHF.R.U32.HI R31, RZ, 0x8, R26 ;  /* 0x00000008ff1f7819 */ /* 0x000fe4000001161a */
[----:B------:R-:W-:Y:S02]  /*a2370*/  SHF.R.U32.HI R16, RZ, 0x8, R25 ;  /* 0x00000008ff107819 */ /* 0x000fe40000011619 */
[--C-:B------:R-:W-:Y:S02]  /*a2380*/  SHF.R.U32.HI R28, RZ, 0x8, R19.reuse ;  /* 0x00000008ff1c7819 */ /* 0x100fe40000011613 */
[----:B------:R-:W-:Y:S02]  /*a2390*/  SHF.R.U32.HI R26, RZ, 0x8, R24 ;  /* 0x00000008ff1a7819 */ /* 0x000fe40000011618 */
[----:B------:R-:W-:-:S02]  /*a23a0*/  PRMT R38, R25, 0x3340, R19 ;  /* 0x0000334019267816 */ /* 0x000fc40000000013 */
[----:B------:R-:W-:Y:S02]  /*a23b0*/  LOP3.LUT R25, R17, 0xffff, RZ, 0xc0, !PT ;  /* 0x0000ffff11197812 */ /* 0x000fe400078ec0ff */
[----:B------:R-:W-:Y:S02]  /*a23c0*/  LOP3.LUT R24, R18, 0xffff, RZ, 0xc0, !PT ;  /* 0x0000ffff12187812 */ /* 0x000fe400078ec0ff */
[----:B------:R-:W-:Y:S02]  /*a23d0*/  SHF.R.U32.HI R29, RZ, 0x8, R27 ;  /* 0x00000008ff1d7819 */ /* 0x000fe4000001161b */
[----:B------:R-:W-:Y:S02]  /*a23e0*/  LOP3.LUT R19, R16, 0xffff, RZ, 0xc0, !PT ;  /* 0x0000ffff10137812 */ /* 0x000fe400078ec0ff */
[----:B------:R-:W-:Y:S02]  /*a23f0*/  LOP3.LUT R18, R31, 0xffff, RZ, 0xc0, !PT ;  /* 0x0000ffff1f127812 */ /* 0x000fe400078ec0ff */
[----:B------:R-:W-:-:S02]  /*a2400*/  LOP3.LUT R17, R30, 0xffff, RZ, 0xc0, !PT ;  /* 0x0000ffff1e117812 */ /* 0x000fc400078ec0ff */
[----:B------:R-:W-:Y:S02]  /*a2410*/  LOP3.LUT R16, R28, 0xffff, RZ, 0xc0, !PT ;  /* 0x0000ffff1c107812 */ /* 0x000fe400078ec0ff */
[----:B------:R-:W-:Y:S02]  /*a2420*/  LOP3.LUT R26, R26, 0xffff, RZ, 0xc0, !PT ;  /* 0x0000ffff1a1a7812 */ /* 0x000fe400078ec0ff */
[----:B------:R-:W-:Y:S02]  /*a2430*/  F2FP.SATFINITE.E4M3.F32.PACK_AB_MERGE_C R119, R119, R118, RZ ;  /* 0x000000767777723e */ /* 0x000fe400048070ff */
[----:B------:R-:W-:Y:S02]  /*a2440*/  LOP3.LUT R27, R29, 0xffff, RZ, 0xc0, !PT ;  /* 0x0000ffff1d1b7812 */ /* 0x000fe400078ec0ff */
[----:B------:R-:W-:Y:S02]  /*a2450*/  PRMT R117, R18, 0x3340, R17 ;  /* 0x0000334012757816 */ /* 0x000fe40000000011 */
[----:B------:R-:W-:-:S02]  /*a2460*/  PRMT R118, R19, 0x3340, R16 ;  /* 0x0000334013767816 */ /* 0x000fc40000000010 */
[----:B------:R-:W-:Y:S02]  /*a2470*/  LOP3.LUT R16, R11, 0xffff, RZ, 0xc0, !PT ;  /* 0x0000ffff0b107812 */ /* 0x000fe400078ec0ff */
[----:B------:R-:W-:Y:S02]  /*a2480*/  F2FP.SATFINITE.E4M3.F32.PACK_AB_MERGE_C R78, R79, R78, RZ ;  /* 0x0000004e4f4e723e */ /* 0x000fe400048070ff */
[----:B------:R-:W-:Y:S02]  /*a2490*/  PRMT R123, R26, 0x3340, R25 ;  /* 0x000033401a7b7816 */ /* 0x000fe40000000019 */
[----:B------:R-:W-:Y:S02]  /*a24a0*/  PRMT R116, R27, 0x3340, R24 ;  /* 0x000033401b747816 */ /* 0x000fe40000000018 */
[----:B--2---:R-:W-:Y:S02]  /*a24b0*/  LOP3.LUT R17, R0, 0xffff, RZ, 0xc0, !PT ;  /* 0x0000ffff00117812 */ /* 0x004fe400078ec0ff */
[----:B------:R-:W2:Y:S01]  /*a24c0*/  LDL.LU R0, [R1+0x2c98] ;  /* 0x002c980001007983 */ /* 0x000ea20000300800 */
[----:B---3--:R-:W-:-:S03]  /*a24d0*/  LOP3.LUT R25, R77, 0xffff, RZ, 0xc0, !PT ;  /* 0x0000ffff4d197812 */ /* 0x008fc600078ec0ff */
[----:B------:R-:W3:Y:S01]  /*a24e0*/  LDL.LU R11, [R1+0x2c94] ;  /* 0x002c9400010b7983 */ /* 0x000ee20000300800 */
[----:B----4-:R-:W-:-:S03]  /*a24f0*/  LOP3.LUT R24, R75, 0xffff, RZ, 0xc0, !PT ;  /* 0x0000ffff4b187812 */ /* 0x010fc600078ec0ff */
[----:B------:R-:W4:Y:S01]  /*a2500*/  LDL.LU R79, [R1+0x28f4] ;  /* 0x0028f400014f7983 */ /* 0x000f220000300800 */
[----:B------:R-:W-:-:S03]  /*a2510*/  LOP3.LUT R19, R73, 0xffff, RZ, 0xc0, !PT ;  /* 0x0000ffff49137812 */ /* 0x000fc600078ec0ff */
[----:B------:R-:W3:Y:S01]  /*a2520*/  LDL.LU R77, [R1+0x28f0] ;  /* 0x0028f000014d7983 */ /* 0x000ee20000300800 */
[----:B------:R-:W-:-:S03]  /*a2530*/  LOP3.LUT R18, R71, 0xffff, RZ, 0xc0, !PT ;  /* 0x0000ffff47127812 */ /* 0x000fc600078ec0ff */
[----:B------:R-:W3:Y:S04]  /*a2540*/  LDL.LU R75, [R1+0x28ec] ;  /* 0x0028ec00014b7983 */ /* 0x000ee80000300800 */
[----:B------:R-:W3:Y:S04]  /*a2550*/  LDL.LU R73, [R1+0x2878] ;  /* 0x0028780001497983 */ /* 0x000ee80000300800 */
[----:B------:R-:W3:Y:S01]  /*a2560*/  LDL.LU R71, [R1+0x438] ;  /* 0x0004380001477983 */ /* 0x000ee20000300800 */
[----:B------:R-:W-:Y:S02]  /*a2570*/  LOP3.LUT R21, R21, 0xffff, RZ, 0xc0, !PT ;  /* 0x0000ffff15157812 */ /* 0x000fe400078ec0ff */
[----:B------:R-:W-:-:S02]  /*a2580*/  LOP3.LUT R20, R20, 0xffff, RZ, 0xc0, !PT ;  /* 0x0000ffff14147812 */ /* 0x000fc400078ec0ff */
[--C-:B------:R-:W-:Y:S02]  /*a2590*/  PRMT R35, R25, 0x3340, R17.reuse ;  /* 0x0000334019237816 */ /* 0x100fe40000000011 */
[----:B------:R-:W-:Y:S02]  /*a25a0*/  SHF.R.U32.HI R27, RZ, 0x8, R17 ;  /* 0x00000008ff1b7819 */ /* 0x000fe40000011611 */
[--C-:B------:R-:W-:Y:S02]  /*a25b0*/  PRMT R34, R24, 0x3340, R16.reuse ;  /* 0x0000334018227816 */ /* 0x100fe40000000010 */
[----:B------:R-:W-:Y:S02]  /*a25c0*/  SHF.R.U32.HI R26, RZ, 0x8, R16 ;  /* 0x00000008ff1a7819 */ /* 0x000fe40000011610 */
[----:B------:R-:W-:Y:S02]  /*a25d0*/  SHF.R.U32.HI R17, RZ, 0x8, R21 ;  /* 0x00000008ff117819 */ /* 0x000fe40000011615 */
[----:B------:R-:W-:-:S02]  /*a25e0*/  SHF.R.U32.HI R28, RZ, 0x8, R18 ;  /* 0x00000008ff1c7819 */ /* 0x000fc40000011612 */
[----:B------:R-:W-:Y:S02]  /*a25f0*/  SHF.R.U32.HI R16, RZ, 0x8, R20 ;  /* 0x00000008ff107819 */ /* 0x000fe40000011614 */
[----:B------:R-:W-:Y:S02]  /*a2600*/  SHF.R.U32.HI R31, RZ, 0x8, R25 ;  /* 0x00000008ff1f7819 */ /* 0x000fe40000011619 */
[----:B------:R-:W-:Y:S02]  /*a2610*/  SHF.R.U32.HI R30, RZ, 0x8, R24 ;  /* 0x00000008ff1e7819 */ /* 0x000fe40000011618 */
[----:B------:R-:W-:Y:S02]  /*a2620*/  PRMT R32, R18, 0x3340, R20 ;  /* 0x0000334012207816 */ /* 0x000fe40000000014 */
[----:B------:R-:W-:Y:S02]  /*a2630*/  LOP3.LUT R18, R17, 0xffff, RZ, 0xc0, !PT ;  /* 0x0000ffff11127812 */ /* 0x000fe400078ec0ff */
[----:B------:R-:W-:-:S02]  /*a2640*/  SHF.R.U32.HI R29, RZ, 0x8, R19 ;  /* 0x00000008ff1d7819 */ /* 0x000fc40000011613 */
[----:B------:R-:W-:Y:S02]  /*a2650*/  LOP3.LUT R17, R28, 0xffff, RZ, 0xc0, !PT ;  /* 0x0000ffff1c117812 */ /* 0x000fe400078ec0ff */
[----:B------:R-:W-:Y:S02]  /*a2660*/  LOP3.LUT R16, R16, 0xffff, RZ, 0xc0, !PT ;  /* 0x0000ffff10107812 */ /* 0x000fe400078ec0ff */
[----:B------:R-:W-:Y:S02]  /*a2670*/  PRMT R33, R19, 0x3340, R21 ;  /* 0x0000334013217816 */ /* 0x000fe40000000015 */
[----:B------:R-:W-:Y:S02]  /*a2680*/  LOP3.LUT R25, R31, 0xffff, RZ, 0xc0, !PT ;  /* 0x0000ffff1f197812 */ /* 0x000fe400078ec0ff */
[----:B------:R-:W-:Y:S02]  /*a2690*/  LOP3.LUT R24, R27, 0xffff, RZ, 0xc0, !PT ;  /* 0x0000ffff1b187812 */ /* 0x000fe400078ec0ff */
[----:B------:R-:W-:-:S02]  /*a26a0*/  LOP3.LUT R21, R30, 0xffff, RZ, 0xc0, !PT ;  /* 0x0000ffff1e157812 */ /* 0x000fc400078ec0ff */
[----:B------:R-:W-:Y:S02]  /*a26b0*/  LOP3.LUT R20, R26, 0xffff, RZ, 0xc0, !PT ;  /* 0x0000ffff1a147812 */ /* 0x000fe400078ec0ff */
[----:B------:R-:W-:Y:S02]  /*a26c0*/  LOP3.LUT R19, R29, 0xffff, RZ, 0xc0, !PT ;  /* 0x0000ffff1d137812 */ /* 0x000fe400078ec0ff */
[----:B------:R-:W-:Y:S02]  /*a26d0*/  PRMT R115, R17, 0x3340, R16 ;  /* 0x0000334011737816 */ /* 0x000fe40000000010 */
[----:B------:R-:W-:Y:S02]  /*a26e0*/  PRMT R112, R25, 0x3340, R24 ;  /* 0x0000334019707816 */ /* 0x000fe40000000018 */
[----:B------:R-:W-:Y:S02]  /*a26f0*/  PRMT R113, R21, 0x3340, R20 ;  /* 0x0000334015717816 */ /* 0x000fe40000000014 */
[----:B------:R-:W-:-:S02]  /*a2700*/  PRMT R114, R19, 0x3340, R18 ;  /* 0x0000334013727816 */ /* 0x000fc40000000012 */
[----:B--2---:R-:W-:Y:S02]  /*a2710*/  LOP3.LUT R17, R0, 0xffff, RZ, 0xc0, !PT ;  /* 0x0000ffff00117812 */ /* 0x004fe400078ec0ff */
[----:B------:R-:W2:Y:S01]  /*a2720*/  LDL.LU R0, [R1+0x2c90] ;  /* 0x002c900001007983 */ /* 0x000ea20000300800 */
[----:B----4-:R-:W-:-:S03]  /*a2730*/  LOP3.LUT R24, R79, 0xffff, RZ, 0xc0, !PT ;  /* 0x0000ffff4f187812 */ /* 0x010fc600078ec0ff */
[----:B------:R-:W4:Y:S01]  /*a2740*/  LDL.LU R79, [R1+0x2904] ;  /* 0x00290400014f7983 */ /* 0x000f220000300800 */
[----:B---3--:R-:W-:-:S03]  /*a2750*/  LOP3.LUT R21, R77, 0xffff, RZ, 0xc0, !PT ;  /* 0x0000ffff4d157812 */ /* 0x008fc600078ec0ff */
[----:B------:R-:W3:Y:S01]  /*a2760*/  LDL.LU R77, [R1+0x2900] ;  /* 0x00290000014d7983 */ /* 0x000ee20000300800 */
[----:B------:R-:W-:-:S03]  /*a2770*/  LOP3.LUT R20, R75, 0xffff, RZ, 0xc0, !PT ;  /* 0x0000ffff4b147812 */ /* 0x000fc600078ec0ff */
[----:B------:R-:W2:Y:S01]  /*a2780*/  LDL.LU R75, [R1+0x288c] ;  /* 0x00288c00014b7983 */ /* 0x000ea20000300800 */
[----:B------:R-:W-:-:S03]  /*a2790*/  LOP3.LUT R19, R73, 0xffff, RZ, 0xc0, !PT ;  /* 0x0000ffff49137812 */ /* 0x000fc600078ec0ff */
[----:B------:R-:W2:Y:S01]  /*a27a0*/  LDL.LU R73, [R1+0x2888] ;  /* 0x0028880001497983 */ /* 0x000ea20000300800 */
[----:B------:R-:W-:-:S03]  /*a27b0*/  LOP3.LUT R18, R71, 0xffff, RZ, 0xc0, !PT ;  /* 0x0000ffff47127812 */ /* 0x000fc600078ec0ff */
[----:B------:R-:W2:Y:S01]  /*a27c0*/  LDL.LU R71, [R1+0x440] ;  /* 0x0004400001477983 */ /* 0x000ea20000300800 */
[--C-:B------:R-:W-:Y:S02]  /*a27d0*/  PRMT R27, R24, 0x3340, R18.reuse ;  /* 0x00003340181b7816 */ /* 0x100fe40000000012 */
[----:B------:R-:W-:Y:S02]  /*a27e0*/  SHF.R.U32.HI R25, RZ, 0x8, R18 ;  /* 0x00000008ff197819 */ /* 0x000fe40000011612 */
[----:B------:R-:W-:Y:S02]  /*a27f0*/  PRMT R18, R21, 0x3340, R17 ;  /* 0x0000334015127816 */ /* 0x000fe40000000011 */
[----:B------:R-:W-:Y:S02]  /*a2800*/  LOP3.LUT R16, R7, 0xffff, RZ, 0xc0, !PT ;  /* 0x0000ffff07107812 */ /* 0x000fe400078ec0ff */
[----:B------:R-:W2:Y:S01]  /*a2810*/  LDL.LU R7, [R1+0x2c8c] ;  /* 0x002c8c0001077983 */ /* 0x000ea20000300800 */
[----:B------:R-:W-:-:S02]  /*a2820*/  SHF.R.U32.HI R26, RZ, 0x8, R24 ;  /* 0x00000008ff1a7819 */ /* 0x000fc40000011618 */
[----:B------:R-:W-:Y:S01]  /*a2830*/  LOP3.LUT R22, R22, 0xffff, RZ, 0xc0, !PT ;  /* 0x0000ffff16167812 */ /* 0x000fe200078ec0ff */
[----:B------:R-:W-:Y:S01]  /*a2840*/  STL [R1+0x3ac], R27 ;  /* 0x0003ac1b01007387 */ /* 0x000fe20000100800 */
[----:B------:R-:W-:Y:S02]  /*a2850*/  SHF.R.U32.HI R24, RZ, 0x8, R21 ;  /* 0x00000008ff187819 */ /* 0x000fe40000011615 */
[----:B------:R-:W-:Y:S01]  /*a2860*/  SHF.R.U32.HI R21, RZ, 0x8, R20 ;  /* 0x00000008ff157819 */ /* 0x000fe20000011614 */
[----:B------:R0:W-:Y:S01]  /*a2870*/  STL [R1+0x384], R18 ;  /* 0x0003841201007387 */ /* 0x0001e20000100800 */
[----:B------:R-:W-:Y:S02]  /*a2880*/  SHF.R.U32.HI R17, RZ, 0x8, R17 ;  /* 0x00000008ff117819 */ /* 0x000fe40000011611 */
[--C-:B0-----:R-:W-:Y:S02]  /*a2890*/  PRMT R18, R20, 0x3340, R16.reuse ;  /* 0x0000334014127816 */ /* 0x101fe40000000010 */
[----:B------:R-:W-:-:S02]  /*a28a0*/  SHF.R.U32.HI R20, RZ, 0x8, R16 ;  /* 0x00000008ff147819 */ /* 0x000fc40000011610 */
[----:B------:R-:W-:Y:S02]  /*a28b0*/  SHF.R.U32.HI R16, RZ, 0x8, R19 ;  /* 0x00000008ff107819 */ /* 0x000fe40000011613 */
[--C-:B------:R-:W-:Y:S01]  /*a28c0*/  PRMT R19, R19, 0x3340, R22.reuse ;  /* 0x0000334013137816 */ /* 0x100fe20000000016 */
[----:B------:R0:W-:Y:S01]  /*a28d0*/  STL [R1+0x380], R18 ;  /* 0x0003801201007387 */ /* 0x0001e20000100800 */
[----:B------:R-:W-:Y:S02]  /*a28e0*/  LOP3.LUT R24, R24, 0xffff, RZ, 0xc0, !PT ;  /* 0x0000ffff18187812 */ /* 0x000fe400078ec0ff */
[----:B------:R-:W-:Y:S01]  /*a28f0*/  LOP3.LUT R21, R21, 0xffff, RZ, 0xc0, !PT ;  /* 0x0000ffff15157812 */ /* 0x000fe200078ec0ff */
[----:B------:R1:W-:Y:S01]  /*a2900*/  STL [R1+0x118], R19 ;  /* 0x0001181301007387 */ /* 0x0003e20000100800 */
[----:B------:R-:W-:Y:S02]  /*a2910*/  LOP3.LUT R20, R20, 0xffff, RZ, 0xc0, !PT ;  /* 0x0000ffff14147812 */ /* 0x000fe400078ec0ff */
[----:B0-----:R-:W-:-:S02]  /*a2920*/  SHF.R.U32.HI R18, RZ, 0x8, R22 ;  /* 0x00000008ff127819 */ /* 0x001fc40000011616 */
[----:B------:R-:W-:Y:S02]  /*a2930*/  LOP3.LUT R22, R17, 0xffff, RZ, 0xc0, !PT ;  /* 0x0000ffff11167812 */ /* 0x000fe400078ec0ff */
[----:B-1----:R-:W-:Y:S02]  /*a2940*/  LOP3.LUT R19, R16, 0xffff, RZ, 0xc0, !PT ;  /* 0x0000ffff10137812 */ /* 0x002fe400078ec0ff */
[----:B------:R-:W-:Y:S02]  /*a2950*/  LOP3.LUT R17, R26, 0xffff, RZ, 0xc0, !PT ;  /* 0x0000ffff1a117812 */ /* 0x000fe400078ec0ff */
[----:B------:R-:W-:Y:S02]  /*a2960*/  LOP3.LUT R16, R25, 0xffff, RZ, 0xc0, !PT ;  /* 0x0000ffff19107812 */ /* 0x000fe400078ec0ff */
[----:B------:R-:W-:Y:S02]  /*a2970*/  PRMT R22, R24, 0x3340, R22 ;  /* 0x0000334018167816 */ /* 0x000fe40000000016 */
[----:B------:R-:W-:-:S02]  /*a2980*/  PRMT R20, R21, 0x3340, R20 ;  /* 0x0000334015147816 */ /* 0x000fc40000000014 */
[----:B------:R-:W-:Y:S01]  /*a2990*/  PRMT R16, R17, 0x3340, R16 ;  /* 0x0000334011107816 */ /* 0x000fe20000000010 */
[----:B------:R-:W-:Y:S01]  /*a29a0*/  STL [R1+0x74], R22 ;  /* 0x0000741601007387 */ /* 0x000fe20000100800 */
[----:B------:R-:W-:-:S03]  /*a29b0*/  LOP3.LUT R18, R18, 0xffff, RZ, 0xc0, !PT ;  /* 0x0000ffff12127812 */ /* 0x000fc600078ec0ff */
[----:B------:R-:W-:Y:S01]  /*a29c0*/  STL [R1+0x70], R20 ;  /* 0x0000701401007387 */ /* 0x000fe20000100800 */
[----:B------:R-:W-:-:S03]  /*a29d0*/  PRMT R248, R19, 0x3340, R18 ;  /* 0x0000334013f87816 */ /* 0x000fc60000000012 */
[----:B------:R0:W-:Y:S02]  /*a29e0*/  STL [R1+0x198], R16 ;  /* 0x0001981001007387 */ /* 0x0001e40000100800 */
[----:B0-----:R-:W-:Y:S02]  /*a29f0*/  LOP3.LUT R16, R11, 0xffff, RZ, 0xc0, !PT ;  /* 0x0000ffff0b107812 */ /* 0x001fe400078ec0ff */
[----:B------:R-:W2:Y:S01]  /*a2a00*/  LDL.LU R11, [R1+0x2c88] ;  /* 0x002c8800010b7983 */ /* 0x000ea20000300800 */
[----:B----4-:R-:W-:-:S03]  /*a2a10*/  LOP3.LUT R21, R79, 0xffff, RZ, 0xc0, !PT ;  /* 0x0000ffff4f157812 */ /* 0x010fc600078ec0ff */
[----:B------:R-:W4:Y:S01]  /*a2a20*/  LDL.LU R79, [R1+0x2914] ;  /* 0x00291400014f7983 */ /* 0x000f220000300800 */
[----:B---3--:R-:W-:-:S03]  /*a2a30*/  LOP3.LUT R20, R77, 0xffff, RZ, 0xc0, !PT ;  /* 0x0000ffff4d147812 */ /* 0x008fc600078ec0ff */
[----:B------:R-:W3:Y:S01]  /*a2a40*/  LDL.LU R77, [R1+0x2910] ;  /* 0x00291000014d7983 */ /* 0x000ee20000300800 */
[----:B--2---:R-:W-:-:S03]  /*a2a50*/  LOP3.LUT R19, R75, 0xffff, RZ, 0xc0, !PT ;  /* 0x0000ffff4b137812 */ /* 0x004fc600078ec0ff */
[----:B------:R-:W2:Y:S01]  /*a2a60*/  LDL.LU R75, [R1+0x290c] ;  /* 0x00290c00014b7983 */ /* 0x000ea20000300800 */
[----:B------:R-:W-:-:S03]  /*a2a70*/  LOP3.LUT R18, R73, 0xffff, RZ, 0xc0, !PT ;  /* 0x0000ffff49127812 */ /* 0x000fc600078ec0ff */
[----:B------:R-:W4:Y:S01]  /*a2a80*/  LDL.LU R73, [R1+0x2898] ;  /* 0x0028980001497983 */ /* 0x000f220000300800 */
[----:B------:R-:W-:-:S03]  /*a2a90*/  LOP3.LUT R17, R71, 0xffff, RZ, 0xc0, !PT ;  /* 0x0000ffff47117812 */ /* 0x000fc600078ec0ff */
[----:B------:R-:W4:Y:S01]  /*a2aa0*/  LDL.LU R71, [R1+0x448] ;  /* 0x0004480001477983 */ /* 0x000f220000300800 */
[----:B------:R-:W-:Y:S02]  /*a2ab0*/  SHF.R.U32.HI R25, RZ, 0x8, R21 ;  /* 0x00000008ff197819 */ /* 0x000fe40000011615 */
[--C-:B------:R-:W-:Y:S02]  /*a2ac0*/  PRMT R21, R21, 0x3340, R17.reuse ;  /* 0x0000334015157816 */ /* 0x100fe40000000011 */
[----:B------:R-:W-:Y:S02]  /*a2ad0*/  SHF.R.U32.HI R26, RZ, 0x8, R17 ;  /* 0x00000008ff1a7819 */ /* 0x000fe40000011611 */
[----:B------:R-:W-:Y:S02]  /*a2ae0*/  PRMT R17, R20, 0x3340, R16 ;  /* 0x0000334014117816 */ /* 0x000fe40000000010 */
[----:B------:R-:W-:Y:S01]  /*a2af0*/  LOP3.LUT R152, R152, 0xffff, RZ, 0xc0, !PT ;  /* 0x0000ffff98987812 */ /* 0x000fe200078ec0ff */
[----:B------:R-:W-:Y:S01]  /*a2b00*/  STL [R1+0x418], R21 ;  /* 0x0004181501007387 */ /* 0x000fe20000100800 */
[----:B------:R-:W-:-:S03]  /*a2b10*/  LOP3.LUT R23, R23, 0xffff, RZ, 0xc0, !PT ;  /* 0x0000ffff17177812 */ /* 0x000fc600078ec0ff */
[----:B------:R0:W-:Y:S01]  /*a2b20*/  STL [R1+0x424], R17 ;  /* 0x0004241101007387 */ /* 0x0001e20000100800 */
[----:B------:R-:W-:Y:S02]  /*a2b30*/  SHF.R.U32.HI R24, RZ, 0x8, R18 ;  /* 0x00000008ff187819 */ /* 0x000fe40000011612 */
[----:B------:R-:W-:Y:S02]  /*a2b40*/  SHF.R.U32.HI R22, RZ, 0x8, R20 ;  /* 0x00000008ff167819 */ /* 0x000fe40000011614 */
[----:B------:R-:W-:Y:S02]  /*a2b50*/  PRMT R18, R18, 0x3340, R23 ;  /* 0x0000334012127816 */ /* 0x000fe40000000017 */
[----:B0-----:R-:W-:Y:S02]  /*a2b60*/  PRMT R17, R19, 0x3340, R152 ;  /* 0x0000334013117816 */ /* 0x001fe40000000098 */
[----:B------:R-:W-:Y:S02]  /*a2b70*/  SHF.R.U32.HI R21, RZ, 0x8, R16 ;  /* 0x00000008ff157819 */ /* 0x000fe40000011610 */
[----:B------:R-:W-:Y:S01]  /*a2b80*/  SHF.R.U32.HI R16, RZ, 0x8, R19 ;  /* 0x00000008ff107819 */ /* 0x000fe20000011613 */
[----:B------:R0:W-:Y:S01]  /*a2b90*/  STL [R1+0x420], R17 ;  /* 0x0004201101007387 */ /* 0x0001e20000100800 */
[----:B------:R-:W-:-:S02]  /*a2ba0*/  SHF.R.U32.HI R20, RZ, 0x8, R152 ;  /* 0x00000008ff147819 */ /* 0x000fc40000011698 */
[----:B------:R-:W-:Y:S01]  /*a2bb0*/  LOP3.LUT R22, R22, 0xffff, RZ, 0xc0, !PT ;  /* 0x0000ffff16167812 */ /* 0x000fe200078ec0ff */
[----:B------:R1:W-:Y:S01]  /*a2bc0*/  STL [R1+0x41c], R18 ;  /* 0x00041c1201007387 */ /* 0x0003e20000100800 */
[----:B------:R-:W-:Y:S02]  /*a2bd0*/  LOP3.LUT R21, R21, 0xffff, RZ, 0xc0, !PT ;  /* 0x0000ffff15157812 */ /* 0x000fe400078ec0ff */
[----:B------:R-:W-:Y:S02]  /*a2be0*/  LOP3.LUT R20, R20, 0xffff, RZ, 0xc0, !PT ;  /* 0x0000ffff14147812 */ /* 0x000fe400078ec0ff */
[----:B0-----:R-:W-:Y:S02]  /*a2bf0*/  SHF.R.U32.HI R17, RZ, 0x8, R23 ;  /* 0x00000008ff117819 */ /* 0x001fe40000011617 */
[----:B------:R-:W-:Y:S02]  /*a2c00*/  LOP3.LUT R23, R16, 0xffff, RZ, 0xc0, !PT ;  /* 0x0000ffff10177812 */ /* 0x000fe400078ec0ff */
[----:B-1----:R-:W-:-:S02]  /*a2c10*/  LOP3.LUT R18, R24, 0xffff, RZ, 0xc0, !PT ;  /* 0x0000ffff18127812 */ /* 0x002fc400078ec0ff */
[----:B------:R-:W-:Y:S02]  /*a2c20*/  LOP3.LUT R17, R17, 0xffff, RZ, 0xc0, !PT ;  /* 0x0000ffff11117812 */ /* 0x000fe400078ec0ff */
[----:B------:R-:W-:Y:S02]  /*a2c30*/  LOP3.LUT R19, R25, 0xffff, RZ, 0xc0, !PT ;  /* 0x0000ffff19137812 */ /* 0x000fe400078ec0ff */
[----:B------:R-:W-:Y:S02]  /*a2c40*/  LOP3.LUT R16, R26, 0xffff, RZ, 0xc0, !PT ;  /* 0x0000ffff1a107812 */ /* 0x000fe400078ec0ff */
[----:B------:R-:W-:Y:S02]  /*a2c50*/  PRMT R21, R22, 0x3340, R21 ;  /* 0x0000334016157816 */ /* 0x000fe40000000015 */
[----:B------:R-:W-:Y:S02]  /*a2c60*/  PRMT R20, R23, 0x3340, R20 ;  /* 0x0000334017147816 */ /* 0x000fe40000000014 */
[----:B------:R-:W-:-:S02]  /*a2c70*/  PRMT R17, R18, 0x3340, R17 ;  /* 0x0000334012117816 */ /* 0x000fc40000000011 */
[----:B------:R-:W-:Y:S01]  /*a2c80*/  PRMT R16, R19, 0x3340, R16 ;  /* 0x0000334013107816 */ /* 0x000fe20000000010 */
[----:B------:R-:W-:Y:S04]  /*a2c90*/  STL [R1+0x274], R21 ;  /* 0x0002741501007387 */ /* 0x000fe80000100800 */
[----:B------:R-:W-:Y:S04]  /*a2ca0*/  STL [R1+0x26c], R20 ;  /* 0x00026c1401007387 */ /* 0x000fe80000100800 */
[----:B------:R0:W-:Y:S04]  /*a2cb0*/  STL [R1+0x268], R17 ;  /* 0x0002681101007387 */ /* 0x0001e80000100800 */
[----:B------:R1:W-:Y:S01]  /*a2cc0*/  STL [R1+0x254], R16 ;  /* 0x0002541001007387 */ /* 0x0003e20000100800 */
[----:B0-----:R-:W-:-:S02]  /*a2cd0*/  LOP3.LUT R17, R7, 0xffff, RZ, 0xc0, !PT ;  /* 0x0000ffff07117812 */ /* 0x001fc400078ec0ff */
[----:B---3--:R-:W-:Y:S02]  /*a2ce0*/  LOP3.LUT R21, R77, 0xffff, RZ, 0xc0, !PT ;  /* 0x0000ffff4d157812 */ /* 0x008fe400078ec0ff */
[----:B------:R-:W3:Y:S01]  /*a2cf0*/  LDL.LU R77, [R1+0x2924] ;  /* 0x00292400014d7983 */ /* 0x000ee20000300800 */
[----:B--2---:R-:W-:-:S03]  /*a2d00*/  LOP3.LUT R20, R75, 0xffff, RZ, 0xc0, !PT ;  /* 0x0000ffff4b147812 */ /* 0x004fc600078ec0ff */
[----:B------:R-:W2:Y:S01]  /*a2d10*/  LDL.LU R75, [R1+0x2920] ;  /* 0x00292000014b7983 */ /* 0x000ea20000300800 */
[----:B----4-:R-:W-:-:S03]  /*a2d20*/  LOP3.LUT R19, R73, 0xffff, RZ, 0xc0, !PT ;  /* 0x0000ffff49137812 */ /* 0x010fc600078ec0ff */
[----:B------:R-:W4:Y:S01]  /*a2d30*/  LDL.LU R73, [R1+0x28ac] ;  /* 0x0028ac0001497983 */ /* 0x000f220000300800 */
[----:B------:R-:W-:-:S03]  /*a2d40*/  LOP3.LUT R18, R71, 0xffff, RZ, 0xc0, !PT ;  /* 0x0000ffff47127812 */ /* 0x000fc600078ec0ff */
[----:B------:R-:W4:Y:S04]  /*a2d50*/  LDL.LU R71, [R1+0x28a8] ;  /* 0x0028a80001477983 */ /* 0x000f280000300800 */
[----:B------:R-:W4:Y:S01]  /*a2d60*/  LDL.LU R7, [R1+0x2c84] ;  /* 0x002c840001077983 */ /* 0x000f220000300800 */
[----:B------:R-:W-:Y:S02]  /*a2d70*/  LOP3.LUT R22, R79, 0xffff, RZ, 0xc0, !PT ;  /* 0x0000ffff4f167812 */ /* 0x000fe400078ec0ff */
[----:B------:R-:W-:Y:S02]  /*a2d80*/  SHF.R.U32.HI R25, RZ, 0x8, R21 ;  /* 0x00000008ff197819 */ /* 0x000fe40000011615 */
[----:B------:R-:W-:Y:S02]  /*a2d90*/  SHF.R.U32.HI R26, RZ, 0x8, R22 ;  /* 0x00000008ff1a7819 */ /* 0x000fe40000011616 */
[----:B------:R-:W-:-:S02]  /*a2da0*/  PRMT R22, R22, 0x3340, R18 ;  /* 0x0000334016167816 */ /* 0x000fc40000000012 */
[--C-:B------:R-:W-:Y:S02]  /*a2db0*/  PRMT R21, R21, 0x3340, R17.reuse ;  /* 0x0000334015157816 */ /* 0x100fe40000000011 */
[----:B-1----:R-:W-:Y:S02]  /*a2dc0*/  LOP3.LUT R16, R0, 0xffff, RZ, 0xc0, !PT ;  /* 0x0000ffff00107812 */ /* 0x002fe400078ec0ff */
[----:B------:R-:W4:Y:S01]  /*a2dd0*/  LDL.LU R0, [R1+0x2c80] ;  /* 0x002c800001007983 */ /* 0x000f220000300800 */
[----:B------:R-:W-:Y:S02]  /*a2de0*/  LOP3.LUT R153, R153, 0xffff, RZ, 0xc0, !PT ;  /* 0x0000ffff99997812 */ /* 0x000fe400078ec0ff */
[----:B------:R-:W-:Y:S01]  /*a2df0*/  SHF.R.U32.HI R24, RZ, 0x8, R17 ;  /* 0x00000008ff187819 */ /* 0x000fe20000011611 */
[----:B------:R0:W-:Y:S01]  /*a2e00*/  STL [R1+0x414], R22 ;  /* 0x0004141601007387 */ /* 0x0001e20000100800 */
[----:B------:R-:W-:-:S03]  /*a2e10*/  PRMT R17, R20, 0x3340, R16 ;  /* 0x0000334014117816 */ /* 0x000fc60000000010 */
[----:B------:R1:W-:Y:S01]  /*a2e20*/  STL [R1+0x410], R21 ;  /* 0x0004101501007387 */ /* 0x0003e20000100800 */
[----:B------:R-:W-:Y:S02]  /*a2e30*/  SHF.R.U32.HI R23, RZ, 0x8, R19 ;  /* 0x00000008ff177819 */ /* 0x000fe40000011613 */
[----:B------:R-:W-:Y:S02]  /*a2e40*/  SHF.R.U32.HI R18, RZ, 0x8, R18 ;  /* 0x00000008ff127819 */ /* 0x000fe40000011612 */
[----:B0-----:R-:W-:Y:S02]  /*a2e50*/  SHF.R.U32.HI R22, RZ, 0x8, R20 ;  /* 0x00000008ff167819 */ /* 0x001fe40000011614 */
[--C-:B------:R-:W-:Y:S02]  /*a2e60*/  SHF.R.U32.HI R20, RZ, 0x8, R153.reuse ;  /* 0x00000008ff147819 */ /* 0x100fe40000011699 */
[----:B-1----:R-:W-:Y:S02]  /*a2e70*/  SHF.R.U32.HI R21, RZ, 0x8, R16 ;  /* 0x00000008ff157819 */ /* 0x002fe40000011610 */
[----:B------:R-:W-:Y:S01]  /*a2e80*/  PRMT R16, R19, 0x3340, R153 ;  /* 0x0000334013107816 */ /* 0x000fe20000000099 */
        /* <DEDUP_REMOVED lines=14> */
[----:B------:R3:W-:Y:S04]  /*a2f70*/  STL [R1+0x244], R21 ;  /* 0x0002441501007387 */ /* 0x0007e80000100800 */
[----:B------:R2:W-:Y:S04]  /*a2f80*/  STL [R1+0x240], R20 ;  /* 0x0002401401007387 */ /* 0x0005e80000100800 */
[----:B------:R0:W-:Y:S04]  /*a2f90*/  STL [R1+0x23c], R18 ;  /* 0x00023c1201007387 */ /* 0x0001e80000100800 */
[----:B------:R1:W-:Y:S01]  /*a2fa0*/  STL [R1+0x238], R16 ;  /* 0x0002381001007387 */ /* 0x0003e20000100800 */
[----:B---3--:R-:W-:-:S02]  /*a2fb0*/  LOP3.LUT R21, R77, 0xffff, RZ, 0xc0, !PT ;  /* 0x0000ffff4d157812 */ /* 0x008fc400078ec0ff */
[----:B--2---:R-:W-:Y:S02]  /*a2fc0*/  LOP3.LUT R20, R75, 0xffff, RZ, 0xc0, !PT ;  /* 0x0000ffff4b147812 */ /* 0x004fe400078ec0ff */
[----:B----4-:R-:W-:Y:S02]  /*a2fd0*/  LOP3.LUT R19, R73, 0xffff, RZ, 0xc0, !PT ;  /* 0x0000ffff49137812 */ /* 0x010fe400078ec0ff */
[----:B------:R-:W-:Y:S02]  /*a2fe0*/  LOP3.LUT R17, R7, 0xffff, RZ, 0xc0, !PT ;  /* 0x0000ffff07117812 */ /* 0x000fe400078ec0ff */
[----:B------:R-:W2:Y:S01]  /*a2ff0*/  LDL.LU R7, [R1+0x2c7c] ;  /* 0x002c7c0001077983 */ /* 0x000ea20000300800 */
[----:B0-----:R-:W-:-:S03]  /*a3000*/  LOP3.LUT R18, R71, 0xffff, RZ, 0xc0, !PT ;  /* 0x0000ffff47127812 */ /* 0x001fc600078ec0ff */
[----:B------:R-:W3:Y:S04]  /*a3010*/  LDL.LU R77, [R1+0x2934] ;  /* 0x00293400014d7983 */ /* 0x000ee80000300800 */
[----:B------:R-:W4:Y:S04]  /*a3020*/  LDL.LU R75, [R1+0x2930] ;  /* 0x00293000014b7983 */ /* 0x000f280000300800 */
[----:B------:R-:W4:Y:S04]  /*a3030*/  LDL.LU R73, [R1+0x28bc] ;  /* 0x0028bc0001497983 */ /* 0x000f280000300800 */
[----:B------:R-:W4:Y:S01]  /*a3040*/  LDL.LU R71, [R1+0x28b8] ;  /* 0x0028b80001477983 */ /* 0x000f220000300800 */
[----:B-1----:R-:W-:-:S02]  /*a3050*/  LOP3.LUT R16, R11, 0xffff, RZ, 0xc0, !PT ;  /* 0x0000ffff0b107812 */ /* 0x002fc400078ec0ff */
[----:B------:R-:W-:Y:S01]  /*a3060*/  SHF.R.U32.HI R25, RZ, 0x8, R21 ;  /* 0x00000008ff197819 */ /* 0x000fe20000011615 */
[----:B------:R-:W4:Y:S01]  /*a3070*/  LDL.LU R11, [R1+0x2c78] ;  /* 0x002c7800010b7983 */ /* 0x000f220000300800 */
[----:B------:R-:W-:Y:S02]  /*a3080*/  PRMT R21, R21, 0x3340, R17 ;  /* 0x0000334015157816 */ /* 0x000fe40000000011 */
[----:B------:R-:W-:Y:S02]  /*a3090*/  SHF.R.U32.HI R24, RZ, 0x8, R20 ;  /* 0x00000008ff187819 */ /* 0x000fe40000011614 */
[----:B------:R-:W-:Y:S02]  /*a30a0*/  LOP3.LUT R155, R155, 0xffff, RZ, 0xc0, !PT ;  /* 0x0000ffff9b9b7812 */ /* 0x000fe400078ec0ff */
[----:B------:R-:W-:Y:S02]  /*a30b0*/  PRMT R20, R20, 0x3340, R16 ;  /* 0x0000334014147816 */ /* 0x000fe40000000010 */
[----:B------:R-:W-:Y:S01]  /*a30c0*/  LOP3.LUT R154, R154, 0xffff, RZ, 0xc0, !PT ;  /* 0x0000ffff9a9a7812 */ /* 0x000fe200078ec0ff */
[----:B------:R0:W-:Y:S01]  /*a30d0*/  STL [R1+0x3f0], R21 ;  /* 0x0003f01501007387 */ /* 0x0001e20000100800 */
[----:B------:R-:W-:-:S02]  /*a30e0*/  SHF.R.U32.HI R23, RZ, 0x8, R19 ;  /* 0x00000008ff177819 */ /* 0x000fc40000011613 */
[--C-:B------:R-:W-:Y:S01]  /*a30f0*/  PRMT R19, R19, 0x3340, R155.reuse ;  /* 0x0000334013137816 */ /* 0x100fe2000000009b */
[----:B------:R1:W-:Y:S01]  /*a3100*/  STL [R1+0x3ec], R20 ;  /* 0x0003ec1401007387 */ /* 0x0003e20000100800 */
[----:B------:R-:W-:Y:S02]  /*a3110*/  SHF.R.U32.HI R22, RZ, 0x8, R155 ;  /* 0x00000008ff167819 */ /* 0x000fe4000001169b */
[----:B------:R-:W-:Y:S02]  /*a3120*/  SHF.R.U32.HI R17, RZ, 0x8, R17 ;  /* 0x00000008ff117819 */ /* 0x000fe40000011611 */
[----:B0-----:R-:W-:Y:S02]  /*a3130*/  SHF.R.U32.HI R21, RZ, 0x8, R18 ;  /* 0x00000008ff157819 */ /* 0x001fe40000011612 */
[--C-:B------:R-:W-:Y:S02]  /*a3140*/  PRMT R18, R18, 0x3340, R154.reuse ;  /* 0x0000334012127816 */ /* 0x100fe4000000009a */
[----:B-1----:R-:W-:Y:S01]  /*a3150*/  SHF.R.U32.HI R20, RZ, 0x8, R154 ;  /* 0x00000008ff147819 */ /* 0x002fe2000001169a */
[----:B------:R0:W-:Y:S01]  /*a3160*/  STL [R1+0x404], R19 ;  /* 0x0004041301007387 */ /* 0x0001e20000100800 */
[----:B------:R-:W-:-:S02]  /*a3170*/  SHF.R.U32.HI R16, RZ, 0x8, R16 ;  /* 0x00000008ff107819 */ /* 0x000fc40000011610 */
[----:B------:R-:W-:Y:S01]  /*a3180*/  LOP3.LUT R23, R23, 0xffff, RZ, 0xc0, !PT ;  /* 0x0000ffff17177812 */ /* 0x000fe200078ec0ff */
[----:B------:R1:W-:Y:S01]  /*a3190*/  STL [R1+0x400], R18 ;  /* 0x0004001201007387 */ /* 0x0003e20000100800 */
[----:B------:R-:W-:Y:S02]  /*a31a0*/  LOP3.LUT R22, R22, 0xffff, RZ, 0xc0, !PT ;  /* 0x0000ffff16167812 */ /* 0x000fe400078ec0ff */
[----:B------:R-:W-:Y:S02]  /*a31b0*/  LOP3.LUT R21, R21, 0xffff, RZ, 0xc0, !PT ;  /* 0x0000ffff15157812 */ /* 0x000fe400078ec0ff */
[----:B------:R-:W-:Y:S02]  /*a31c0*/  LOP3.LUT R20, R20, 0xffff, RZ, 0xc0, !PT ;  /* 0x0000ffff14147812 */ /* 0x000fe400078ec0ff */
[----:B0-----:R-:W-:Y:S02]  /*a31d0*/  LOP3.LUT R19, R25, 0xffff, RZ, 0xc0, !PT ;  /* 0x0000ffff19137812 */ /* 0x001fe400078ec0ff */
[----:B------:R-:W-:-:S02]  /*a31e0*/  LOP3.LUT R16, R16, 0xffff, RZ, 0xc0, !PT ;  /* 0x0000ffff10107812 */ /* 0x000fc400078ec0ff */
[----:B-1----:R-:W-:Y:S02]  /*a31f0*/  LOP3.LUT R18, R17, 0xffff, RZ, 0xc0, !PT ;  /* 0x0000ffff11127812 */ /* 0x002fe400078ec0ff */
[----:B------:R-:W-:Y:S02]  /*a3200*/  LOP3.LUT R17, R24, 0xffff, RZ, 0xc0, !PT ;  /* 0x0000ffff18117812 */ /* 0x000fe400078ec0ff */
        /* <DEDUP_REMOVED lines=14> */
[----:B------:R-:W-:-:S03]  /*a32f0*/  LOP3.LUT R19, R73, 0xffff, RZ, 0xc0, !PT ;  /* 0x0000ffff49137812 */ /* 0x000fc600078ec0ff */
[----:B------:R-:W4:Y:S01]  /*a3300*/  LDL.LU R73, [R1+0x28cc] ;  /* 0x0028cc0001497983 */ /* 0x000f220000300800 */
[----:B0-----:R-:W-:-:S03]  /*a3310*/  LOP3.LUT R18, R71, 0xffff, RZ, 0xc0, !PT ;  /* 0x0000ffff47127812 */ /* 0x001fc600078ec0ff */
[----:B------:R-:W4:Y:S01]  /*a3320*/  LDL.LU R71, [R1+0x28c8] ;  /* 0x0028c80001477983 */ /* 0x000f220000300800 */
[----:B-1----:R-:W-:Y:S02]  /*a3330*/  LOP3.LUT R16, R0, 0xffff, RZ, 0xc0, !PT ;  /* 0x0000ffff00107812 */ /* 0x002fe400078ec0ff */
[----:B------:R-:W-:Y:S01]  /*a3340*/  LOP3.LUT R156, R156, 0xffff, RZ, 0xc0, !PT ;  /* 0x0000ffff9c9c7812 */ /* 0x000fe200078ec0ff */
[----:B------:R-:W4:Y:S01]  /*a3350*/  LDL.LU R0, [R1+0x2c70] ;  /* 0x002c700001007983 */ /* 0x000f220000300800 */
[----:B------:R-:W-:Y:S02]  /*a3360*/  SHF.R.U32.HI R25, RZ, 0x8, R21 ;  /* 0x00000008ff197819 */ /* 0x000fe40000011615 */
[----:B------:R-:W-:Y:S02]  /*a3370*/  PRMT R21, R21, 0x3340, R17 ;  /* 0x0000334015157816 */ /* 0x000fe40000000011 */
[----:B------:R-:W-:Y:S02]  /*a3380*/  SHF.R.U32.HI R26, RZ, 0x8, R20 ;  /* 0x00000008ff1a7819 */ /* 0x000fe40000011614 */
[----:B------:R-:W-:-:S02]  /*a3390*/  PRMT R20, R20, 0x3340, R16 ;  /* 0x0000334014147816 */ /* 0x000fc40000000010 */
[----:B------:R-:W-:Y:S02]  /*a33a0*/  SHF.R.U32.HI R23, RZ, 0x8, R18 ;  /* 0x00000008ff177819 */ /* 0x000fe40000011612 */
[----:B------:R-:W-:Y:S01]  /*a33b0*/  PRMT R18, R18, 0x3340, R156 ;  /* 0x0000334012127816 */ /* 0x000fe2000000009c */
[----:B------:R-:W-:Y:S01]  /*a33c0*/  STL [R1+0x3d8], R21 ;  /* 0x0003d81501007387 */ /* 0x000fe20000100800 */
[----:B------:R-:W-:-:S03]  /*a33d0*/  LOP3.LUT R158, R158, 0xffff, RZ, 0xc0, !PT ;  /* 0x0000ffff9e9e7812 */ /* 0x000fc600078ec0ff */
[----:B------:R-:W-:Y:S01]  /*a33e0*/  STL [R1+0x3d4], R20 ;  /* 0x0003d41401007387 */ /* 0x000fe20000100800 */
[----:B------:R-:W-:-:S03]  /*a33f0*/  SHF.R.U32.HI R22, RZ, 0x8, R156 ;  /* 0x00000008ff167819 */ /* 0x000fc6000001169c */
[----:B------:R0:W-:Y:S01]  /*a3400*/  STL [R1+0x3cc], R18 ;  /* 0x0003cc1201007387 */ /* 0x0001e20000100800 */
[----:B------:R-:W-:Y:S02]  /*a3410*/  SHF.R.U32.HI R17, RZ, 0x8, R17 ;  /* 0x00000008ff117819 */ /* 0x000fe40000011611 */
[----:B------:R-:W-:Y:S02]  /*a3420*/  SHF.R.U32.HI R24, RZ, 0x8, R16 ;  /* 0x00000008ff187819 */ /* 0x000fe40000011610 */
[----:B------:R-:W-:Y:S02]  /*a3430*/  SHF.R.U32.HI R16, RZ, 0x8, R19 ;  /* 0x00000008ff107819 */ /* 0x000fe40000011613 */
[--C-:B0-----:R-:W-:Y:S02]  /*a3440*/  PRMT R18, R19, 0x3340, R158.reuse ;  /* 0x0000334013127816 */ /* 0x101fe4000000009e */
[----:B------:R-:W-:Y:S02]  /*a3450*/  SHF.R.U32.HI R158, RZ, 0x8, R158 ;  /* 0x00000008ff9e7819 */ /* 0x000fe4000001169e */
[----:B------:R-:W-:Y:S01]  /*a3460*/  LOP3.LUT R23, R23, 0xffff, RZ, 0xc0, !PT ;  /* 0x0000ffff17177812 */ /* 0x000fe200078ec0ff */
[----:B------:R0:W-:Y:S01]  /*a3470*/  STL [R1+0x3d0], R18 ;  /* 0x0003d01201007387 */ /* 0x0001e20000100800 */
[----:B------:R-:W-:-:S02]  /*a3480*/  LOP3.LUT R22, R22, 0xffff, RZ, 0xc0, !PT ;  /* 0x0000ffff16167812 */ /* 0x000fc400078ec0ff */
[----:B------:R-:W-:Y:S02]  /*a3490*/  LOP3.LUT R21, R25, 0xffff, RZ, 0xc0, !PT ;  /* 0x0000ffff19157812 */ /* 0x000fe400078ec0ff */
[----:B------:R-:W-:Y:S02]  /*a34a0*/  LOP3.LUT R20, R17, 0xffff, RZ, 0xc0, !PT ;  /* 0x0000ffff11147812 */ /* 0x000fe400078ec0ff */
[----:B------:R-:W-:Y:S02]  /*a34b0*/  LOP3.LUT R19, R16, 0xffff, RZ, 0xc0, !PT ;  /* 0x0000ffff10137812 */ /* 0x000fe400078ec0ff */
[----:B------:R-:W-:Y:S02]  /*a34c0*/  LOP3.LUT R17, R24, 0xffff, RZ, 0xc0, !PT ;  /* 0x0000ffff18117812 */ /* 0x000fe400078ec0ff */
[----:B0-----:R-:W-:Y:S02]  /*a34d0*/  LOP3.LUT R18, R26, 0xffff, RZ, 0xc0, !PT ;  /* 0x0000ffff1a127812 */ /* 0x001fe400078ec0ff */
[----:B------:R-:W-:-:S02]  /*a34e0*/  LOP3.LUT R16, R158, 0xffff, RZ, 0xc0, !PT ;  /* 0x0000ffff9e107812 */ /* 0x000fc400078ec0ff */
        /* <DEDUP_REMOVED lines=16> */
[----:B------:R-:W-:-:S03]  /*a35f0*/  LOP3.LUT R18, R71, 0xffff, RZ, 0xc0, !PT ;  /* 0x0000ffff47127812 */ /* 0x000fc600078ec0ff */
[----:B------:R-:W4:Y:S01]  /*a3600*/  LDL.LU R71, [R1+0x28d8] ;  /* 0x0028d80001477983 */ /* 0x000f220000300800 */
[----:B0-----:R-:W-:Y:S02]  /*a3610*/  LOP3.LUT R16, R11, 0xffff, RZ, 0xc0, !PT ;  /* 0x0000ffff0b107812 */ /* 0x001fe400078ec0ff */
        /* <DEDUP_REMOVED lines=8> */
[----:B------:R0:W-:Y:S01]  /*a36a0*/  STL [R1+0x3b4], R21 ;  /* 0x0003b41501007387 */ /* 0x0001e20000100800 */
[----:B------:R-:W-:-:S03]  /*a36b0*/  LOP3.LUT R159, R159, 0xffff, RZ, 0xc0, !PT ;  /* 0x0000ffff9f9f7812 */ /* 0x000fc600078ec0ff */
[----:B------:R-:W-:Y:S01]  /*a36c0*/  STL [R1+0x3b0], R20 ;  /* 0x0003b01401007387 */ /* 0x000fe20000100800 */
[----:B------:R-:W-:-:S03]  /*a36d0*/  SHF.R.U32.HI R17, RZ, 0x8, R17 ;  /* 0x00000008ff117819 */ /* 0x000fc60000011611 */
[----:B------:R1:W-:Y:S01]  /*a36e0*/  STL [R1+0x3b8], R18 ;  /* 0x0003b81201007387 */ /* 0x0003e20000100800 */
[----:B------:R-:W-:Y:S02]  /*a36f0*/  SHF.R.U32.HI R24, RZ, 0x8, R16 ;  /* 0x00000008ff187819 */ /* 0x000fe40000011610 */
[----:B0-----:R-:W-:Y:S02]  /*a3700*/  SHF.R.U32.HI R21, RZ, 0x8, R157 ;  /* 0x00000008ff157819 */ /* 0x001fe4000001169d */
[----:B------:R-:W-:Y:S02]  /*a3710*/  SHF.R.U32.HI R16, RZ, 0x8, R19 ;  /* 0x00000008ff107819 */ /* 0x000fe40000011613 */
[--C-:B-1----:R-:W-:Y:S02]  /*a3720*/  PRMT R18, R19, 0x3340, R159.reuse ;  /* 0x0000334013127816 */ /* 0x102fe4000000009f */
        /* <DEDUP_REMOVED lines=16> */
[----:B------:R-:W-:Y:S04]  /*a3830*/  STL [R1+0x1ac], R17 ;  /* 0x0001ac1101007387 */ /* 0x000fe80000100800 */
[----:B------:R0:W-:Y:S02]  /*a3840*/  STL [R1+0x1a8], R16 ;  /* 0x0001a81001007387 */ /* 0x0001e40000100800 */
[----:B0-----:R-:W-:-:S02]  /*a3850*/  LOP3.LUT R16, R0, 0xffff, RZ, 0xc0, !PT ;  /* 0x0000ffff00107812 */ /* 0x001fc400078ec0ff */
        /* <DEDUP_REMOVED lines=12> */
[--C-:B------:R-:W-:Y:S02]  /*a3920*/  PRMT R24, R21, 0x3340, R17.reuse ;  /* 0x0000334015187816 */ /* 0x100fe40000000011 */
[----:B------:R-:W-:-:S02]  /*a3930*/  SHF.R.U32.HI R22, RZ, 0x8, R17 ;  /* 0x00000008ff167819 */ /* 0x000fc40000011611 */
[----:B------:R-:W-:Y:S02]  /*a3940*/  LOP3.LUT R161, R161, 0xffff, RZ, 0xc0, !PT ;  /* 0x0000ffffa1a17812 */ /* 0x000fe400078ec0ff */
[----:B------:R-:W-:Y:S02]  /*a3950*/  PRMT R17, R20, 0x3340, R16 ;  /* 0x0000334014117816 */ /* 0x000fe40000000010 */
[----:B------:R-:W-:Y:S02]  /*a3960*/  SHF.R.U32.HI R23, RZ, 0x8, R21 ;  /* 0x00000008ff177819 */ /* 0x000fe40000011615 */
[----:B------:R-:W-:Y:S01]  /*a3970*/  SHF.R.U32.HI R21, RZ, 0x8, R20 ;  /* 0x00000008ff157819 */ /* 0x000fe20000011614 */
[----:B------:R0:W-:Y:S01]  /*a3980*/  STL [R1+0x394], R24 ;  /* 0x0003941801007387 */ /* 0x0001e20000100800 */
[----:B------:R-:W-:Y:S02]  /*a3990*/  LOP3.LUT R160, R160, 0xffff, RZ, 0xc0, !PT ;  /* 0x0000ffffa0a07812 */ /* 0x000fe400078ec0ff */
[----:B------:R-:W-:Y:S01]  /*a39a0*/  SHF.R.U32.HI R20, RZ, 0x8, R16 ;  /* 0x00000008ff147819 */ /* 0x000fe20000011610 */
[----:B------:R1:W-:Y:S01]  /*a39b0*/  STL [R1+0x390], R17 ;  /* 0x0003901101007387 */ /* 0x0003e20000100800 */
[----:B------:R-:W-:-:S02]  /*a39c0*/  PRMT R16, R19, 0x3340, R161 ;  /* 0x0000334013107816 */ /* 0x000fc400000000a1 */
[----:B------:R-:W-:Y:S02]  /*a39d0*/  SHF.R.U32.HI R161, RZ, 0x8, R161 ;  /* 0x00000008ffa17819 */ /* 0x000fe400000116a1 */
[----:B0-----:R-:W-:Y:S01]  /*a39e0*/  SHF.R.U32.HI R24, RZ, 0x8, R19 ;  /* 0x00000008ff187819 */ /* 0x001fe20000011613 */
[----:B------:R0:W-:Y:S01]  /*a39f0*/  STL [R1+0x38c], R16 ;  /* 0x00038c1001007387 */ /* 0x0001e20000100800 */
[----:B-1----:R-:W-:Y:S02]  /*a3a00*/  SHF.R.U32.HI R17, RZ, 0x8, R18 ;  /* 0x00000008ff117819 */ /* 0x002fe40000011612 */
[----:B------:R-:W-:Y:S02]  /*a3a10*/  PRMT R18, R18, 0x3340, R160 ;  /* 0x0000334012127816 */ /* 0x000fe400000000a0 */
[----:B------:R-:W-:Y:S02]  /*a3a20*/  LOP3.LUT R23, R23, 0xffff, RZ, 0xc0, !PT ;  /* 0x0000ffff17177812 */ /* 0x000fe400078ec0ff */
[----:B------:R-:W-:-:S02]  /*a3a30*/  LOP3.LUT R22, R22, 0xffff, RZ, 0xc0, !PT ;  /* 0x0000ffff16167812 */ /* 0x000fc400078ec0ff */
[----:B0-----:R-:W-:Y:S01]  /*a3a40*/  SHF.R.U32.HI R16, RZ, 0x8, R160 ;  /* 0x00000008ff107819 */ /* 0x001fe200000116a0 */
        /* <DEDUP_REMOVED lines=15> */
[----:B--2---:R-:W-:-:S03]  /*a3b40*/  LOP3.LUT R17, R7, 0xffff, RZ, 0xc0, !PT ;  /* 0x0000ffff07117812 */ /* 0x004fc600078ec0ff */
[----:B------:R-:W2:Y:S01]  /*a3b50*/  LDL.LU R7, [R1+0x2c5c] ;  /* 0x002c5c0001077983 */ /* 0x000ea20000300800 */
[----:B----4-:R-:W-:-:S03]  /*a3b60*/  LOP3.LUT R22, R79, 0xffff, RZ, 0xc0, !PT ;  /* 0x0000ffff4f167812 */ /* 0x010fc600078ec0ff */
[----:B------:R-:W4:Y:S01]  /*a3b70*/  LDL.LU R79, [R1+0x2974] ;  /* 0x00297400014f7983 */ /* 0x000f220000300800 */
[----:B---3--:R-:W-:-:S03]  /*a3b80*/  LOP3.LUT R21, R77, 0xffff, RZ, 0xc0, !PT ;  /* 0x0000ffff4d157812 */ /* 0x008fc600078ec0ff */
[----:B------:R-:W3:Y:S01]  /*a3b90*/  LDL.LU R77, [R1+0x2968] ;  /* 0x00296800014d7983 */ /* 0x000ee20000300800 */
[----:B0-----:R-:W-:-:S03]  /*a3ba0*/  LOP3.LUT R20, R75, 0xffff, RZ, 0xc0, !PT ;  /* 0x0000ffff4b147812 */ /* 0x001fc600078ec0ff */
[----:B------:R-:W2:Y:S01]  /*a3bb0*/  LDL.LU R75, [R1+0x28fc] ;  /* 0x0028fc00014b7983 */ /* 0x000ea20000300800 */
[----:B------:R-:W-:-:S03]  /*a3bc0*/  LOP3.LUT R19, R73, 0xffff, RZ, 0xc0, !PT ;  /* 0x0000ffff49137812 */ /* 0x000fc600078ec0ff */
[----:B------:R-:W2:Y:S01]  /*a3bd0*/  LDL.LU R73, [R1+0x28f8] ;  /* 0x0028f80001497983 */ /* 0x000ea20000300800 */
[----:B-1----:R-:W-:-:S03]  /*a3be0*/  LOP3.LUT R18, R71, 0xffff, RZ, 0xc0, !PT ;  /* 0x0000ffff47127812 */ /* 0x002fc600078ec0ff */
[----:B------:R-:W2:Y:S01]  /*a3bf0*/  LDL.LU R71, [R1+0x480] ;  /* 0x0004800001477983 */ /* 0x000ea20000300800 */
[----:B------:R-:W-:Y:S02]  /*a3c00*/  SHF.R.U32.HI R25, RZ, 0x8, R22 ;  /* 0x00000008ff197819 */ /* 0x000fe40000011616 */
[--C-:B------:R-:W-:Y:S02]  /*a3c10*/  PRMT R22, R22, 0x3340, R18.reuse ;  /* 0x0000334016167816 */ /* 0x100fe40000000012 */
[----:B------:R-:W-:Y:S02]  /*a3c20*/  LOP3.LUT R16, R11, 0xffff, RZ, 0xc0, !PT ;  /* 0x0000ffff0b107812 */ /* 0x000fe400078ec0ff */
[----:B------:R-:W2:Y:S01]  /*a3c30*/  LDL.LU R11, [R1+0x2c58] ;  /* 0x002c5800010b7983 */ /* 0x000ea20000300800 */
[----:B------:R-:W-:Y:S02]  /*a3c40*/  SHF.R.U32.HI R24, RZ, 0x8, R18 ;  /* 0x00000008ff187819 */ /* 0x000fe40000011612 */
[----:B------:R-:W-:Y:S01]  /*a3c50*/  PRMT R18, R21, 0x3340, R17 ;  /* 0x0000334015127816 */ /* 0x000fe20000000011 */
[----:B------:R0:W-:Y:S01]  /*a3c60*/  STL [R1+0x36c], R22 ;  /* 0x00036c1601007387 */ /* 0x0001e20000100800 */
[----:B------:R-:W-:-:S02]  /*a3c70*/  LOP3.LUT R162, R162, 0xffff, RZ, 0xc0, !PT ;  /* 0x0000ffffa2a27812 */ /* 0x000fc400078ec0ff */
[----:B------:R-:W-:Y:S01]  /*a3c80*/  SHF.R.U32.HI R23, RZ, 0x8, R21 ;  /* 0x00000008ff177819 */ /* 0x000fe20000011615 */
[----:B------:R1:W-:Y:S01]  /*a3c90*/  STL [R1+0x360], R18 ;  /* 0x0003601201007387 */ /* 0x0003e20000100800 */
[----:B0-----:R-:W-:Y:S02]  /*a3ca0*/  SHF.R.U32.HI R22, RZ, 0x8, R17 ;  /* 0x00000008ff167819 */ /* 0x001fe40000011611 */
[----:B------:R-:W-:Y:S02]  /*a3cb0*/  PRMT R17, R20, 0x3340, R16 ;  /* 0x0000334014117816 */ /* 0x000fe40000000010 */
[----:B------:R-:W-:Y:S02]  /*a3cc0*/  SHF.R.U32.HI R21, RZ, 0x8, R20 ;  /* 0x00000008ff157819 */ /* 0x000fe40000011614 */
[----:B------:R-:W-:Y:S01]  /*a3cd0*/  SHF.R.U32.HI R20, RZ, 0x8, R16 ;  /* 0x00000008ff147819 */ /* 0x000fe20000011610 */
[----:B------:R0:W-:Y:S01]  /*a3ce0*/  STL [R1+0x35c], R17 ;  /* 0x00035c1101007387 */ /* 0x0001e20000100800 */
[----:B------:R-:W-:-:S02]  /*a3cf0*/  SHF.R.U32.HI R16, RZ, 0x8, R19 ;  /* 0x00000008ff107819 */ /* 0x000fc40000011613 */
[--C-:B-1----:R-:W-:Y:S02]  /*a3d00*/  SHF.R.U32.HI R18, RZ, 0x8, R162.reuse ;  /* 0x00000008ff127819 */ /* 0x102fe400000116a2 */
[----:B------:R-:W-:Y:S02]  /*a3d10*/  LOP3.LUT R23, R23, 0xffff, RZ, 0xc0, !PT ;  /* 0x0000ffff17177812 */ /* 0x000fe400078ec0ff */
[----:B------:R-:W-:Y:S02]  /*a3d20*/  LOP3.LUT R22, R22, 0xffff, RZ, 0xc0, !PT ;  /* 0x0000ffff16167812 */ /* 0x000fe400078ec0ff */
[----:B0-----:R-:W-:Y:S02]  /*a3d30*/  PRMT R17, R19, 0x3340, R162 ;  /* 0x0000334013117816 */ /* 0x001fe400000000a2 */
[----:B------:R-:W-:Y:S02]  /*a3d40*/  LOP3.LUT R21, R21, 0xffff, RZ, 0xc0, !PT ;  /* 0x0000ffff15157812 */ /* 0x000fe400078ec0ff */
[----:B------:R-:W-:Y:S01]  /*a3d50*/  LOP3.LUT R20, R20, 0xffff, RZ, 0xc0, !PT ;  /* 0x0000ffff14147812 */ /* 0x000fe200078ec0ff */
[----:B------:R0:W-:Y:S01]  /*a3d60*/  STL [R1+0x358], R17 ;  /* 0x0003581101007387 */ /* 0x0001e20000100800 */
[----:B------:R-:W-:-:S02]  /*a3d70*/  LOP3.LUT R19, R16, 0xffff, RZ, 0xc0, !PT ;  /* 0x0000ffff10137812 */ /* 0x000fc400078ec0ff */
[----:B------:R-:W-:Y:S02]  /*a3d80*/  LOP3.LUT R18, R18, 0xffff, RZ, 0xc0, !PT ;  /* 0x0000ffff12127812 */ /* 0x000fe400078ec0ff */
[----:B------:R-:W-:Y:S02]  /*a3d90*/  LOP3.LUT R16, R24, 0xffff, RZ, 0xc0, !PT ;  /* 0x0000ffff18107812 */ /* 0x000fe400078ec0ff */
[----:B------:R-:W-:Y:S02]  /*a3da0*/  PRMT R22, R23, 0x3340, R22 ;  /* 0x0000334017167816 */ /* 0x000fe40000000016 */
[----:B0-----:R-:W-:Y:S02]  /*a3db0*/  LOP3.LUT R17, R25, 0xffff, RZ, 0xc0, !PT ;  /* 0x0000ffff19117812 */ /* 0x001fe400078ec0ff */
[----:B------:R-:W-:Y:S02]  /*a3dc0*/  PRMT R20, R21, 0x3340, R20 ;  /* 0x0000334015147816 */ /* 0x000fe40000000014 */
[----:B------:R-:W-:-:S02]  /*a3dd0*/  PRMT R18, R19, 0x3340, R18 ;  /* 0x0000334013127816 */ /* 0x000fc40000000012 */
[----:B------:R-:W-:Y:S01]  /*a3de0*/  PRMT R16, R17, 0x3340, R16 ;  /* 0x0000334011107816 */ /* 0x000fe20000000010 */
[----:B------:R-:W-:Y:S04]  /*a3df0*/  STL [R1+0x164], R22 ;  /* 0x0001641601007387 */ /* 0x000fe80000100800 */
[----:B------:R-:W-:Y:S04]  /*a3e00*/  STL [R1+0x160], R20 ;  /* 0x0001601401007387 */ /* 0x000fe80000100800 */
[----:B------:R-:W-:Y:S04]  /*a3e10*/  STL [R1+0x15c], R18 ;  /* 0x00015c1201007387 */ /* 0x000fe80000100800 */
[----:B------:R0:W-:Y:S02]  /*a3e20*/  STL [R1+0x158], R16 ;  /* 0x0001581001007387 */ /* 0x0001e40000100800 */
[----:B0-----:R-:W-:-:S02]  /*a3e30*/  LOP3.LUT R16, R0, 0xffff, RZ, 0xc0, !PT ;  /* 0x0000ffff00107812 */ /* 0x001fc400078ec0ff */
        /* <DEDUP_REMOVED lines=16> */
[----:B------:R0:W-:Y:S01]  /*a3f40*/  STL [R1+0x338], R21 ;  /* 0x0003381501007387 */ /* 0x0001e20000100800 */
[----:B------:R-:W-:-:S03]  /*a3f50*/  LOP3.LUT R163, R163, 0xffff, RZ, 0xc0, !PT ;  /* 0x0000ffffa3a37812 */ /* 0x000fc600078ec0ff */
[----:B------:R1:W-:Y:S01]  /*a3f60*/  STL [R1+0x34c], R17 ;  /* 0x00034c1101007387 */ /* 0x0003e20000100800 */
[----:B------:R-:W-:Y:S02]  /*a3f70*/  SHF.R.U32.HI R22, RZ, 0x8, R20 ;  /* 0x00000008ff167819 */ /* 0x000fe40000011614 */
[----:B------:R-:W-:Y:S02]  /*a3f80*/  SHF.R.U32.HI R23, RZ, 0x8, R19 ;  /* 0x00000008ff177819 */ /* 0x000fe40000011613 */
[----:B0-----:R-:W-:Y:S02]  /*a3f90*/  SHF.R.U32.HI R21, RZ, 0x8, R16 ;  /* 0x00000008ff157819 */ /* 0x001fe40000011610 */
[----:B-1----:R-:W-:Y:S02]  /*a3fa0*/  PRMT R17, R19, 0x3340, R164 ;  /* 0x0000334013117816 */ /* 0x002fe400000000a4 */
[----:B------:R-:W-:Y:S02]  /*a3fb0*/  SHF.R.U32.HI R16, RZ, 0x8, R18 ;  /* 0x00000008ff107819 */ /* 0x000fe40000011612 */
[----:B------:R-:W-:Y:S01]  /*a3fc0*/  PRMT R18, R18, 0x3340, R163 ;  /* 0x0000334012127816 */ /* 0x000fe200000000a3 */
        /* <DEDUP_REMOVED lines=125> */
[--C-:B------:R-:W-:Y:S02]  /*a47a0*/  PRMT R22, R21, 0x3340, R17.reuse ;  /* 0x0000334015167816 */ /* 0x100fe40000000011 */
[----:B------:R-:W-:Y:S02]  /*a47b0*/  SHF.R.U32.HI R25, RZ, 0x8, R17 ;  /* 0x00000008ff197819 */ /* 0x000fe40000011611 */
[----:B------:R-:W-:Y:S02]  /*a47c0*/  LOP3.LUT R170, R170, 0xffff, RZ, 0xc0, !PT ;  /* 0x0000ffffaaaa7812 */ /* 0x000fe400078ec0ff */
[----:B------:R-:W-:-:S02]  /*a47d0*/  PRMT R17, R20, 0x3340, R16 ;  /* 0x0000334014117816 */ /* 0x000fc40000000010 */
[----:B------:R-:W-:Y:S02]  /*a47e0*/  SHF.R.U32.HI R24, RZ, 0x8, R16 ;  /* 0x00000008ff187819 */ /* 0x000fe40000011610 */
[----:B------:R-:W-:Y:S01]  /*a47f0*/  PRMT R16, R18, 0x3340, R168 ;  /* 0x0000334012107816 */ /* 0x000fe200000000a8 */
[----:B------:R0:W-:Y:S01]  /*a4800*/  STL [R1+0x2f0], R22 ;  /* 0x0002f01601007387 */ /* 0x0001e20000100800 */
[----:B------:R-:W-:Y:S02]  /*a4810*/  SHF.R.U32.HI R23, RZ, 0x8, R18 ;  /* 0x00000008ff177819 */ /* 0x000fe40000011612 */
[----:B------:R-:W-:Y:S01]  /*a4820*/  PRMT R18, R19, 0x3340, R170 ;  /* 0x0000334013127816 */ /* 0x000fe200000000aa */
[----:B------:R1:W-:Y:S01]  /*a4830*/  STL [R1+0x2ec], R17 ;  /* 0x0002ec1101007387 */ /* 0x0003e20000100800 */
[----:B------:R-:W-:Y:S02]  /*a4840*/  SHF.R.U32.HI R26, RZ, 0x8, R21 ;  /* 0x00000008ff1a7819 */ /* 0x000fe40000011615 */
[----:B------:R-:W-:Y:S01]  /*a4850*/  SHF.R.U32.HI R21, RZ, 0x8, R20 ;  /* 0x00000008ff157819 */ /* 0x000fe20000011614 */
[----:B------:R1:W-:Y:S01]  /*a4860*/  STL [R1+0x2e4], R16 ;  /* 0x0002e41001007387 */ /* 0x0003e20000100800 */
[----:B0-----:R-:W-:-:S02]  /*a4870*/  SHF.R.U32.HI R22, RZ, 0x8, R168 ;  /* 0x00000008ff167819 */ /* 0x001fc400000116a8 */
[----:B------:R-:W-:Y:S02]  /*a4880*/  LOP3.LUT R23, R23, 0xffff, RZ, 0xc0, !PT ;  /* 0x0000ffff17177812 */ /* 0x000fe400078ec0ff */
[----:B-1----:R-:W-:Y:S01]  /*a4890*/  SHF.R.U32.HI R17, RZ, 0x8, R19 ;  /* 0x00000008ff117819 */ /* 0x002fe20000011613 */
[----:B------:R0:W-:Y:S01]  /*a48a0*/  STL [R1+0x2e8], R18 ;  /* 0x0002e81201007387 */ /* 0x0001e20000100800 */
[----:B------:R-:W-:Y:S02]  /*a48b0*/  LOP3.LUT R22, R22, 0xffff, RZ, 0xc0, !PT ;  /* 0x0000ffff16167812 */ /* 0x000fe400078ec0ff */
[----:B------:R-:W-:Y:S02]  /*a48c0*/  SHF.R.U32.HI R16, RZ, 0x8, R170 ;  /* 0x00000008ff107819 */ /* 0x000fe400000116aa */
[----:B------:R-:W-:Y:S02]  /*a48d0*/  LOP3.LUT R20, R26, 0xffff, RZ, 0xc0, !PT ;  /* 0x0000ffff1a147812 */ /* 0x000fe400078ec0ff */
[----:B------:R-:W-:-:S02]  /*a48e0*/  LOP3.LUT R19, R25, 0xffff, RZ, 0xc0, !PT ;  /* 0x0000ffff19137812 */ /* 0x000fc400078ec0ff */
[----:B------:R-:W-:Y:S02]  /*a48f0*/  LOP3.LUT R21, R21, 0xffff, RZ, 0xc0, !PT ;  /* 0x0000ffff15157812 */ /* 0x000fe400078ec0ff */
[----:B0-----:R-:W-:Y:S02]  /*a4900*/  LOP3.LUT R18, R24, 0xffff, RZ, 0xc0, !PT ;  /* 0x0000ffff18127812 */ /* 0x001fe400078ec0ff */
[----:B------:R-:W-:Y:S02]  /*a4910*/  LOP3.LUT R17, R17, 0xffff, RZ, 0xc0, !PT ;  /* 0x0000ffff11117812 */ /* 0x000fe400078ec0ff */
[----:B------:R-:W-:Y:S02]  /*a4920*/  LOP3.LUT R16, R16, 0xffff, RZ, 0xc0, !PT ;  /* 0x0000ffff10107812 */ /* 0x000fe400078ec0ff */
[----:B------:R-:W-:Y:S02]  /*a4930*/  PRMT R22, R23, 0x3340, R22 ;  /* 0x0000334017167816 */ /* 0x000fe40000000016 */
[----:B------:R-:W-:-:S02]  /*a4940*/  PRMT R19, R20, 0x3340, R19 ;  /* 0x0000334014137816 */ /* 0x000fc40000000013 */
        /* <DEDUP_REMOVED lines=12> */
[----:B0-----:R-:W-:-:S03]  /*a4a10*/  LOP3.LUT R19, R73, 0xffff, RZ, 0xc0, !PT ;  /* 0x0000ffff49137812 */ /* 0x001fc600078ec0ff */
[----:B------:R-:W4:Y:S01]  /*a4a20*/  LDL.LU R73, [R1+0x2954] ;  /* 0x0029540001497983 */ /* 0x000f220000300800 */
[----:B-1----:R-:W-:-:S03]  /*a4a30*/  LOP3.LUT R18, R71, 0xffff, RZ, 0xc0, !PT ;  /* 0x0000ffff47127812 */ /* 0x002fc600078ec0ff */
[----:B------:R-:W4:Y:S01]  /*a4a40*/  LDL.LU R71, [R1+0x2950] ;  /* 0x0029500001477983 */ /* 0x000f220000300800 */
[----:B------:R-:W-:Y:S02]  /*a4a50*/  LOP3.LUT R16, R0, 0xffff, RZ, 0xc0, !PT ;  /* 0x0000ffff00107812 */ /* 0x000fe400078ec0ff */
        /* <DEDUP_REMOVED lines=48> */
[----:B------:R-:W-:Y:S02]  /*a4d60*/  SHF.R.U32.HI R22, RZ, 0x8, R21 ;  /* 0x00000008ff167819 */ /* 0x000fe40000011615 */
[----:B------:R-:W-:-:S02]  /*a4d70*/  PRMT R24, R21, 0x3340, R17 ;  /* 0x0000334015187816 */ /* 0x000fc40000000011 */
[----:B------:R-:W-:Y:S02]  /*a4d80*/  SHF.R.U32.HI R21, RZ, 0x8, R17 ;  /* 0x00000008ff157819 */ /* 0x000fe40000011611 */
[----:B------:R-:W-:Y:S02]  /*a4d90*/  LOP3.LUT R173, R173, 0xffff, RZ, 0xc0, !PT ;  /* 0x0000ffffadad7812 */ /* 0x000fe400078ec0ff */
[----:B------:R-:W-:Y:S02]  /*a4da0*/  PRMT R17, R20, 0x3340, R16 ;  /* 0x0000334014117816 */ /* 0x000fe40000000010 */
        /* <DEDUP_REMOVED lines=43> */
[----:B------:R-:W-:Y:S02]  /*a5060*/  SHF.R.U32.HI R24, RZ, 0x8, R18 ;  /* 0x00000008ff187819 */ /* 0x000fe40000011612 */
[----:B------:R-:W-:Y:S02]  /*a5070*/  PRMT R18, R21, 0x3340, R17 ;  /* 0x0000334015127816 */ /* 0x000fe40000000011 */
[----:B------:R-:W-:Y:S02]  /*a5080*/  LOP3.LUT R16, R0, 0xffff, RZ, 0xc0, !PT ;  /* 0x0000ffff00107812 */ /* 0x000fe400078ec0ff */
[----:B------:R-:W2:Y:S01]  /*a5090*/  LDL.LU R0, [R1+0x2c24] ;  /* 0x002c240001007983 */ /* 0x000ea20000300800 */
[----:B------:R-:W-:-:S03]  /*a50a0*/  LOP3.LUT R174, R174, 0xffff, RZ, 0xc0, !PT ;  /* 0x0000ffffaeae7812 */ /* 0x000fc600078ec0ff */
[----:B------:R0:W-:Y:S01]  /*a50b0*/  STL [R1+0x2c0], R22 ;  /* 0x0002c01601007387 */ /* 0x0001e20000100800 */
[----:B------:R-:W-:-:S03]  /*a50c0*/  SHF.R.U32.HI R23, RZ, 0x8, R21 ;  /* 0x00000008ff177819 */ /* 0x000fc60000011615 */
[----:B------:R1:W-:Y:S01]  /*a50d0*/  STL [R1+0x2bc], R18 ;  /* 0x0002bc1201007387 */ /* 0x0003e20000100800 */
[----:B------:R-:W-:Y:S02]  /*a50e0*/  SHF.R.U32.HI R21, RZ, 0x8, R19 ;  /* 0x00000008ff157819 */ /* 0x000fe40000011613 */
[----:B------:R-:W-:Y:S02]  /*a50f0*/  PRMT R19, R19, 0x3340, R174 ;  /* 0x0000334013137816 */ /* 0x000fe400000000ae */
[----:B0-----:R-:W-:Y:S02]  /*a5100*/  SHF.R.U32.HI R22, RZ, 0x8, R17 ;  /* 0x00000008ff167819 */ /* 0x001fe40000011611 */
[----:B-1----:R-:W-:Y:S02]  /*a5110*/  PRMT R18, R20, 0x3340, R16 ;  /* 0x0000334014127816 */ /* 0x002fe40000000010 */
[----:B------:R-:W-:Y:S02]  /*a5120*/  SHF.R.U32.HI R17, RZ, 0x8, R20 ;  /* 0x00000008ff117819 */ /* 0x000fe40000011614 */
[----:B------:R-:W-:Y:S01]  /*a5130*/  SHF.R.U32.HI R16, RZ, 0x8, R16 ;  /* 0x00000008ff107819 */ /* 0x000fe20000011610 */
[----:B------:R0:W-:Y:S01]  /*a5140*/  STL [R1+0x2b8], R18 ;  /* 0x0002b81201007387 */ /* 0x0001e20000100800 */
[----:B------:R-:W-:-:S02]  /*a5150*/  LOP3.LUT R23, R23, 0xffff, RZ, 0xc0, !PT ;  /* 0x0000ffff17177812 */ /* 0x000fc400078ec0ff */
[----:B------:R-:W-:Y:S01]  /*a5160*/  LOP3.LUT R22, R22, 0xffff, RZ, 0xc0, !PT ;  /* 0x0000ffff16167812 */ /* 0x000fe200078ec0ff */
[----:B------:R1:W-:Y:S01]  /*a5170*/  STL [R1+0x2b4], R19 ;  /* 0x0002b41301007387 */ /* 0x0003e20000100800 */
[----:B------:R-:W-:Y:S02]  /*a5180*/  LOP3.LUT R20, R17, 0xffff, RZ, 0xc0, !PT ;  /* 0x0000ffff11147812 */ /* 0x000fe400078ec0ff */
[----:B0-----:R-:W-:Y:S02]  /*a5190*/  SHF.R.U32.HI R18, RZ, 0x8, R174 ;  /* 0x00000008ff127819 */ /* 0x001fe400000116ae */
[----:B------:R-:W-:Y:S02]  /*a51a0*/  LOP3.LUT R21, R21, 0xffff, RZ, 0xc0, !PT ;  /* 0x0000ffff15157812 */ /* 0x000fe400078ec0ff */
[----:B-1----:R-:W-:Y:S02]  /*a51b0*/  LOP3.LUT R19, R16, 0xffff, RZ, 0xc0, !PT ;  /* 0x0000ffff10137812 */ /* 0x002fe400078ec0ff */
[----:B------:R-:W-:-:S02]  /*a51c0*/  LOP3.LUT R18, R18, 0xffff, RZ, 0xc0, !PT ;  /* 0x0000ffff12127812 */ /* 0x000fc400078ec0ff */
[----:B------:R-:W-:Y:S02]  /*a51d0*/  LOP3.LUT R17, R25, 0xffff, RZ, 0xc0, !PT ;  /* 0x0000ffff19117812 */ /* 0x000fe400078ec0ff */
[----:B------:R-:W-:Y:S02]  /*a51e0*/  LOP3.LUT R16, R24, 0xffff, RZ, 0xc0, !PT ;  /* 0x0000ffff18107812 */ /* 0x000fe400078ec0ff */
        /* <DEDUP_REMOVED lines=20> */
[----:B------:R-:W-:Y:S02]  /*a5330*/  LOP3.LUT R176, R176, 0xffff, RZ, 0xc0, !PT ;  /* 0x0000ffffb0b07812 */ /* 0x000fe400078ec0ff */
[----:B------:R-:W-:Y:S02]  /*a5340*/  SHF.R.U32.HI R25, RZ, 0x8, R21 ;  /* 0x00000008ff197819 */ /* 0x000fe40000011615 */
[--C-:B------:R-:W-:Y:S02]  /*a5350*/  PRMT R21, R21, 0x3340, R17.reuse ;  /* 0x0000334015157816 */ /* 0x100fe40000000011 */
[----:B------:R-:W-:Y:S02]  /*a5360*/  SHF.R.U32.HI R24, RZ, 0x8, R17 ;  /* 0x00000008ff187819 */ /* 0x000fe40000011611 */
[--C-:B------:R-:W-:Y:S02]  /*a5370*/  PRMT R17, R20, 0x3340, R16.reuse ;  /* 0x0000334014117816 */ /* 0x100fe40000000010 */
[----:B------:R-:W-:-:S02]  /*a5380*/  SHF.R.U32.HI R22, RZ, 0x8, R16 ;  /* 0x00000008ff167819 */ /* 0x000fc40000011610 */
[----:B------:R-:W-:Y:S01]  /*a5390*/  PRMT R16, R19, 0x3340, R176 ;  /* 0x0000334013107816 */ /* 0x000fe200000000b0 */
[----:B------:R0:W-:Y:S01]  /*a53a0*/  STL [R1+0x2a4], R21 ;  /* 0x0002a41501007387 */ /* 0x0001e20000100800 */
[----:B------:R-:W-:Y:S02]  /*a53b0*/  LOP3.LUT R175, R175, 0xffff, RZ, 0xc0, !PT ;  /* 0x0000ffffafaf7812 */ /* 0x000fe400078ec0ff */
[----:B------:R-:W-:Y:S01]  /*a53c0*/  SHF.R.U32.HI R23, RZ, 0x8, R20 ;  /* 0x00000008ff177819 */ /* 0x000fe20000011614 */
[----:B------:R-:W-:Y:S01]  /*a53d0*/  STL [R1+0x2b0], R17 ;  /* 0x0002b01101007387 */ /* 0x000fe20000100800 */
[----:B------:R-:W-:-:S03]  /*a53e0*/  SHF.R.U32.HI R20, RZ, 0x8, R176 ;  /* 0x00000008ff147819 */ /* 0x000fc600000116b0 */
[----:B------:R1:W-:Y:S01]  /*a53f0*/  STL [R1+0x2ac], R16 ;  /* 0x0002ac1001007387 */ /* 0x0003e20000100800 */
[----:B0-----:R-:W-:Y:S02]  /*a5400*/  SHF.R.U32.HI R21, RZ, 0x8, R19 ;  /* 0x00000008ff157819 */ /* 0x001fe40000011613 */
[----:B------:R-:W-:Y:S02]  /*a5410*/  SHF.R.U32.HI R19, RZ, 0x8, R18 ;  /* 0x00000008ff137819 */ /* 0x000fe40000011612 */
[----:B------:R-:W-:Y:S02]  /*a5420*/  LOP3.LUT R23, R23, 0xffff, RZ, 0xc0, !PT ;  /* 0x0000ffff17177812 */ /* 0x000fe400078ec0ff */
        /* <DEDUP_REMOVED lines=10> */
[----:B------:R-:W-:-:S02]  /*a54d0*/  PRMT R22, R23, 0x3340, R22 ;  /* 0x0000334017167816 */ /* 0x000fc40000000016 */
[----:B------:R-:W-:Y:S02]  /*a54e0*/  PRMT R20, R21, 0x3340, R20 ;  /* 0x0000334015147816 */ /* 0x000fe40000000014 */
[----:B------:R-:W-:Y:S02]  /*a54f0*/  PRMT R18, R19, 0x3340, R18 ;  /* 0x0000334013127816 */ /* 0x000fe40000000012 */
[----:B------:R-:W-:Y:S01]  /*a5500*/  PRMT R16, R17, 0x3340, R16 ;  /* 0x0000334011107816 */ /* 0x000fe20000000010 */
[----:B------:R-:W-:Y:S04]  /*a5510*/  STL [R1+0xc4], R22 ;  /* 0x0000c41601007387 */ /* 0x000fe80000100800 */
[----:B------:R2:W-:Y:S04]  /*a5520*/  STL [R1+0xc0], R20 ;  /* 0x0000c01401007387 */ /* 0x0005e80000100800 */
[----:B------:R0:W-:Y:S04]  /*a5530*/  STL [R1+0xbc], R18 ;  /* 0x0000bc1201007387 */ /* 0x0001e80000100800 */
[----:B------:R1:W-:Y:S01]  /*a5540*/  STL [R1+0xb8], R16 ;  /* 0x0000b81001007387 */ /* 0x0003e20000100800 */
[----:B------:R-:W-:-:S02]  /*a5550*/  LOP3.LUT R17, R0, 0xffff, RZ, 0xc0, !PT ;  /* 0x0000ffff00117812 */ /* 0x000fc400078ec0ff */
[----:B---3--:R-:W-:Y:S02]  /*a5560*/  LOP3.LUT R21, R77, 0xffff, RZ, 0xc0, !PT ;  /* 0x0000ffff4d157812 */ /* 0x008fe400078ec0ff */
[----:B------:R-:W3:Y:S01]  /*a5570*/  LDL.LU R77, [R1+0x2a5c] ;  /* 0x002a5c00014d7983 */ /* 0x000ee20000300800 */
[----:B--2---:R-:W-:-:S03]  /*a5580*/  LOP3.LUT R20, R75, 0xffff, RZ, 0xc0, !PT ;  /* 0x0000ffff4b147812 */ /* 0x004fc600078ec0ff */
[----:B------:R-:W2:Y:S01]  /*a5590*/  LDL.LU R75, [R1+0x2a58] ;  /* 0x002a5800014b7983 */ /* 0x000ea20000300800 */
[----:B----4-:R-:W-:-:S03]  /*a55a0*/  LOP3.LUT R19, R73, 0xffff, RZ, 0xc0, !PT ;  /* 0x0000ffff49137812 */ /* 0x010fc600078ec0ff */
[----:B------:R-:W4:Y:S01]  /*a55b0*/  LDL.LU R73, [R1+0x298c] ;  /* 0x00298c0001497983 */ /* 0x000f220000300800 */
[----:B0-----:R-:W-:-:S03]  /*a55c0*/  LOP3.LUT R18, R71, 0xffff, RZ, 0xc0, !PT ;  /* 0x0000ffff47127812 */ /* 0x001fc600078ec0ff */
[----:B------:R-:W4:Y:S04]  /*a55d0*/  LDL.LU R71, [R1+0x2988] ;  /* 0x0029880001477983 */ /* 0x000f280000300800 */
[----:B------:R-:W4:Y:S01]  /*a55e0*/  LDL.LU R0, [R1+0x2c1c] ;  /* 0x002c1c0001007983 */ /* 0x000f220000300800 */
[----:B------:R-:W-:Y:S02]  /*a55f0*/  LOP3.LUT R22, R79, 0xffff, RZ, 0xc0, !PT ;  /* 0x0000ffff4f167812 */ /* 0x000fe400078ec0ff */
[----:B------:R-:W-:Y:S02]  /*a5600*/  SHF.R.U32.HI R25, RZ, 0x8, R18 ;  /* 0x00000008ff197819 */ /* 0x000fe40000011612 */
[----:B------:R-:W-:Y:S02]  /*a5610*/  SHF.R.U32.HI R26, RZ, 0x8, R22 ;  /* 0x00000008ff1a7819 */ /* 0x000fe40000011616 */
[----:B------:R-:W-:-:S02]  /*a5620*/  PRMT R22, R22, 0x3340, R18 ;  /* 0x0000334016167816 */ /* 0x000fc40000000012 */
[----:B------:R-:W-:Y:S02]  /*a5630*/  SHF.R.U32.HI R18, RZ, 0x8, R21 ;  /* 0x00000008ff127819 */ /* 0x000fe40000011615 */
        /* <DEDUP_REMOVED lines=34> */
[----:B0-----:R-:W-:Y:S02]  /*a5860*/  LOP3.LUT R17, R0, 0xffff, RZ, 0xc0, !PT ;  /* 0x0000ffff00117812 */ /* 0x001fe400078ec0ff */
[----:B------:R-:W2:Y:S01]  /*a5870*/  LDL.LU R0, [R1+0x2c14] ;  /* 0x002c140001007983 */ /* 0x000ea20000300800 */
[----:B------:R-:W-:-:S03]  /*a5880*/  LOP3.LUT R18, R71, 0xffff, RZ, 0xc0, !PT ;  /* 0x0000ffff47127812 */ /* 0x000fc600078ec0ff */
        /* <DEDUP_REMOVED lines=97> */
[--C-:B------:R-:W-:Y:S01]  /*a5ea0*/  PRMT R23, R21, 0x3340, R17.reuse ;  /* 0x0000334015177816 */ /* 0x100fe20000000011 */
[----:B------:R-:W4:Y:S01]  /*a5eb0*/  LDL.LU R7, [R1+0x2c00] ;  /* 0x002c000001077983 */ /* 0x000f220000300800 */
[----:B------:R-:W-:Y:S02]  /*a5ec0*/  SHF.R.U32.HI R233, RZ, 0x8, R17 ;  /* 0x00000008ffe97819 */ /* 0x000fe40000011611 */
[----:B------:R-:W-:Y:S02]  /*a5ed0*/  LOP3.LUT R181, R181, 0xffff, RZ, 0xc0, !PT ;  /* 0x0000ffffb5b57812 */ /* 0x000fe400078ec0ff */
[--C-:B------:R-:W-:Y:S02]  /*a5ee0*/  PRMT R17, R20, 0x3340, R16.reuse ;  /* 0x0000334014117816 */ /* 0x100fe40000000010 */
[----:B------:R-:W-:Y:S01]  /*a5ef0*/  SHF.R.U32.HI R235, RZ, 0x8, R16 ;  /* 0x00000008ffeb7819 */ /* 0x000fe20000011610 */
[----:B------:R-:W-:Y:S01]  /*a5f00*/  STL [R1+0x234], R23 ;  /* 0x0002341701007387 */ /* 0x000fe20000100800 */
[----:B------:R-:W-:-:S02]  /*a5f10*/  SHF.R.U32.HI R16, RZ, 0x8, R18 ;  /* 0x00000008ff107819 */ /* 0x000fc40000011612 */
[----:B------:R-:W-:Y:S01]  /*a5f20*/  PRMT R18, R18, 0x3340, R181 ;  /* 0x0000334012127816 */ /* 0x000fe200000000b5 */
[----:B------:R0:W-:Y:S01]  /*a5f30*/  STL [R1+0x230], R17 ;  /* 0x0002301101007387 */ /* 0x0001e20000100800 */
[----:B------:R-:W-:Y:S02]  /*a5f40*/  LOP3.LUT R183, R183, 0xffff, RZ, 0xc0, !PT ;  /* 0x0000ffffb7b77812 */ /* 0x000fe400078ec0ff */
[----:B------:R-:W-:Y:S01]  /*a5f50*/  SHF.R.U32.HI R22, RZ, 0x8, R21 ;  /* 0x00000008ff167819 */ /* 0x000fe20000011615 */
[----:B------:R1:W-:Y:S01]  /*a5f60*/  STL [R1+0x24c], R18 ;  /* 0x00024c1201007387 */ /* 0x0003e20000100800 */
[----:B------:R-:W-:Y:S02]  /*a5f70*/  SHF.R.U32.HI R21, RZ, 0x8, R20 ;  /* 0x00000008ff157819 */ /* 0x000fe40000011614 */
[----:B0-----:R-:W-:Y:S02]  /*a5f80*/  SHF.R.U32.HI R17, RZ, 0x8, R181 ;  /* 0x00000008ff117819 */ /* 0x001fe400000116b5 */
[----:B------:R-:W-:-:S02]  /*a5f90*/  SHF.R.U32.HI R20, RZ, 0x8, R19 ;  /* 0x00000008ff147819 */ /* 0x000fc40000011613 */
[----:B-1----:R-:W-:Y:S02]  /*a5fa0*/  LOP3.LUT R18, R16, 0xffff, RZ, 0xc0, !PT ;  /* 0x0000ffff10127812 */ /* 0x002fe400078ec0ff */
[----:B------:R-:W-:Y:S02]  /*a5fb0*/  LOP3.LUT R17, R17, 0xffff, RZ, 0xc0, !PT ;  /* 0x0000ffff11117812 */ /* 0x000fe400078ec0ff */
[----:B------:R-:W-:Y:S02]  /*a5fc0*/  PRMT R19, R19, 0x3340, R183 ;  /* 0x0000334013137816 */ /* 0x000fe400000000b7 */
[----:B------:R-:W-:Y:S02]  /*a5fd0*/  PRMT R17, R18, 0x3340, R17 ;  /* 0x0000334012117816 */ /* 0x000fe40000000011 */
[----:B------:R-:W-:Y:S02]  /*a5fe0*/  SHF.R.U32.HI R247, RZ, 0x8, R183 ;  /* 0x00000008fff77819 */ /* 0x000fe400000116b7 */
[----:B------:R-:W-:-:S02]  /*a5ff0*/  LOP3.LUT R16, R22, 0xffff, RZ, 0xc0, !PT ;  /* 0x0000ffff16107812 */ /* 0x000fc400078ec0ff */
[----:B------:R-:W-:Y:S01]  /*a6000*/  LOP3.LUT R233, R233, 0xffff, RZ, 0xc0, !PT ;  /* 0x0000ffffe9e97812 */ /* 0x000fe200078ec0ff */
[----:B------:R0:W-:Y:S01]  /*a6010*/  STL [R1+0x22c], R19 ;  /* 0x00022c1301007387 */ /* 0x0001e20000100800 */
[----:B------:R-:W-:Y:S02]  /*a6020*/  LOP3.LUT R20, R20, 0xffff, RZ, 0xc0, !PT ;  /* 0x0000ffff14147812 */ /* 0x000fe400078ec0ff */
[----:B------:R-:W-:Y:S01]  /*a6030*/  LOP3.LUT R247, R247, 0xffff, RZ, 0xc0, !PT ;  /* 0x0000fffff7f77812 */ /* 0x000fe200078ec0ff */
[----:B------:R2:W-:Y:S01]  /*a6040*/  STL [R1+0x2c], R17 ;  /* 0x00002c1101007387 */ /* 0x0005e20000100800 */
[----:B------:R-:W-:Y:S02]  /*a6050*/  LOP3.LUT R235, R235, 0xffff, RZ, 0xc0, !PT ;  /* 0x0000ffffebeb7812 */ /* 0x000fe400078ec0ff */
[----:B------:R-:W-:Y:S02]  /*a6060*/  PRMT R233, R16, 0x3340, R233 ;  /* 0x0000334010e97816 */ /* 0x000fe400000000e9 */
[----:B------:R-:W-:-:S02]  /*a6070*/  LOP3.LUT R16, R11, 0xffff, RZ, 0xc0, !PT ;  /* 0x0000ffff0b107812 */ /* 0x000fc400078ec0ff */
[----:B0-----:R-:W-:Y:S02]  /*a6080*/  LOP3.LUT R19, R21, 0xffff, RZ, 0xc0, !PT ;  /* 0x0000ffff15137812 */ /* 0x001fe400078ec0ff */
        /* <DEDUP_REMOVED lines=11> */
[----:B------:R-:W4:Y:S04]  /*a6140*/  LDL.LU R75, [R1+0x2a94] ;  /* 0x002a9400014b7983 */ /* 0x000f280000300800 */
[----:B------:R-:W4:Y:S04]  /*a6150*/  LDL.LU R73, [R1+0x29d4] ;  /* 0x0029d40001497983 */ /* 0x000f280000300800 */
[----:B------:R-:W4:Y:S01]  /*a6160*/  LDL.LU R71, [R1+0x7f0] ;  /* 0x0007f00001477983 */ /* 0x000f220000300800 */
[----:B------:R-:W-:Y:S02]  /*a6170*/  SHF.R.U32.HI R22, RZ, 0x8, R21 ;  /* 0x00000008ff167819 */ /* 0x000fe40000011615 */
[----:B------:R-:W-:-:S02]  /*a6180*/  PRMT R21, R21, 0x3340, R17 ;  /* 0x0000334015157816 */ /* 0x000fc40000000011 */
[----:B------:R-:W-:Y:S02]  /*a6190*/  SHF.R.U32.HI R234, RZ, 0x8, R17 ;  /* 0x00000008ffea7819 */ /* 0x000fe40000011611 */
[----:B------:R-:W-:Y:S02]  /*a61a0*/  LOP3.LUT R185, R185, 0xffff, RZ, 0xc0, !PT ;  /* 0x0000ffffb9b97812 */ /* 0x000fe400078ec0ff */
[----:B------:R-:W-:Y:S02]  /*a61b0*/  SHF.R.U32.HI R17, RZ, 0x8, R20 ;  /* 0x00000008ff117819 */ /* 0x000fe40000011614 */
[--C-:B------:R-:W-:Y:S02]  /*a61c0*/  PRMT R20, R20, 0x3340, R16.reuse ;  /* 0x0000334014147816 */ /* 0x100fe40000000010 */
[----:B------:R-:W-:Y:S02]  /*a61d0*/  LOP3.LUT R184, R184, 0xffff, RZ, 0xc0, !PT ;  /* 0x0000ffffb8b87812 */ /* 0x000fe400078ec0ff */
[----:B------:R-:W-:Y:S01]  /*a61e0*/  SHF.R.U32.HI R246, RZ, 0x8, R16 ;  /* 0x00000008fff67819 */ /* 0x000fe20000011610 */
[----:B------:R0:W-:Y:S01]  /*a61f0*/  STL [R1+0x210], R21 ;  /* 0x0002101501007387 */ /* 0x0001e20000100800 */
[----:B------:R-:W-:-:S03]  /*a6200*/  PRMT R16, R19, 0x3340, R185 ;  /* 0x0000334013107816 */ /* 0x000fc600000000b9 */
[----:B------:R1:W-:Y:S01]  /*a6210*/  STL [R1+0x20c], R20 ;  /* 0x00020c1401007387 */ /* 0x0003e20000100800 */
[----:B------:R-:W-:Y:S02]  /*a6220*/  LOP3.LUT R234, R234, 0xffff, RZ, 0xc0, !PT ;  /* 0x0000ffffeaea7812 */ /* 0x000fe400078ec0ff */
[----:B0-----:R-:W-:Y:S02]  /*a6230*/  SHF.R.U32.HI R21, RZ, 0x8, R19 ;  /* 0x00000008ff157819 */ /* 0x001fe40000011613 */
[----:B------:R-:W-:Y:S02]  /*a6240*/  SHF.R.U32.HI R19, RZ, 0x8, R184 ;  /* 0x00000008ff137819 */ /* 0x000fe400000116b8 */
[----:B-1----:R-:W-:Y:S01]  /*a6250*/  SHF.R.U32.HI R20, RZ, 0x8, R18 ;  /* 0x00000008ff147819 */ /* 0x002fe20000011612 */
[----:B------:R0:W-:Y:S01]  /*a6260*/  STL [R1+0x200], R16 ;  /* 0x0002001001007387 */ /* 0x0001e20000100800 */
[----:B------:R-:W-:Y:S02]  /*a6270*/  LOP3.LUT R19, R19, 0xffff, RZ, 0xc0, !PT ;  /* 0x0000ffff13137812 */ /* 0x000fe400078ec0ff */
[----:B------:R-:W-:-:S02]  /*a6280*/  LOP3.LUT R20, R20, 0xffff, RZ, 0xc0, !PT ;  /* 0x0000ffff14147812 */ /* 0x000fc400078ec0ff */
[----:B------:R-:W-:Y:S02]  /*a6290*/  PRMT R18, R18, 0x3340, R184 ;  /* 0x0000334012127816 */ /* 0x000fe400000000b8 */
[----:B0-----:R-:W-:Y:S02]  /*a62a0*/  LOP3.LUT R16, R22, 0xffff, RZ, 0xc0, !PT ;  /* 0x0000ffff16107812 */ /* 0x001fe400078ec0ff */
[----:B------:R-:W-:Y:S02]  /*a62b0*/  SHF.R.U32.HI R252, RZ, 0x8, R185 ;  /* 0x00000008fffc7819 */ /* 0x000fe400000116b9 */
[----:B------:R-:W-:Y:S02]  /*a62c0*/  PRMT R234, R16, 0x3340, R234 ;  /* 0x0000334010ea7816 */ /* 0x000fe400000000ea */
[----:B------:R-:W-:Y:S01]  /*a62d0*/  PRMT R16, R20, 0x3340, R19 ;  /* 0x0000334014107816 */ /* 0x000fe20000000013 */
[----:B------:R0:W-:Y:S01]  /*a62e0*/  STL [R1+0x1fc], R18 ;  /* 0x0001fc1201007387 */ /* 0x0001e20000100800 */
[----:B------:R-:W-:-:S02]  /*a62f0*/  LOP3.LUT R252, R252, 0xffff, RZ, 0xc0, !PT ;  /* 0x0000fffffcfc7812 */ /* 0x000fc400078ec0ff */
[----:B------:R-:W-:Y:S01]  /*a6300*/  LOP3.LUT R17, R17, 0xffff, RZ, 0xc0, !PT ;  /* 0x0000ffff11117812 */ /* 0x000fe200078ec0ff */
[----:B------:R1:W-:Y:S01]  /*a6310*/  STL [R1], R16 ;  /* 0x0000001001007387 */ /* 0x0003e20000100800 */
[----:B------:R-:W-:Y:S02]  /*a6320*/  LOP3.LUT R246, R246, 0xffff, RZ, 0xc0, !PT ;  /* 0x0000fffff6f67812 */ /* 0x000fe400078ec0ff */
[----:B0-----:R-:W-:Y:S02]  /*a6330*/  LOP3.LUT R18, R21, 0xffff, RZ, 0xc0, !PT ;  /* 0x0000ffff15127812 */ /* 0x001fe400078ec0ff */
[----:B------:R-:W-:Y:S02]  /*a6340*/  PRMT R246, R17, 0x3340, R246 ;  /* 0x0000334011f67816 */ /* 0x000fe400000000f6 */
[----:B------:R-:W-:Y:S02]  /*a6350*/  PRMT R252, R18, 0x3340, R252 ;  /* 0x0000334012fc7816 */ /* 0x000fe400000000fc */
[----:B------:R-:W-:-:S02]  /*a6360*/  LOP3.LUT R17, R7, 0xffff, RZ, 0xc0, !PT ;  /* 0x0000ffff07117812 */ /* 0x000fc400078ec0ff */
[----:B--2---:R-:W-:Y:S02]  /*a6370*/  LOP3.LUT R18, R0, 0xffff, RZ, 0xc0, !PT ;  /* 0x0000ffff00127812 */ /* 0x004fe400078ec0ff */
[----:B---3--:R-:W-:Y:S02]  /*a6380*/  LOP3.LUT R22, R77, 0xffff, RZ, 0xc0, !PT ;  /* 0x0000ffff4d167812 */ /* 0x008fe400078ec0ff */
[----:B------:R-:W2:Y:S01]  /*a6390*/  LDL.LU R77, [R1+0x2aa4] ;  /* 0x002aa400014d7983 */ /* 0x000ea20000300800 */
[----:B----4-:R-:W-:-:S03]  /*a63a0*/  LOP3.LUT R21, R75, 0xffff, RZ, 0xc0, !PT ;  /* 0x0000ffff4b157812 */ /* 0x010fc600078ec0ff */
[----:B------:R-:W3:Y:S01]  /*a63b0*/  LDL.LU R75, [R1+0x2aa0] ;  /* 0x002aa000014b7983 */ /* 0x000ee20000300800 */
[----:B------:R-:W-:-:S03]  /*a63c0*/  LOP3.LUT R20, R73, 0xffff, RZ, 0xc0, !PT ;  /* 0x0000ffff49147812 */ /* 0x000fc600078ec0ff */
[----:B------:R-:W4:Y:S01]  /*a63d0*/  LDL.LU R73, [R1+0x29e4] ;  /* 0x0029e40001497983 */ /* 0x000f220000300800 */
[----:B------:R-:W-:-:S03]  /*a63e0*/  LOP3.LUT R19, R71, 0xffff, RZ, 0xc0, !PT ;  /* 0x0000ffff47137812 */ /* 0x000fc600078ec0ff */
[----:B------:R-:W4:Y:S04]  /*a63f0*/  LDL.LU R71, [R1+0x29e0] ;  /* 0x0029e00001477983 */ /* 0x000f280000300800 */
[----:B------:R-:W4:Y:S04]  /*a6400*/  LDL.LU R0, [R1+0x2bf4] ;  /* 0x002bf40001007983 */ /* 0x000f280000300800 */
[----:B------:R-:W4:Y:S01]  /*a6410*/  LDL.LU R7, [R1+0x2bf0] ;  /* 0x002bf00001077983 */ /* 0x000f220000300800 */
[----:B------:R-:W-:Y:S02]  /*a6420*/  LOP3.LUT R23, R79, 0xffff, RZ, 0xc0, !PT ;  /* 0x0000ffff4f177812 */ /* 0x000fe400078ec0ff */
[----:B-1----:R-:W-:-:S02]  /*a6430*/  LOP3.LUT R16, R8, 0xffff, RZ, 0xc0, !PT ;  /* 0x0000ffff08107812 */ /* 0x002fc400078ec0ff */
[----:B------:R-:W-:Y:S01]  /*a6440*/  SHF.R.U32.HI R24, RZ, 0x8, R23 ;  /* 0x00000008ff187819 */ /* 0x000fe20000011617 */
[----:B------:R-:W4:Y:S01]  /*a6450*/  LDL.LU R8, [R1+0x2bec] ;  /* 0x002bec0001087983 */ /* 0x000f220000300800 */
[--C-:B------:R-:W-:Y:S02]  /*a6460*/  PRMT R25, R23, 0x3340, R19.reuse ;  /* 0x0000334017197816 */ /* 0x100fe40000000013 */
[----:B------:R-:W-:Y:S02]  /*a6470*/  SHF.R.U32.HI R228, RZ, 0x8, R19 ;  /* 0x00000008ffe47819 */ /* 0x000fe40000011613 */
[----:B------:R-:W-:Y:S02]  /*a6480*/  SHF.R.U32.HI R23, RZ, 0x8, R22 ;  /* 0x00000008ff177819 */ /* 0x000fe40000011616 */
[----:B------:R-:W-:Y:S02]  /*a6490*/  PRMT R22, R22, 0x3340, R18 ;  /* 0x0000334016167816 */ /* 0x000fe40000000012 */
[----:B------:R-:W-:-:S02]  /*a64a0*/  SHF.R.U32.HI R19, RZ, 0x8, R21 ;  /* 0x00000008ff137819 */ /* 0x000fc40000011615 */
[--C-:B------:R-:W-:Y:S02]  /*a64b0*/  PRMT R21, R21, 0x3340, R17.reuse ;  /* 0x0000334015157816 */ /* 0x100fe40000000011 */
[----:B------:R-:W-:Y:S02]  /*a64c0*/  SHF.R.U32.HI R222, RZ, 0x8, R17 ;  /* 0x00000008ffde7819 */ /* 0x000fe40000011611 */
[----:B------:R-:W-:Y:S01]  /*a64d0*/  PRMT R17, R20, 0x3340, R16 ;  /* 0x0000334014117816 */ /* 0x000fe20000000010 */
[----:B------:R-:W-:Y:S04]  /*a64e0*/  STL [R1+0x1c4], R25 ;  /* 0x0001c41901007387 */ /* 0x000fe80000100800 */
[----:B------:R-:W-:Y:S01]  /*a64f0*/  STL [R1+0x1c0], R22 ;  /* 0x0001c01601007387 */ /* 0x000fe20000100800 */
[----:B------:R-:W-:-:S03]  /*a6500*/  LOP3.LUT R228, R228, 0xffff, RZ, 0xc0, !PT ;  /* 0x0000ffffe4e47812 */ /* 0x000fc600078ec0ff */
[----:B------:R-:W-:Y:S04]  /*a6510*/  STL [R1+0x1b8], R21 ;  /* 0x0001b81501007387 */ /* 0x000fe80000100800 */
[----:B------:R0:W-:Y:S01]  /*a6520*/  STL [R1+0x1b4], R17 ;  /* 0x0001b41101007387 */ /* 0x0001e20000100800 */
[----:B------:R-:W-:Y:S02]  /*a6530*/  SHF.R.U32.HI R223, RZ, 0x8, R16 ;  /* 0x00000008ffdf7819 */ /* 0x000fe40000011610 */
[----:B------:R-:W-:Y:S02]  /*a6540*/  LOP3.LUT R16, R23, 0xffff, RZ, 0xc0, !PT ;  /* 0x0000ffff17107812 */ /* 0x000fe400078ec0ff */
[----:B0-----:R-:W-:Y:S02]  /*a6550*/  LOP3.LUT R17, R19, 0xffff, RZ, 0xc0, !PT ;  /* 0x0000ffff13117812 */ /* 0x001fe400078ec0ff */
[----:B------:R-:W-:-:S04]  /*a6560*/  LOP3.LUT R19, R24, 0xffff, RZ, 0xc0, !PT ;  /* 0x0000ffff18137812 */ /* 0x000fc800078ec0ff */
[----:B------:R-:W-:Y:S02]  /*a6570*/  PRMT R228, R19, 0x3340, R228 ;  /* 0x0000334013e47816 */ /* 0x000fe400000000e4 */
[----:B------:R-:W-:Y:S02]  /*a6580*/  SHF.R.U32.HI R221, RZ, 0x8, R18 ;  /* 0x00000008ffdd7819 */ /* 0x000fe40000011612 */
[----:B------:R-:W-:Y:S02]  /*a6590*/  SHF.R.U32.HI R18, RZ, 0x8, R20 ;  /* 0x00000008ff127819 */ /* 0x000fe40000011614 */
[----:B--2---:R-:W-:Y:S02]  /*a65a0*/  LOP3.LUT R23, R77, 0xffff, RZ, 0xc0, !PT ;  /* 0x0000ffff4d177812 */ /* 0x004fe400078ec0ff */
[----:B---3--:R-:W-:Y:S02]  /*a65b0*/  LOP3.LUT R22, R75, 0xffff, RZ, 0xc0, !PT ;  /* 0x0000ffff4b167812 */ /* 0x008fe400078ec0ff */
[----:B----4-:R-:W-:-:S02]  /*a65c0*/  LOP3.LUT R21, R73, 0xffff, RZ, 0xc0, !PT ;  /* 0x0000ffff49157812 */ /* 0x010fc400078ec0ff */
[----:B------:R-:W-:Y:S02]  /*a65d0*/  LOP3.LUT R20, R71, 0xffff, RZ, 0xc0, !PT ;  /* 0x0000ffff47147812 */ /* 0x000fe400078ec0ff */
[----:B------:R-:W-:Y:S02]  /*a65e0*/  LOP3.LUT R19, R7, 0xffff, RZ, 0xc0, !PT ;  /* 0x0000ffff07137812 */ /* 0x000fe400078ec0ff */
[----:B------:R-:W2:Y:S04]  /*a65f0*/  LDL.LU R7, [R1+0x2be8] ;  /* 0x002be80001077983 */ /* 0x000ea80000300800 */
[----:B------:R-:W3:Y:S04]  /*a6600*/  LDL.LU R77, [R1+0x2aac] ;  /* 0x002aac00014d7983 */ /* 0x000ee80000300800 */
[----:B------:R-:W4:Y:S04]  /*a6610*/  LDL.LU R75, [R1+0x2aa8] ;  /* 0x002aa800014b7983 */ /* 0x000f280000300800 */
[----:B------:R-:W4:Y:S04]  /*a6620*/  LDL.LU R73, [R1+0x29f4] ;  /* 0x0029f40001497983 */ /* 0x000f280000300800 */
[----:B------:R-:W4:Y:S01]  /*a6630*/  LDL.LU R71, [R1+0x29f0] ;  /* 0x0029f00001477983 */ /* 0x000f220000300800 */
[----:B------:R-:W-:-:S02]  /*a6640*/  LOP3.LUT R18, R18, 0xffff, RZ, 0xc0, !PT ;  /* 0x0000ffff12127812 */ /* 0x000fc400078ec0ff */
[----:B------:R-:W-:Y:S02]  /*a6650*/  LOP3.LUT R223, R223, 0xffff, RZ, 0xc0, !PT ;  /* 0x0000ffffdfdf7812 */ /* 0x000fe400078ec0ff */
[----:B------:R-:W-:Y:S02]  /*a6660*/  LOP3.LUT R222, R222, 0xffff, RZ, 0xc0, !PT ;  /* 0x0000ffffdede7812 */ /* 0x000fe400078ec0ff */
[----:B------:R-:W-:Y:S02]  /*a6670*/  LOP3.LUT R221, R221, 0xffff, RZ, 0xc0, !PT ;  /* 0x0000ffffdddd7812 */ /* 0x000fe400078ec0ff */
[----:B------:R-:W-:Y:S02]  /*a6680*/  PRMT R223, R18, 0x3340, R223 ;  /* 0x0000334012df7816 */ /* 0x000fe400000000df */
[----:B------:R-:W-:Y:S02]  /*a6690*/  PRMT R222, R17, 0x3340, R222 ;  /* 0x0000334011de7816 */ /* 0x000fe400000000de */
[----:B------:R-:W-:-:S02]  /*a66a0*/  LOP3.LUT R18, R11, 0xffff, RZ, 0xc0, !PT ;  /* 0x0000ffff0b127812 */ /* 0x000fc400078ec0ff */
[----:B------:R-:W-:Y:S01]  /*a66b0*/  PRMT R221, R16, 0x3340, R221 ;  /* 0x0000334010dd7816 */ /* 0x000fe200000000dd */
[----:B------:R-:W4:Y:S01]  /*a66c0*/  LDL.LU R11, [R1+0x2be4] ;  /* 0x002be400010b7983 */ /* 0x000f220000300800 */
[----:B------:R-:W-:Y:S02]  /*a66d0*/  LOP3.LUT R17, R3, 0xffff, RZ, 0xc0, !PT ;  /* 0x0000ffff03117812 */ /* 0x000fe400078ec0ff */
[----:B------:R-:W-:Y:S01]  /*a66e0*/  LOP3.LUT R16, R6, 0xffff, RZ, 0xc0, !PT ;  /* 0x0000ffff06107812 */ /* 0x000fe200078ec0ff */
[----:B------:R-:W4:Y:S01]  /*a66f0*/  LDL.LU R3, [R1+0x2be0] ;  /* 0x002be00001037983 */ /* 0x000f220000300800 */
[----:B------:R-:W-:Y:S02]  /*a6700*/  SHF.R.U32.HI R24, RZ, 0x8, R23 ;  /* 0x00000008ff187819 */ /* 0x000fe40000011617 */
[--C-:B------:R-:W-:Y:S01]  /*a6710*/  PRMT R25, R23, 0x3340, R19.reuse ;  /* 0x0000334017197816 */ /* 0x100fe20000000013 */
[----:B------:R-:W4:Y:S01]  /*a6720*/  LDL.LU R6, [R1+0x2bdc] ;  /* 0x002bdc0001067983 */ /* 0x000f220000300800 */
[----:B------:R-:W-:-:S02]  /*a6730*/  SHF.R.U32.HI R213, RZ, 0x8, R19 ;  /* 0x00000008ffd57819 */ /* 0x000fc40000011613 */
[----:B------:R-:W-:Y:S02]  /*a6740*/  SHF.R.U32.HI R23, RZ, 0x8, R22 ;  /* 0x00000008ff177819 */ /* 0x000fe40000011616 */
[----:B------:R-:W-:Y:S02]  /*a6750*/  PRMT R22, R22, 0x3340, R18 ;  /* 0x0000334016167816 */ /* 0x000fe40000000012 */
[----:B------:R-:W-:Y:S02]  /*a6760*/  SHF.R.U32.HI R19, RZ, 0x8, R21 ;  /* 0x00000008ff137819 */ /* 0x000fe40000011615 */
        /* <DEDUP_REMOVED lines=16> */
[----:B------:R-:W2:Y:S01]  /*a6870*/  LDL.LU R7, [R1+0x2bd8] ;  /* 0x002bd80001077983 */ /* 0x000ea20000300800 */
[----:B---3--:R-:W-:-:S03]  /*a6880*/  LOP3.LUT R23, R77, 0xffff, RZ, 0xc0, !PT ;  /* 0x0000ffff4d177812 */ /* 0x008fc600078ec0ff */
[----:B------:R-:W3:Y:S01]  /*a6890*/  LDL.LU R77, [R1+0x2abc] ;  /* 0x002abc00014d7983 */ /* 0x000ee20000300800 */
[----:B----4-:R-:W-:-:S03]  /*a68a0*/  LOP3.LUT R22, R75, 0xffff, RZ, 0xc0, !PT ;  /* 0x0000ffff4b167812 */ /* 0x010fc600078ec0ff */
[----:B------:R-:W4:Y:S01]  /*a68b0*/  LDL.LU R75, [R1+0x2a38] ;  /* 0x002a3800014b7983 */ /* 0x000f220000300800 */
[----:B------:R-:W-:-:S03]  /*a68c0*/  LOP3.LUT R21, R73, 0xffff, RZ, 0xc0, !PT ;  /* 0x0000ffff49157812 */ /* 0x000fc600078ec0ff */
[----:B------:R-:W2:Y:S01]  /*a68d0*/  LDL.LU R73, [R1+0x2a34] ;  /* 0x002a340001497983 */ /* 0x000ea20000300800 */
[----:B------:R-:W-:-:S03]  /*a68e0*/  LOP3.LUT R20, R71, 0xffff, RZ, 0xc0, !PT ;  /* 0x0000ffff47147812 */ /* 0x000fc600078ec0ff */
[----:B------:R-:W2:Y:S01]  /*a68f0*/  LDL.LU R71, [R1+0x2a18] ;  /* 0x002a180001477983 */ /* 0x000ea20000300800 */
[----:B------:R-:W-:Y:S02]  /*a6900*/  LOP3.LUT R230, R230, 0xffff, RZ, 0xc0, !PT ;  /* 0x0000ffffe6e67812 */ /* 0x000fe400078ec0ff */
[----:B------:R-:W-:Y:S02]  /*a6910*/  LOP3.LUT R229, R229, 0xffff, RZ, 0xc0, !PT ;  /* 0x0000ffffe5e57812 */ /* 0x000fe400078ec0ff */
[----:B------:R-:W-:Y:S02]  /*a6920*/  LOP3.LUT R18, R18, 0xffff, RZ, 0xc0, !PT ;  /* 0x0000ffff12127812 */ /* 0x000fe400078ec0ff */
[----:B------:R-:W-:Y:S02]  /*a6930*/  LOP3.LUT R231, R231, 0xffff, RZ, 0xc0, !PT ;  /* 0x0000ffffe7e77812 */ /* 0x000fe400078ec0ff */
[----:B------:R-:W-:Y:S02]  /*a6940*/  PRMT R230, R17, 0x3340, R230 ;  /* 0x0000334011e67816 */ /* 0x000fe400000000e6 */
[----:B------:R-:W-:-:S02]  /*a6950*/  PRMT R229, R16, 0x3340, R229 ;  /* 0x0000334010e57816 */ /* 0x000fc400000000e5 */
[----:B------:R-:W-:Y:S02]  /*a6960*/  LOP3.LUT R17, R4, 0xffff, RZ, 0xc0, !PT ;  /* 0x0000ffff04117812 */ /* 0x000fe400078ec0ff */
[----:B------:R-:W-:Y:S02]  /*a6970*/  LOP3.LUT R16, R5, 0xffff, RZ, 0xc0, !PT ;  /* 0x0000ffff05107812 */ /* 0x000fe400078ec0ff */
[--C-:B------:R-:W-:Y:S02]  /*a6980*/  PRMT R25, R23, 0x3340, R19.reuse ;  /* 0x0000334017197816 */ /* 0x100fe40000000013 */
[----:B------:R-:W-:Y:S02]  /*a6990*/  SHF.R.U32.HI R215, RZ, 0x8, R19 ;  /* 0x00000008ffd77819 */ /* 0x000fe40000011613 */
[----:B------:R-:W-:Y:S02]  /*a69a0*/  PRMT R231, R18, 0x3340, R231 ;  /* 0x0000334012e77816 */ /* 0x000fe400000000e7 */
[----:B------:R-:W-:-:S02]  /*a69b0*/  SHF.R.U32.HI R19, RZ, 0x8, R21 ;  /* 0x00000008ff137819 */ /* 0x000fc40000011615 */
[----:B------:R-:W-:Y:S02]  /*a69c0*/  LOP3.LUT R18, R0, 0xffff, RZ, 0xc0, !PT ;  /* 0x0000ffff00127812 */ /* 0x000fe400078ec0ff */
[--C-:B------:R-:W-:Y:S01]  /*a69d0*/  PRMT R21, R21, 0x3340, R17.reuse ;  /* 0x0000334015157816 */ /* 0x100fe20000000011 */
[----:B------:R-:W2:Y:S01]  /*a69e0*/  LDL.LU R0, [R1+0x2bd4] ;  /* 0x002bd40001007983 */ /* 0x000ea20000300800 */
[----:B------:R-:W-:Y:S02]  /*a69f0*/  SHF.R.U32.HI R219, RZ, 0x8, R17 ;  /* 0x00000008ffdb7819 */ /* 0x000fe40000011611 */
[----:B------:R-:W-:Y:S01]  /*a6a00*/  PRMT R17, R20, 0x3340, R16 ;  /* 0x0000334014117816 */ /* 0x000fe20000000010 */
[----:B------:R-:W2:Y:S01]  /*a6a10*/  LDL.LU R4, [R1+0x2bd0] ;  /* 0x002bd00001047983 */ /* 0x000ea20000300800 */
[----:B------:R-:W-:-:S03]  /*a6a20*/  SHF.R.U32.HI R24, RZ, 0x8, R23 ;  /* 0x00000008ff187819 */ /* 0x000fc60000011617 */
[----:B------:R-:W2:Y:S04]  /*a6a30*/  LDL.LU R5, [R1+0x2bcc] ;  /* 0x002bcc0001057983 */ /* 0x000ea80000300800 */
[----:B------:R-:W-:Y:S01]  /*a6a40*/  STL [R1+0x90], R25 ;  /* 0x0000901901007387 */ /* 0x000fe20000100800 */
[----:B------:R-:W-:-:S03]  /*a6a50*/  LOP3.LUT R215, R215, 0xffff, RZ, 0xc0, !PT ;  /* 0x0000ffffd7d77812 */ /* 0x000fc600078ec0ff */
[----:B------:R-:W-:Y:S01]  /*a6a60*/  STL [R1+0x154], R21 ;  /* 0x0001541501007387 */ /* 0x000fe20000100800 */
[----:B------:R-:W-:-:S03]  /*a6a70*/  SHF.R.U32.HI R23, RZ, 0x8, R22 ;  /* 0x00000008ff177819 */ /* 0x000fc60000011616 */
[----:B------:R0:W-:Y:S01]  /*a6a80*/  STL [R1+0x150], R17 ;  /* 0x0001501101007387 */ /* 0x0001e20000100800 */
[----:B------:R-:W-:Y:S02]  /*a6a90*/  SHF.R.U32.HI R220, RZ, 0x8, R16 ;  /* 0x00000008ffdc7819 */ /* 0x000fe40000011610 */
[----:B------:R-:W-:Y:S02]  /*a6aa0*/  LOP3.LUT R16, R23, 0xffff, RZ, 0xc0, !PT ;  /* 0x0000ffff17107812 */ /* 0x000fe400078ec0ff */
[----:B0-----:R-:W-:Y:S02]  /*a6ab0*/  LOP3.LUT R17, R19, 0xffff, RZ, 0xc0, !PT ;  /* 0x0000ffff13117812 */ /* 0x001fe400078ec0ff */
[----:B------:R-:W-:Y:S02]  /*a6ac0*/  LOP3.LUT R19, R24, 0xffff, RZ, 0xc0, !PT ;  /* 0x0000ffff18137812 */ /* 0x000fe400078ec0ff */
[----:B------:R-:W-:Y:S02]  /*a6ad0*/  PRMT R227, R22, 0x3340, R18 ;  /* 0x0000334016e37816 */ /* 0x000fe40000000012 */
[----:B------:R-:W-:-:S02]  /*a6ae0*/  PRMT R215, R19, 0x3340, R215 ;  /* 0x0000334013d77816 */ /* 0x000fc400000000d7 */
[----:B------:R-:W-:Y:S02]  /*a6af0*/  LOP3.LUT R19, R8, 0xffff, RZ, 0xc0, !PT ;  /* 0x0000ffff08137812 */ /* 0x000fe400078ec0ff */
[----:B------:R-:W2:Y:S01]  /*a6b00*/  LDL.LU R8, [R1+0x2bc8] ;  /* 0x002bc80001087983 */ /* 0x000ea20000300800 */
[----:B------:R-:W-:Y:S02]  /*a6b10*/  SHF.R.U32.HI R214, RZ, 0x8, R18 ;  /* 0x00000008ffd67819 */ /* 0x000fe40000011612 */
[----:B------:R-:W-:Y:S02]  /*a6b20*/  SHF.R.U32.HI R18, RZ, 0x8, R20 ;  /* 0x00000008ff127819 */ /* 0x000fe40000011614 */
[----:B---3--:R-:W-:Y:S02]  /*a6b30*/  LOP3.LUT R23, R77, 0xffff, RZ, 0xc0, !PT ;  /* 0x0000ffff4d177812 */ /* 0x008fe400078ec0ff */
[----:B------:R-:W3:Y:S01]  /*a6b40*/  LDL.LU R77, [R1+0x2a78] ;  /* 0x002a7800014d7983 */ /* 0x000ee20000300800 */
[----:B----4-:R-:W-:-:S03]  /*a6b50*/  LOP3.LUT R22, R75, 0xffff, RZ, 0xc0, !PT ;  /* 0x0000ffff4b167812 */ /* 0x010fc600078ec0ff */
[----:B------:R-:W4:Y:S01]  /*a6b60*/  LDL.LU R75, [R1+0x2a54] ;  /* 0x002a5400014b7983 */ /* 0x000f220000300800 */
[----:B--2---:R-:W-:-:S03]  /*a6b70*/  LOP3.LUT R21, R73, 0xffff, RZ, 0xc0, !PT ;  /* 0x0000ffff49157812 */ /* 0x004fc600078ec0ff */
[----:B------:R-:W2:Y:S01]  /*a6b80*/  LDL.LU R73, [R1+0x2a30] ;  /* 0x002a300001497983 */ /* 0x000ea20000300800 */
[----:B------:R-:W-:-:S03]  /*a6b90*/  LOP3.LUT R20, R71, 0xffff, RZ, 0xc0, !PT ;  /* 0x0000ffff47147812 */ /* 0x000fc600078ec0ff */
[----:B------:R-:W2:Y:S01]  /*a6ba0*/  LDL.LU R71, [R1+0x2a14] ;  /* 0x002a140001477983 */ /* 0x000ea20000300800 */
[----:B------:R-:W-:Y:S02]  /*a6bb0*/  LOP3.LUT R214, R214, 0xffff, RZ, 0xc0, !PT ;  /* 0x0000ffffd6d67812 */ /* 0x000fe400078ec0ff */
[----:B------:R-:W-:Y:S02]  /*a6bc0*/  LOP3.LUT R219, R219, 0xffff, RZ, 0xc0, !PT ;  /* 0x0000ffffdbdb7812 */ /* 0x000fe400078ec0ff */
[----:B------:R-:W-:Y:S02]  /*a6bd0*/  PRMT R214, R16, 0x3340, R214 ;  /* 0x0000334010d67816 */ /* 0x000fe400000000d6 */
[----:B------:R-:W-:Y:S02]  /*a6be0*/  LOP3.LUT R16, R14, 0xffff, RZ, 0xc0, !PT ;  /* 0x0000ffff0e107812 */ /* 0x000fe400078ec0ff */
[----:B------:R-:W-:Y:S02]  /*a6bf0*/  PRMT R219, R17, 0x3340, R219 ;  /* 0x0000334011db7816 */ /* 0x000fe400000000db */
[----:B------:R-:W-:-:S02]  /*a6c00*/  LOP3.LUT R17, R9, 0xffff, RZ, 0xc0, !PT ;  /* 0x0000ffff09117812 */ /* 0x000fc400078ec0ff */
[----:B------:R-:W-:Y:S02]  /*a6c10*/  LOP3.LUT R18, R18, 0xffff, RZ, 0xc0, !PT ;  /* 0x0000ffff12127812 */ /* 0x000fe400078ec0ff */
[----:B------:R-:W-:Y:S02]  /*a6c20*/  LOP3.LUT R220, R220, 0xffff, RZ, 0xc0, !PT ;  /* 0x0000ffffdcdc7812 */ /* 0x000fe400078ec0ff */
[--C-:B------:R-:W-:Y:S02]  /*a6c30*/  PRMT R226, R23, 0x3340, R19.reuse ;  /* 0x0000334017e27816 */ /* 0x100fe40000000013 */
[----:B------:R-:W-:Y:S02]  /*a6c40*/  SHF.R.U32.HI R216, RZ, 0x8, R19 ;  /* 0x00000008ffd87819 */ /* 0x000fe40000011613 */
[----:B------:R-:W-:Y:S02]  /*a6c50*/  SHF.R.U32.HI R19, RZ, 0x8, R20 ;  /* 0x00000008ff137819 */ /* 0x000fe40000011614 */
[----:B------:R-:W-:-:S02]  /*a6c60*/  SHF.R.U32.HI R232, RZ, 0x8, R16 ;  /* 0x00000008ffe87819 */ /* 0x000fc40000011610 */
[--C-:B------:R-:W-:Y:S02]  /*a6c70*/  PRMT R224, R21, 0x3340, R17.reuse ;  /* 0x0000334015e07816 */ /* 0x100fe40000000011 */
[----:B------:R-:W-:Y:S02]  /*a6c80*/  SHF.R.U32.HI R218, RZ, 0x8, R17 ;  /* 0x00000008ffda7819 */ /* 0x000fe40000011611 */
[----:B------:R-:W-:Y:S02]  /*a6c90*/  PRMT R220, R18, 0x3340, R220 ;  /* 0x0000334012dc7816 */ /* 0x000fe400000000dc */
[----:B------:R-:W-:Y:S02]  /*a6ca0*/  PRMT R17, R20, 0x3340, R16 ;  /* 0x0000334014117816 */ /* 0x000fe40000000010 */
[----:B------:R-:W-:Y:S02]  /*a6cb0*/  LOP3.LUT R18, R2, 0xffff, RZ, 0xc0, !PT ;  /* 0x0000ffff02127812 */ /* 0x000fe400078ec0ff */
[----:B------:R-:W-:Y:S01]  /*a6cc0*/  SHF.R.U32.HI R24, RZ, 0x8, R23 ;  /* 0x00000008ff187819 */ /* 0x000fe20000011617 */
[----:B------:R-:W2:Y:S01]  /*a6cd0*/  LDL.LU R2, [R1+0x2bc4] ;  /* 0x002bc40001027983 */ /* 0x000ea20000300800 */
[----:B------:R-:W-:-:S02]  /*a6ce0*/  LOP3.LUT R19, R19, 0xffff, RZ, 0xc0, !PT ;  /* 0x0000ffff13137812 */ /* 0x000fc400078ec0ff */
[----:B------:R-:W-:Y:S01]  /*a6cf0*/  LOP3.LUT R232, R232, 0xffff, RZ, 0xc0, !PT ;  /* 0x0000ffffe8e87812 */ /* 0x000fe200078ec0ff */
[----:B------:R-:W2:Y:S01]  /*a6d00*/  LDL.LU R9, [R1+0x2bc0] ;  /* 0x002bc00001097983 */ /* 0x000ea20000300800 */
[----:B------:R-:W-:Y:S02]  /*a6d10*/  SHF.R.U32.HI R23, RZ, 0x8, R22 ;  /* 0x00000008ff177819 */ /* 0x000fe40000011616 */
[----:B------:R-:W-:Y:S01]  /*a6d20*/  PRMT R232, R19, 0x3340, R232 ;  /* 0x0000334013e87816 */ /* 0x000fe200000000e8 */
[----:B------:R-:W2:Y:S01]  /*a6d30*/  LDL.LU R14, [R1+0x2bbc] ;  /* 0x002bbc00010e7983 */ /* 0x000ea20000300800 */
[----:B------:R-:W-:-:S03]  /*a6d40*/  LOP3.LUT R19, R236, 0xffff, RZ, 0xc0, !PT ;  /* 0x0000ffffec137812 */ /* 0x000fc600078ec0ff */
[----:B------:R0:W-:Y:S01]  /*a6d50*/  STL [R1+0x148], R17 ;  /* 0x0001481101007387 */ /* 0x0001e20000100800 */
[--C-:B------:R-:W-:Y:S02]  /*a6d60*/  PRMT R225, R22, 0x3340, R18.reuse ;  /* 0x0000334016e17816 */ /* 0x100fe40000000012 */
[----:B------:R-:W-:Y:S01]  /*a6d70*/  SHF.R.U32.HI R217, RZ, 0x8, R18 ;  /* 0x00000008ffd97819 */ /* 0x000fe20000011612 */
[----:B------:R-:W2:Y:S01]  /*a6d80*/  LDL.LU R236, [R1+0x2bb8] ;  /* 0x002bb80001ec7983 */ /* 0x000ea20000300800 */
[----:B------:R-:W-:Y:S02]  /*a6d90*/  SHF.R.U32.HI R18, RZ, 0x8, R21 ;  /* 0x00000008ff127819 */ /* 0x000fe40000011615 */
[----:B0-----:R-:W-:Y:S02]  /*a6da0*/  LOP3.LUT R17, R23, 0xffff, RZ, 0xc0, !PT ;  /* 0x0000ffff17117812 */ /* 0x001fe400078ec0ff */
        /* <DEDUP_REMOVED lines=10> */
[----:B------:R-:W-:Y:S02]  /*a6e50*/  LOP3.LUT R217, R217, 0xffff, RZ, 0xc0, !PT ;  /* 0x0000ffffd9d97812 */ /* 0x000fe400078ec0ff */
[----:B------:R-:W-:Y:S02]  /*a6e60*/  PRMT R218, R18, 0x3340, R218 ;  /* 0x0000334012da7816 */ /* 0x000fe400000000da */
[----:B------:R-:W-:Y:S02]  /*a6e70*/  LOP3.LUT R18, R238, 0xffff, RZ, 0xc0, !PT ;  /* 0x0000ffffee127812 */ /* 0x000fe400078ec0ff */
[----:B------:R-:W-:Y:S01]  /*a6e80*/  LOP3.LUT R16, R24, 0xffff, RZ, 0xc0, !PT ;  /* 0x0000ffff18107812 */ /* 0x000fe200078ec0ff */
[----:B------:R-:W2:Y:S01]  /*a6e90*/  LDL.LU R238, [R1+0x2bb4] ;  /* 0x002bb40001ee7983 */ /* 0x000ea20000300800 */
[----:B------:R-:W-:-:S02]  /*a6ea0*/  LOP3.LUT R216, R216, 0xffff, RZ, 0xc0, !PT ;  /* 0x0000ffffd8d87812 */ /* 0x000fc400078ec0ff */
[----:B------:R-:W-:Y:S02]  /*a6eb0*/  SHF.R.U32.HI R27, RZ, 0x8, R23 ;  /* 0x00000008ff1b7819 */ /* 0x000fe40000011617 */
[----:B------:R-:W-:Y:S02]  /*a6ec0*/  PRMT R23, R23, 0x3340, R19 ;  /* 0x0000334017177816 */ /* 0x000fe40000000013 */
[----:B------:R-:W-:Y:S02]  /*a6ed0*/  SHF.R.U32.HI R26, RZ, 0x8, R22 ;  /* 0x00000008ff1a7819 */ /* 0x000fe40000011616 */
[----:B------:R-:W-:Y:S02]  /*a6ee0*/  PRMT R217, R17, 0x3340, R217 ;  /* 0x0000334011d97816 */ /* 0x000fe400000000d9 */
[----:B------:R-:W-:Y:S02]  /*a6ef0*/  PRMT R22, R22, 0x3340, R18 ;  /* 0x0000334016167816 */ /* 0x000fe40000000012 */
[----:B------:R-:W-:-:S02]  /*a6f00*/  PRMT R216, R16, 0x3340, R216 ;  /* 0x0000334010d87816 */ /* 0x000fc400000000d8 */
[----:B------:R-:W-:Y:S02]  /*a6f10*/  LOP3.LUT R17, R237, 0xffff, RZ, 0xc0, !PT ;  /* 0x0000ffffed117812 */ /* 0x000fe400078ec0ff */
[----:B------:R-:W2:Y:S01]  /*a6f20*/  LDL.LU R237, [R1+0x2bb0] ;  /* 0x002bb00001ed7983 */ /* 0x000ea20000300800 */
[----:B------:R-:W-:Y:S02]  /*a6f30*/  LOP3.LUT R16, R15, 0xffff, RZ, 0xc0, !PT ;  /* 0x0000ffff0f107812 */ /* 0x000fe400078ec0ff */
[----:B------:R-:W-:Y:S01]  /*a6f40*/  SHF.R.U32.HI R19, RZ, 0x8, R19 ;  /* 0x00000008ff137819 */ /* 0x000fe20000011613 */
[----:B------:R-:W2:Y:S01]  /*a6f50*/  LDL.LU R15, [R1+0x2bac] ;  /* 0x002bac00010f7983 */ /* 0x000ea20000300800 */
[----:B------:R-:W-:Y:S02]  /*a6f60*/  SHF.R.U32.HI R25, RZ, 0x8, R21 ;  /* 0x00000008ff197819 */ /* 0x000fe40000011615 */
[----:B------:R-:W-:Y:S01]  /*a6f70*/  PRMT R21, R21, 0x3340, R17 ;  /* 0x0000334015157816 */ /* 0x000fe20000000011 */
[----:B------:R0:W-:Y:S01]  /*a6f80*/  STL [R1+0x138], R23 ;  /* 0x0001381701007387 */ /* 0x0001e20000100800 */
[----:B------:R-:W-:-:S02]  /*a6f90*/  SHF.R.U32.HI R24, RZ, 0x8, R20 ;  /* 0x00000008ff187819 */ /* 0x000fc40000011614 */
[----:B------:R-:W-:Y:S01]  /*a6fa0*/  PRMT R20, R20, 0x3340, R16 ;  /* 0x0000334014147816 */ /* 0x000fe20000000010 */
[----:B------:R1:W-:Y:S01]  /*a6fb0*/  STL [R1+0x14c], R22 ;  /* 0x00014c1601007387 */ /* 0x0003e20000100800 */
[----:B------:R-:W-:Y:S02]  /*a6fc0*/  SHF.R.U32.HI R18, RZ, 0x8, R18 ;  /* 0x00000008ff127819 */ /* 0x000fe40000011612 */
[----:B0-----:R-:W-:Y:S02]  /*a6fd0*/  SHF.R.U32.HI R23, RZ, 0x8, R17 ;  /* 0x00000008ff177819 */ /* 0x001fe40000011611 */
[----:B------:R-:W-:Y:S02]  /*a6fe0*/  LOP3.LUT R17, R27, 0xffff, RZ, 0xc0, !PT ;  /* 0x0000ffff1b117812 */ /* 0x000fe400078ec0ff */
[----:B-1----:R-:W-:Y:S02]  /*a6ff0*/  SHF.R.U32.HI R22, RZ, 0x8, R16 ;  /* 0x00000008ff167819 */ /* 0x002fe40000011610 */
[----:B------:R-:W-:Y:S01]  /*a7000*/  LOP3.LUT R16, R19, 0xffff, RZ, 0xc0, !PT ;  /* 0x0000ffff13107812 */ /* 0x000fe200078ec0ff */
[----:B------:R0:W-:Y:S01]  /*a7010*/  STL [R1+0x168], R21 ;  /* 0x0001681501007387 */ /* 0x0001e20000100800 */
[----:B------:R-:W-:-:S02]  /*a7020*/  LOP3.LUT R19, R26, 0xffff, RZ, 0xc0, !PT ;  /* 0x0000ffff1a137812 */ /* 0x000fc400078ec0ff */
[----:B------:R-:W-:Y:S01]  /*a7030*/  LOP3.LUT R18, R18, 0xffff, RZ, 0xc0, !PT ;  /* 0x0000ffff12127812 */ /* 0x000fe200078ec0ff */
[----:B------:R1:W-:Y:S01]  /*a7040*/  STL [R1+0x170], R20 ;  /* 0x0001701401007387 */ /* 0x0003e20000100800 */
[----:B------:R-:W-:Y:S02]  /*a7050*/  PRMT R16, R17, 0x3340, R16 ;  /* 0x0000334011107816 */ /* 0x000fe40000000010 */
[----:B------:R-:W-:Y:S02]  /*a7060*/  LOP3.LUT R22, R22, 0xffff, RZ, 0xc0, !PT ;  /* 0x0000ffff16167812 */ /* 0x000fe400078ec0ff */
[----:B0-----:R-:W-:Y:S02]  /*a7070*/  LOP3.LUT R21, R25, 0xffff, RZ, 0xc0, !PT ;  /* 0x0000ffff19157812 */ /* 0x001fe400078ec0ff */
[----:B-1----:R-:W-:Y:S02]  /*a7080*/  LOP3.LUT R20, R23, 0xffff, RZ, 0xc0, !PT ;  /* 0x0000ffff17147812 */ /* 0x002fe400078ec0ff */
[----:B------:R-:W-:Y:S01]  /*a7090*/  LOP3.LUT R23, R24, 0xffff, RZ, 0xc0, !PT ;  /* 0x0000ffff18177812 */ /* 0x000fe200078ec0ff */
[----:B------:R0:W-:Y:S01]  /*a70a0*/  STL [R1+0x4], R16 ;  /* 0x0000041001007387 */ /* 0x0001e20000100800 */
[----:B------:R-:W-:-:S02]  /*a70b0*/  PRMT R18, R19, 0x3340, R18 ;  /* 0x0000334013127816 */ /* 0x000fc40000000012 */
[----:B------:R-:W-:-:S03]  /*a70c0*/  PRMT R17, R21, 0x3340, R20 ;  /* 0x0000334015117816 */ /* 0x000fc60000000014 */
[----:B------:R1:W-:Y:S01]  /*a70d0*/  STL [R1+0x8], R18 ;  /* 0x0000081201007387 */ /* 0x0003e20000100800 */
[----:B0-----:R-:W-:-:S03]  /*a70e0*/  PRMT R16, R23, 0x3340, R22 ;  /* 0x0000334017107816 */ /* 0x001fc60000000016 */
[----:B------:R0:W-:Y:S01]  /*a70f0*/  STL [R1+0xc], R17 ;  /* 0x00000c1101007387 */ /* 0x0001e20000100800 */
[----:B------:R-:W-:-:S03]  /*a7100*/  LOP3.LUT R19, R241, 0xffff, RZ, 0xc0, !PT ;  /* 0x0000fffff1137812 */ /* 0x000fc600078ec0ff */
[----:B------:R0:W-:Y:S04]  /*a7110*/  STL [R1+0x10], R16 ;  /* 0x0000101001007387 */ /* 0x0001e80000100800 */
[----:B------:R-:W2:Y:S01]  /*a7120*/  LDL.LU R241, [R1+0x2ba8] ;  /* 0x002ba80001f17983 */ /* 0x000ea20000300800 */
[----:B---3--:R-:W-:-:S03]  /*a7130*/  LOP3.LUT R23, R77, 0xffff, RZ, 0xc0, !PT ;  /* 0x0000ffff4d177812 */ /* 0x008fc600078ec0ff */
[----:B------:R-:W3:Y:S01]  /*a7140*/  LDL.LU R77, [R1+0x2a70] ;  /* 0x002a7000014d7983 */ /* 0x000ee20000300800 */
[----:B----4-:R-:W-:-:S03]  /*a7150*/  LOP3.LUT R22, R75, 0xffff, RZ, 0xc0, !PT ;  /* 0x0000ffff4b167812 */ /* 0x010fc600078ec0ff */
[----:B------:R-:W4:Y:S01]  /*a7160*/  LDL.LU R75, [R1+0x2a4c] ;  /* 0x002a4c00014b7983 */ /* 0x000f220000300800 */
[----:B--2---:R-:W-:-:S03]  /*a7170*/  LOP3.LUT R21, R73, 0xffff, RZ, 0xc0, !PT ;  /* 0x0000ffff49157812 */ /* 0x004fc600078ec0ff */
[----:B------:R-:W2:Y:S01]  /*a7180*/  LDL.LU R73, [R1+0x2a28] ;  /* 0x002a280001497983 */ /* 0x000ea20000300800 */
[----:B------:R-:W-:-:S03]  /*a7190*/  LOP3.LUT R20, R71, 0xffff, RZ, 0xc0, !PT ;  /* 0x0000ffff47147812 */ /* 0x000fc600078ec0ff */
[----:B------:R-:W2:Y:S01]  /*a71a0*/  LDL.LU R71, [R1+0x2a0c] ;  /* 0x002a0c0001477983 */ /* 0x000ea20000300800 */
[----:B-1----:R-:W-:Y:S02]  /*a71b0*/  LOP3.LUT R18, R242, 0xffff, RZ, 0xc0, !PT ;  /* 0x0000fffff2127812 */ /* 0x002fe400078ec0ff */
[----:B------:R-:W-:Y:S01]  /*a71c0*/  SHF.R.U32.HI R27, RZ, 0x8, R23 ;  /* 0x00000008ff1b7819 */ /* 0x000fe20000011617 */
[----:B------:R-:W2:Y:S01]  /*a71d0*/  LDL.LU R242, [R1+0x2ba4] ;  /* 0x002ba40001f27983 */ /* 0x000ea20000300800 */
[----:B------:R-:W-:Y:S02]  /*a71e0*/  PRMT R23, R23, 0x3340, R19 ;  /* 0x0000334017177816 */ /* 0x000fe40000000013 */
[----:B------:R-:W-:Y:S02]  /*a71f0*/  SHF.R.U32.HI R26, RZ, 0x8, R22 ;  /* 0x00000008ff1a7819 */ /* 0x000fe40000011616 */
[----:B------:R-:W-:Y:S02]  /*a7200*/  PRMT R22, R22, 0x3340, R18 ;  /* 0x0000334016167816 */ /* 0x000fe40000000012 */
[----:B0-----:R-:W-:-:S02]  /*a7210*/  LOP3.LUT R17, R243, 0xffff, RZ, 0xc0, !PT ;  /* 0x0000fffff3117812 */ /* 0x001fc400078ec0ff */
[----:B------:R-:W2:Y:S01]  /*a7220*/  LDL.LU R243, [R1+0x2ba0] ;  /* 0x002ba00001f37983 */ /* 0x000ea20000300800 */
[----:B------:R-:W-:Y:S02]  /*a7230*/  LOP3.LUT R16, R244, 0xffff, RZ, 0xc0, !PT ;  /* 0x0000fffff4107812 */ /* 0x000fe400078ec0ff */
[----:B------:R-:W-:Y:S01]  /*a7240*/  SHF.R.U32.HI R19, RZ, 0x8, R19 ;  /* 0x00000008ff137819 */ /* 0x000fe20000011613 */
[----:B------:R-:W2:Y:S01]  /*a7250*/  LDL.LU R244, [R1+0x2b9c] ;  /* 0x002b9c0001f47983 */ /* 0x000ea20000300800 */
[----:B------:R-:W-:Y:S02]  /*a7260*/  SHF.R.U32.HI R25, RZ, 0x8, R21 ;  /* 0x00000008ff197819 */ /* 0x000fe40000011615 */
[----:B------:R-:W-:Y:S01]  /*a7270*/  PRMT R21, R21, 0x3340, R17 ;  /* 0x0000334015157816 */ /* 0x000fe20000000011 */
[----:B------:R0:W-:Y:S01]  /*a7280*/  STL [R1+0x16c], R23 ;  /* 0x00016c1701007387 */ /* 0x0001e20000100800 */
[----:B------:R-:W-:Y:S02]  /*a7290*/  SHF.R.U32.HI R24, RZ, 0x8, R20 ;  /* 0x00000008ff187819 */ /* 0x000fe40000011614 */
[----:B------:R-:W-:Y:S01]  /*a72a0*/  PRMT R20, R20, 0x3340, R16 ;  /* 0x0000334014147816 */ /* 0x000fe20000000010 */
[----:B------:R1:W-:Y:S01]  /*a72b0*/  STL [R1+0x178], R22 ;  /* 0x0001781601007387 */ /* 0x0003e20000100800 */
[----:B------:R-:W-:-:S02]  /*a72c0*/  SHF.R.U32.HI R18, RZ, 0x8, R18 ;  /* 0x00000008ff127819 */ /* 0x000fc40000011612 */
[----:B0-----:R-:W-:Y:S02]  /*a72d0*/  SHF.R.U32.HI R23, RZ, 0x8, R17 ;  /* 0x00000008ff177819 */ /* 0x001fe40000011611 */
[----:B------:R-:W-:Y:S02]  /*a72e0*/  LOP3.LUT R17, R27, 0xffff, RZ, 0xc0, !PT ;  /* 0x0000ffff1b117812 */ /* 0x000fe400078ec0ff */
[----:B-1----:R-:W-:Y:S02]  /*a72f0*/  SHF.R.U32.HI R22, RZ, 0x8, R16 ;  /* 0x00000008ff167819 */ /* 0x002fe40000011610 */
[----:B------:R-:W-:Y:S01]  /*a7300*/  LOP3.LUT R16, R19, 0xffff, RZ, 0xc0, !PT ;  /* 0x0000ffff13107812 */ /* 0x000fe200078ec0ff */
[----:B------:R0:W-:Y:S01]  /*a7310*/  STL [R1+0x19c], R21 ;  /* 0x00019c1501007387 */ /* 0x0001e20000100800 */
[----:B------:R-:W-:Y:S02]  /*a7320*/  LOP3.LUT R19, R26, 0xffff, RZ, 0xc0, !PT ;  /* 0x0000ffff1a137812 */ /* 0x000fe400078ec0ff */
[----:B------:R-:W-:Y:S01]  /*a7330*/  LOP3.LUT R18, R18, 0xffff, RZ, 0xc0, !PT ;  /* 0x0000ffff12127812 */ /* 0x000fe200078ec0ff */
[----:B------:R1:W-:Y:S01]  /*a7340*/  STL [R1+0x1a4], R20 ;  /* 0x0001a41401007387 */ /* 0x0003e20000100800 */
[----:B------:R-:W-:-:S02]  /*a7350*/  PRMT R16, R17, 0x3340, R16 ;  /* 0x0000334011107816 */ /* 0x000fc40000000010 */
[----:B------:R-:W-:Y:S02]  /*a7360*/  LOP3.LUT R22, R22, 0xffff, RZ, 0xc0, !PT ;  /* 0x0000ffff16167812 */ /* 0x000fe400078ec0ff */
[----:B0-----:R-:W-:Y:S02]  /*a7370*/  LOP3.LUT R21, R25, 0xffff, RZ, 0xc0, !PT ;  /* 0x0000ffff19157812 */ /* 0x001fe400078ec0ff */
[----:B-1----:R-:W-:Y:S02]  /*a7380*/  LOP3.LUT R20, R23, 0xffff, RZ, 0xc0, !PT ;  /* 0x0000ffff17147812 */ /* 0x002fe400078ec0ff */
[----:B------:R-:W-:Y:S01]  /*a7390*/  LOP3.LUT R23, R24, 0xffff, RZ, 0xc0, !PT ;  /* 0x0000ffff18177812 */ /* 0x000fe200078ec0ff */
[----:B------:R0:W-:Y:S01]  /*a73a0*/  STL [R1+0x14], R16 ;  /* 0x0000141001007387 */ /* 0x0001e20000100800 */
[----:B------:R-:W-:Y:S02]  /*a73b0*/  PRMT R18, R19, 0x3340, R18 ;  /* 0x0000334013127816 */ /* 0x000fe40000000012 */
        /* <DEDUP_REMOVED lines=16> */
[----:B0-----:R-:W-:Y:S01]  /*a74c0*/  LOP3.LUT R17, R10, 0xffff, RZ, 0xc0, !PT ;  /* 0x0000ffff0a117812 */ /* 0x001fe200078ec0ff */
[----:B------:R-:W2:Y:S01]  /*a74d0*/  LDL.LU R249, [R1+0x2b94] ;  /* 0x002b940001f97983 */ /* 0x000ea20000300800 */
[----:B------:R-:W-:Y:S02]  /*a74e0*/  SHF.R.U32.HI R27, RZ, 0x8, R23 ;  /* 0x00000008ff1b7819 */ /* 0x000fe40000011617 */
[----:B------:R-:W-:Y:S01]  /*a74f0*/  LOP3.LUT R16, R250, 0xffff, RZ, 0xc0, !PT ;  /* 0x0000fffffa107812 */ /* 0x000fe200078ec0ff */
[----:B------:R-:W2:Y:S01]  /*a7500*/  LDL.LU R10, [R1+0x2b90] ;  /* 0x002b9000010a7983 */ /* 0x000ea20000300800 */
[--C-:B------:R-:W-:Y:S02]  /*a7510*/  PRMT R23, R23, 0x3340, R19.reuse ;  /* 0x0000334017177816 */ /* 0x100fe40000000013 */
[----:B------:R-:W-:Y:S01]  /*a7520*/  SHF.R.U32.HI R24, RZ, 0x8, R19 ;  /* 0x00000008ff187819 */ /* 0x000fe20000011613 */
[----:B------:R-:W2:Y:S01]  /*a7530*/  LDL.LU R250, [R1+0x2b8c] ;  /* 0x002b8c0001fa7983 */ /* 0x000ea20000300800 */
[----:B------:R-:W-:-:S02]  /*a7540*/  SHF.R.U32.HI R26, RZ, 0x8, R22 ;  /* 0x00000008ff1a7819 */ /* 0x000fc40000011616 */
[--C-:B------:R-:W-:Y:S02]  /*a7550*/  PRMT R22, R22, 0x3340, R18.reuse ;  /* 0x0000334016167816 */ /* 0x100fe40000000012 */
[----:B------:R-:W-:Y:S02]  /*a7560*/  SHF.R.U32.HI R19, RZ, 0x8, R18 ;  /* 0x00000008ff137819 */ /* 0x000fe40000011612 */
[----:B------:R-:W-:Y:S02]  /*a7570*/  SHF.R.U32.HI R25, RZ, 0x8, R21 ;  /* 0x00000008ff197819 */ /* 0x000fe40000011615 */
[--C-:B------:R-:W-:Y:S02]  /*a7580*/  PRMT R21, R21, 0x3340, R17.reuse ;  /* 0x0000334015157816 */ /* 0x100fe40000000011 */
[----:B------:R-:W-:Y:S02]  /*a7590*/  SHF.R.U32.HI R18, RZ, 0x8, R17 ;  /* 0x00000008ff127819 */ /* 0x000fe40000011611 */
[----:B------:R-:W-:-:S02]  /*a75a0*/  SHF.R.U32.HI R17, RZ, 0x8, R20 ;  /* 0x00000008ff117819 */ /* 0x000fc40000011614 */
[--C-:B------:R-:W-:Y:S01]  /*a75b0*/  PRMT R20, R20, 0x3340, R16.reuse ;  /* 0x0000334014147816 */ /* 0x100fe20000000010 */
[----:B------:R0:W-:Y:S01]  /*a75c0*/  STL [R1+0x1a0], R23 ;  /* 0x0001a01701007387 */ /* 0x0001e20000100800 */
[----:B------:R-:W-:-:S03]  /*a75d0*/  SHF.R.U32.HI R16, RZ, 0x8, R16 ;  /* 0x00000008ff107819 */ /* 0x000fc60000011610 */
[----:B------:R1:W-:Y:S01]  /*a75e0*/  STL [R1+0x1bc], R22 ;  /* 0x0001bc1601007387 */ /* 0x0003e20000100800 */
[----:B------:R-:W-:-:S03]  /*a75f0*/  LOP3.LUT R18, R18, 0xffff, RZ, 0xc0, !PT ;  /* 0x0000ffff12127812 */ /* 0x000fc600078ec0ff */
[----:B------:R1:W-:Y:S01]  /*a7600*/  STL [R1+0x1d0], R21 ;  /* 0x0001d01501007387 */ /* 0x0003e20000100800 */
[----:B0-----:R-:W-:-:S03]  /*a7610*/  LOP3.LUT R23, R27, 0xffff, RZ, 0xc0, !PT ;  /* 0x0000ffff1b177812 */ /* 0x001fc600078ec0ff */
[----:B------:R0:W-:Y:S01]  /*a7620*/  STL [R1+0x1d8], R20 ;  /* 0x0001d81401007387 */ /* 0x0001e20000100800 */
[----:B-1----:R-:W-:Y:S02]  /*a7630*/  LOP3.LUT R22, R24, 0xffff, RZ, 0xc0, !PT ;  /* 0x0000ffff18167812 */ /* 0x002fe400078ec0ff */
        /* <DEDUP_REMOVED lines=9> */
[----:B------:R4:W-:Y:S01]  /*a76d0*/  STL [R1+0x24], R22 ;  /* 0x0000241601007387 */ /* 0x0009e20000100800 */
[----:B------:R-:W-:-:S03]  /*a76e0*/  LOP3.LUT R19, R240, 0xffff, RZ, 0xc0, !PT ;  /* 0x0000fffff0137812 */ /* 0x000fc600078ec0ff */
[----:B------:R0:W-:Y:S04]  /*a76f0*/  STL [R1+0x28], R20 ;  /* 0x0000281401007387 */ /* 0x0001e80000100800 */
[----:B------:R1:W-:Y:S04]  /*a7700*/  STL [R1+0x30], R18 ;  /* 0x0000301201007387 */ /* 0x0003e80000100800 */
        /* <DEDUP_REMOVED lines=8> */
[----:B0-----:R-:W-:-:S03]  /*a7790*/  LOP3.LUT R20, R71, 0xffff, RZ, 0xc0, !PT ;  /* 0x0000ffff47147812 */ /* 0x001fc600078ec0ff */
[----:B------:R-:W2:Y:S01]  /*a77a0*/  LDL.LU R71, [R1+0x2a04] ;  /* 0x002a040001477983 */ /* 0x000ea20000300800 */
[----:B-1----:R-:W-:Y:S02]  /*a77b0*/  LOP3.LUT R18, R251, 0xffff, RZ, 0xc0, !PT ;  /* 0x0000fffffb127812 */ /* 0x002fe400078ec0ff */
[----:B------:R-:W-:Y:S01]  /*a77c0*/  LOP3.LUT R17, R13, 0xffff, RZ, 0xc0, !PT ;  /* 0x0000ffff0d117812 */ /* 0x000fe200078ec0ff */
        /* <DEDUP_REMOVED lines=36> */
[----:B---3--:R-:W-:-:S03]  /*a7a10*/  LOP3.LUT R23, R77, 0xffff, RZ, 0xc0, !PT ;  /* 0x0000ffff4d177812 */ /* 0x008fc600078ec0ff */
[----:B------:R-:W3:Y:S01]  /*a7a20*/  LDL.LU R77, [R1+0x2a64] ;  /* 0x002a6400014d7983 */ /* 0x000ee20000300800 */
[----:B----4-:R-:W-:-:S03]  /*a7a30*/  LOP3.LUT R22, R75, 0xffff, RZ, 0xc0, !PT ;  /* 0x0000ffff4b167812 */ /* 0x010fc600078ec0ff */
[----:B------:R-:W4:Y:S01]  /*a7a40*/  LDL.LU R75, [R1+0x2a40] ;  /* 0x002a4000014b7983 */ /* 0x000f220000300800 */
[----:B--2---:R-:W-:-:S03]  /*a7a50*/  LOP3.LUT R21, R73, 0xffff, RZ, 0xc0, !PT ;  /* 0x0000ffff49157812 */ /* 0x004fc600078ec0ff */
[----:B------:R-:W2:Y:S01]  /*a7a60*/  LDL.LU R73, [R1+0x2a1c] ;  /* 0x002a1c0001497983 */ /* 0x000ea20000300800 */
[----:B0-----:R-:W-:-:S03]  /*a7a70*/  LOP3.LUT R20, R71, 0xffff, RZ, 0xc0, !PT ;  /* 0x0000ffff47147812 */ /* 0x001fc600078ec0ff */
[----:B------:R-:W3:Y:S01]  /*a7a80*/  LDL.LU R71, [R1+0x2a00] ;  /* 0x002a000001477983 */ /* 0x000ee20000300800 */
[----:B------:R-:W-:Y:S02]  /*a7a90*/  LOP3.LUT R19, R46, 0xffff, RZ, 0xc0, !PT ;  /* 0x0000ffff2e137812 */ /* 0x000fe400078ec0ff */
[----:B-1----:R-:W-:Y:S02]  /*a7aa0*/  LOP3.LUT R18, R54, 0xffff, RZ, 0xc0, !PT ;  /* 0x0000ffff36127812 */ /* 0x002fe400078ec0ff */
[----:B------:R-:W-:Y:S02]  /*a7ab0*/  LOP3.LUT R17, R62, 0xffff, RZ, 0xc0, !PT ;  /* 0x0000ffff3e117812 */ /* 0x000fe400078ec0ff */
[----:B------:R-:W-:Y:S02]  /*a7ac0*/  SHF.R.U32.HI R27, RZ, 0x8, R23 ;  /* 0x00000008ff1b7819 */ /* 0x000fe40000011617 */
[----:B------:R-:W-:Y:S02]  /*a7ad0*/  LOP3.LUT R16, R70, 0xffff, RZ, 0xc0, !PT ;  /* 0x0000ffff46107812 */ /* 0x000fe400078ec0ff */
[----:B------:R-:W-:-:S02]  /*a7ae0*/  PRMT R23, R23, 0x3340, R19 ;  /* 0x0000334017177816 */ /* 0x000fc40000000013 */
[----:B------:R-:W-:Y:S02]  /*a7af0*/  SHF.R.U32.HI R24, RZ, 0x8, R19 ;  /* 0x00000008ff187819 */ /* 0x000fe40000011613 */
[----:B------:R-:W-:Y:S02]  /*a7b00*/  SHF.R.U32.HI R26, RZ, 0x8, R22 ;  /* 0x00000008ff1a7819 */ /* 0x000fe40000011616 */
[--C-:B------:R-:W-:Y:S02]  /*a7b10*/  PRMT R22, R22, 0x3340, R18.reuse ;  /* 0x0000334016167816 */ /* 0x100fe40000000012 */
[----:B------:R-:W-:Y:S02]  /*a7b20*/  SHF.R.U32.HI R19, RZ, 0x8, R18 ;  /* 0x00000008ff137819 */ /* 0x000fe40000011612 */
[----:B------:R-:W-:Y:S02]  /*a7b30*/  SHF.R.U32.HI R25, RZ, 0x8, R21 ;  /* 0x00000008ff197819 */ /* 0x000fe40000011615 */
[----:B------:R-:W-:-:S02]  /*a7b40*/  PRMT R21, R21, 0x3340, R17 ;  /* 0x0000334015157816 */ /* 0x000fc40000000011 */
[----:B------:R-:W-:Y:S02]  /*a7b50*/  SHF.R.U32.HI R18, RZ, 0x8, R17 ;  /* 0x00000008ff127819 */ /* 0x000fe40000011611 */
[----:B------:R-:W-:Y:S02]  /*a7b60*/  SHF.R.U32.HI R17, RZ, 0x8, R20 ;  /* 0x00000008ff117819 */ /* 0x000fe40000011614 */
        /* <DEDUP_REMOVED lines=22> */
[----:B----4-:R-:W-:-:S03]  /*a7cd0*/  LOP3.LUT R22, R75, 0xffff, RZ, 0xc0, !PT ;  /* 0x0000ffff4b167812 */ /* 0x010fc600078ec0ff */
[----:B------:R-:W4:Y:S01]  /*a7ce0*/  LDL.LU R75, [R1+0x2a60] ;  /* 0x002a6000014b7983 */ /* 0x000f220000300800 */
[----:B--2---:R-:W-:-:S03]  /*a7cf0*/  LOP3.LUT R21, R73, 0xffff, RZ, 0xc0, !PT ;  /* 0x0000ffff49157812 */ /* 0x004fc600078ec0ff */
[----:B------:R-:W2:Y:S01]  /*a7d00*/  LDL.LU R73, [R1+0x2a3c] ;  /* 0x002a3c0001497983 */ /* 0x000ea20000300800 */
[----:B---3--:R-:W-:-:S03]  /*a7d10*/  LOP3.LUT R20, R71, 0xffff, RZ, 0xc0, !PT ;  /* 0x0000ffff47147812 */ /* 0x008fc600078ec0ff */
[----:B------:R-:W3:Y:S01]  /*a7d20*/  LDL.LU R71, [R1+0x273c] ;  /* 0x00273c0001477983 */ /* 0x000ee20000300800 */
[----:B------:R-:W-:Y:S02]  /*a7d30*/  F2FP.SATFINITE.E4M3.F32.PACK_AB_MERGE_C R86, R87, R86, RZ ;  /* 0x000000565756723e */ /* 0x000fe400048070ff */
[----:B------:R-:W-:Y:S02]  /*a7d40*/  F2FP.SATFINITE.E4M3.F32.PACK_AB_MERGE_C R94, R95, R94, RZ ;  /* 0x0000005e5f5e723e */ /* 0x000fe400048070ff */
[----:B------:R-:W-:Y:S02]  /*a7d50*/  LOP3.LUT R23, R77, 0xffff, RZ, 0xc0, !PT ;  /* 0x0000ffff4d177812 */ /* 0x000fe400078ec0ff */
[----:B------:R-:W-:Y:S02]  /*a7d60*/  F2FP.SATFINITE.E4M3.F32.PACK_AB_MERGE_C R102, R103, R102, RZ ;  /* 0x000000666766723e */ /* 0x000fe400048070ff */
[----:B------:R-:W-:Y:S02]  /*a7d70*/  LOP3.LUT R19, R78, 0xffff, RZ, 0xc0, !PT ;  /* 0x0000ffff4e137812 */ /* 0x000fe400078ec0ff */
[----:B0-----:R-:W-:-:S02]  /*a7d80*/  LOP3.LUT R18, R86, 0xffff, RZ, 0xc0, !PT ;  /* 0x0000ffff56127812 */ /* 0x001fc400078ec0ff */
[----:B------:R-:W-:Y:S02]  /*a7d90*/  LOP3.LUT R17, R94, 0xffff, RZ, 0xc0, !PT ;  /* 0x0000ffff5e117812 */ /* 0x000fe400078ec0ff */
[----:B------:R-:W-:Y:S02]  /*a7da0*/  SHF.R.U32.HI R27, RZ, 0x8, R23 ;  /* 0x00000008ff1b7819 */ /* 0x000fe40000011617 */
[----:B-1----:R-:W-:Y:S02]  /*a7db0*/  LOP3.LUT R16, R102, 0xffff, RZ, 0xc0, !PT ;  /* 0x0000ffff66107812 */ /* 0x002fe400078ec0ff */
[--C-:B------:R-:W-:Y:S02]  /*a7dc0*/  PRMT R23, R23, 0x3340, R19.reuse ;  /* 0x0000334017177816 */ /* 0x100fe40000000013 */
[----:B------:R-:W-:Y:S02]  /*a7dd0*/  SHF.R.U32.HI R24, RZ, 0x8, R19 ;  /* 0x00000008ff187819 */ /* 0x000fe40000011613 */
        /* <DEDUP_REMOVED lines=17> */
[----:B0-----:R-:W-:Y:S02]  /*a7ef0*/  LOP3.LUT R20, R19, 0xffff, RZ, 0xc0, !PT ;  /* 0x0000ffff13147812 */ /* 0x001fe400078ec0ff */
[----:B------:R-:W-:Y:S02]  /*a7f00*/  LOP3.LUT R19, R25, 0xffff, RZ, 0xc0, !PT ;  /* 0x0000ffff19137812 */ /* 0x000fe400078ec0ff */
[----:B------:R-:W-:Y:S02]  /*a7f10*/  PRMT R22, R23, 0x3340, R22 ;  /* 0x0000334017167816 */ /* 0x000fe40000000016 */
[----:B------:R-:W-:-:S02]  /*a7f20*/  LOP3.LUT R17, R17, 0xffff, RZ, 0xc0, !PT ;  /* 0x0000ffff11117812 */ /* 0x000fc400078ec0ff */
[----:B------:R-:W-:Y:S02]  /*a7f30*/  LOP3.LUT R16, R16, 0xffff, RZ, 0xc0, !PT ;  /* 0x0000ffff10107812 */ /* 0x000fe400078ec0ff */
[----:B------:R-:W-:Y:S02]  /*a7f40*/  PRMT R20, R21, 0x3340, R20 ;  /* 0x0000334015147816 */ /* 0x000fe40000000014 */
[----:B------:R-:W-:Y:S02]  /*a7f50*/  PRMT R18, R19, 0x3340, R18 ;  /* 0x0000334013127816 */ /* 0x000fe40000000012 */
[----:B------:R-:W-:Y:S01]  /*a7f60*/  F2FP.SATFINITE.E4M3.F32.PACK_AB_MERGE_C R110, R111, R110, RZ ;  /* 0x0000006e6f6e723e */ /* 0x000fe200048070ff */
[----:B------:R-:W-:Y:S01]  /*a7f70*/  STL [R1+0x68], R22 ;  /* 0x0000681601007387 */ /* 0x000fe20000100800 */
[----:B------:R-:W-:Y:S02]  /*a7f80*/  PRMT R16, R17, 0x3340, R16 ;  /* 0x0000334011107816 */ /* 0x000fe40000000010 */
[----:B------:R-:W-:Y:S01]  /*a7f90*/  F2FP.SATFINITE.E4M3.F32.PACK_AB_MERGE_C R134, R135, R134, RZ ;  /* 0x000000868786723e */ /* 0x000fe200048070ff */
[----:B------:R0:W-:Y:S01]  /*a7fa0*/  STL [R1+0x6c], R20 ;  /* 0x00006c1401007387 */ /* 0x0001e20000100800 */
[----:B------:R-:W-:-:S03]  /*a7fb0*/  LOP3.LUT R19, R110, 0xffff, RZ, 0xc0, !PT ;  /* 0x0000ffff6e137812 */ /* 0x000fc600078ec0ff */
[----:B------:R1:W-:Y:S01]  /*a7fc0*/  STL [R1+0x78], R18 ;  /* 0x0000781201007387 */ /* 0x0003e20000100800 */
[----:B------:R-:W-:Y:S02]  /*a7fd0*/  LOP3.LUT R17, R127, 0xffff, RZ, 0xc0, !PT ;  /* 0x0000ffff7f117812 */ /* 0x000fe400078ec0ff */
[----:B------:R-:W-:Y:S01]  /*a7fe0*/  SHF.R.U32.HI R24, RZ, 0x8, R19 ;  /* 0x00000008ff187819 */ /* 0x000fe20000011613 */
[----:B------:R1:W-:Y:S01]  /*a7ff0*/  STL [R1+0x88], R16 ;  /* 0x0000881001007387 */ /* 0x0003e20000100800 */
[----:B0-----:R-:W-:-:S03]  /*a8000*/  LOP3.LUT R20, R11, 0xffff, RZ, 0xc0, !PT ;  /* 0x0000ffff0b147812 */ /* 0x001fc600078ec0ff */
[----:B------:R-:W3:Y:S01]  /*a8010*/  LDL.LU R11, [R1+0x2b78] ;  /* 0x002b7800010b7983 */ /* 0x000ee20000300800 */
[----:B-1----:R-:W-:Y:S02]  /*a8020*/  LOP3.LUT R18, R119, 0xffff, RZ, 0xc0, !PT ;  /* 0x0000ffff77127812 */ /* 0x002fe400078ec0ff */
[----:B------:R-:W-:Y:S02]  /*a8030*/  LOP3.LUT R16, R134, 0xffff, RZ, 0xc0, !PT ;  /* 0x0000ffff86107812 */ /* 0x000fe400078ec0ff */
[----:B----4-:R-:W-:Y:S02]  /*a8040*/  LOP3.LUT R23, R75, 0xffff, RZ, 0xc0, !PT ;  /* 0x0000ffff4b177812 */ /* 0x010fe400078ec0ff */
[----:B--2---:R-:W-:Y:S02]  /*a8050*/  LOP3.LUT R22, R73, 0xffff, RZ, 0xc0, !PT ;  /* 0x0000ffff49167812 */ /* 0x004fe400078ec0ff */
[----:B------:R-:W-:Y:S02]  /*a8060*/  SHF.R.U32.HI R27, RZ, 0x8, R23 ;  /* 0x00000008ff1b7819 */ /* 0x000fe40000011617 */
[----:B---3--:R-:W-:-:S02]  /*a8070*/  LOP3.LUT R21, R71, 0xffff, RZ, 0xc0, !PT ;  /* 0x0000ffff47157812 */ /* 0x008fc400078ec0ff */
[----:B------:R-:W-:Y:S02]  /*a8080*/  PRMT R23, R23, 0x3340, R19 ;  /* 0x0000334017177816 */ /* 0x000fe40000000013 */
        /* <DEDUP_REMOVED lines=10> */
[----:B------:R1:W-:Y:S04]  /*a8130*/  STL [R1+0x25c], R22 ;  /* 0x00025c1601007387 */ /* 0x0003e80000100800 */
[----:B------:R2:W-:Y:S01]  /*a8140*/  STL [R1+0x27c], R21 ;  /* 0x00027c1501007387 */ /* 0x0005e20000100800 */
[----:B0-----:R-:W-:-:S03]  /*a8150*/  LOP3.LUT R23, R27, 0xffff, RZ, 0xc0, !PT ;  /* 0x0000ffff1b177812 */ /* 0x001fc600078ec0ff */
[----:B------:R0:W-:Y:S01]  /*a8160*/  STL [R1+0x280], R20 ;  /* 0x0002801401007387 */ /* 0x0001e20000100800 */
[----:B-1----:R-:W-:Y:S02]  /*a8170*/  LOP3.LUT R22, R24, 0xffff, RZ, 0xc0, !PT ;  /* 0x0000ffff18167812 */ /* 0x002fe400078ec0ff */
[----:B------:R-:W-:Y:S02]  /*a8180*/  LOP3.LUT R18, R18, 0xffff, RZ, 0xc0, !PT ;  /* 0x0000ffff12127812 */ /* 0x000fe400078ec0ff */
[----:B--2---:R-:W-:Y:S02]  /*a8190*/  LOP3.LUT R21, R26, 0xffff, RZ, 0xc0, !PT ;  /* 0x0000ffff1a157812 */ /* 0x004fe400078ec0ff */
[----:B0-----:R-:W-:Y:S02]  /*a81a0*/  LOP3.LUT R20, R19, 0xffff, RZ, 0xc0, !PT ;  /* 0x0000ffff13147812 */ /* 0x001fe400078ec0ff */
[----:B------:R-:W-:Y:S02]  /*a81b0*/  LOP3.LUT R19, R25, 0xffff, RZ, 0xc0, !PT ;  /* 0x0000ffff19137812 */ /* 0x000fe400078ec0ff */
[----:B------:R-:W-:-:S02]  /*a81c0*/  LOP3.LUT R17, R17, 0xffff, RZ, 0xc0, !PT ;  /* 0x0000ffff11117812 */ /* 0x000fc400078ec0ff */
[----:B------:R-:W-:Y:S02]  /*a81d0*/  LOP3.LUT R16, R16, 0xffff, RZ, 0xc0, !PT ;  /* 0x0000ffff10107812 */ /* 0x000fe400078ec0ff */
[----:B------:R-:W-:Y:S02]  /*a81e0*/  PRMT R22, R23, 0x3340, R22 ;  /* 0x0000334017167816 */ /* 0x000fe40000000016 */
[----:B------:R-:W-:Y:S02]  /*a81f0*/  PRMT R20, R21, 0x3340, R20 ;  /* 0x0000334015147816 */ /* 0x000fe40000000014 */
[----:B------:R-:W-:Y:S01]  /*a8200*/  PRMT R19, R19, 0x3340, R18 ;  /* 0x0000334013137816 */ /* 0x000fe20000000012 */
[----:B------:R-:W-:Y:S01]  /*a8210*/  STL [R1+0x84], R22 ;  /* 0x0000841601007387 */ /* 0x000fe20000100800 */
[----:B------:R-:W-:-:S03]  /*a8220*/  PRMT R16, R17, 0x3340, R16 ;  /* 0x0000334011107816 */ /* 0x000fc60000000010 */
[----:B------:R-:W-:Y:S04]  /*a8230*/  STL [R1+0x8c], R20 ;  /* 0x00008c1401007387 */ /* 0x000fe80000100800 */
[----:B------:R-:W2:Y:S04]  /*a8240*/  LDL.LU R18, [R1+0x29a0] ;  /* 0x0029a00001127983 */ /* 0x000ea80000300800 */
[----:B------:R-:W-:Y:S04]  /*a8250*/  STL [R1+0xa0], R19 ;  /* 0x0000a01301007387 */ /* 0x000fe80000100800 */
[----:B------:R0:W-:Y:S04]  /*a8260*/  STL [R1+0xb4], R16 ;  /* 0x0000b41001007387 */ /* 0x0001e80000100800 */
[----:B------:R-:W3:Y:S04]  /*a8270*/  LDL.LU R73, [R1+0x284c] ;  /* 0x00284c0001497983 */ /* 0x000ee80000300800 */
[----:B------:R-:W4:Y:S04]  /*a8280*/  LDL.LU R71, [R1+0x2848] ;  /* 0x0028480001477983 */ /* 0x000f280000300800 */
[----:B------:R-:W2:Y:S01]  /*a8290*/  LDL.LU R75, [R1+0x2844] ;  /* 0x00284400014b7983 */ /* 0x000ea20000300800 */
[----:B0-----:R-:W-:-:S05]  /*a82a0*/  VIADD R16, R0, 0xf7 ;  /* 0x000000f700107836 */ /* 0x001fca0000000000 */
[----:B------:R-:W-:Y:S02]  /*a82b0*/  ISETP.GE.AND P0, PT, R16, UR8, PT ;  /* 0x0000000810007c0c */ /* 0x000fe4000bf06270 */
[----:B------:R-:W-:Y:S01]  /*a82c0*/  LOP3.LUT R3, R3, 0xfff7ffff, RZ, 0xc0, !PT ;  /* 0xfff7ffff03037812 */ /* 0x000fe200078ec0ff */
[----:B------:R-:W-:Y:S01]  /*a82d0*/  VIADD R17, R0, 0xf5 ;  /* 0x000000f500117836 */ /* 0x000fe20000000000 */
[----:B------:R-:W-:Y:S01]  /*a82e0*/  ISETP.LT.AND P1, PT, R7, UR6, !P0 ;  /* 0x0000000607007c0c */ /* 0x000fe2000c721270 */
[----:B------:R-:W-:Y:S01]  /*a82f0*/  ULDC UR6, c[0x0][0x228] ;  /* 0x00008a0000067ab9 */ /* 0x000fe20000000800 */
[----:B------:R-:W-:Y:S01]  /*a8300*/  ISETP.LT.AND P0, PT, R6, UR5, !P0 ;  /* 0x0000000506007c0c */ /* 0x000fe2000c701270 */
[----:B------:R-:W-:Y:S01]  /*a8310*/  ULDC UR5, c[0x0][0x228] ;  /* 0x00008a0000057ab9 */ /* 0x000fe20000000800 */
[----:B------:R-:W-:Y:S01]  /*a8320*/  VIADD R16, R0, 0xf3 ;  /* 0x000000f300107836 */ /* 0x000fe20000000000 */
[----:B------:R-:W-:-:S08]  /*a8330*/  ULDC UR8, c[0x0][0x228] ;  /* 0x00008a0000087ab9 */ /* 0x000fd00000000800 */
        /* <DEDUP_REMOVED lines=10> */
[----:B------:R-:W-:-:S09]  /*a83e0*/  ULDC UR5, c[0x0][0x228] ;  /* 0x00008a0000057ab9 */ /* 0x000fd20000000800 */
[----:B------:R-:W-:-:S04]  /*a83f0*/  @P1 LOP3.LUT R3, R3, 0x20000, RZ, 0xfc, !PT ;  /* 0x0002000003031812 */ /* 0x000fc800078efcff */
[----:B------:R-:W-:-:S04]  /*a8400*/  LOP3.LUT R3, R3, 0xfffeffff, RZ, 0xc0, !PT ;  /* 0xfffeffff03037812 */ /* 0x000fc800078ec0ff */
[----:B------:R-:W-:Y:S02]  /*a8410*/  @P0 LOP3.LUT R3, R3, 0x10000, RZ, 0xfc, !PT ;  /* 0x0001000003030812 */ /* 0x000fe400078efcff */
[----:B------:R-:W-:Y:S02]  /*a8420*/  ISETP.GE.AND P0, PT, R16, UR16, PT ;  /* 0x0000001010007c0c */ /* 0x000fe4000bf06270 */
[----:B------:R-:W-:Y:S02]  /*a8430*/  LOP3.LUT R3, R3, 0xffff7fff, RZ, 0xc0, !PT ;  /* 0xffff7fff03037812 */ /* 0x000fe400078ec0ff */
[----:B---3--:R-:W-:Y:S02]  /*a8440*/  R2UR UR20, R73 ;  /* 0x00000000491472ca */ /* 0x008fe400000e0000 */
[----:B----4-:R-:W-:Y:S01]  /*a8450*/  R2UR UR22, R71 ;  /* 0x00000000471672ca */ /* 0x010fe200000e0000 */
[----:B------:R-:W3:Y:S01]  /*a8460*/  LDL.LU R73, [R1+0x2840] ;  /* 0x0028400001497983 */ /* 0x000ee20000300800 */
[----:B------:R-:W-:Y:S01]  /*a8470*/  VIADD R16, R0, 0xef ;  /* 0x000000ef00107836 */ /* 0x000fe20000000000 */
[----:B------:R-:W-:-:S02]  /*a8480*/  ULDC UR16, c[0x0][0x228] ;  /* 0x00008a0000107ab9 */ /* 0x000fc40000000800 */
[----:B------:R-:W4:Y:S01]  /*a8490*/  LDL.LU R71, [R1+0x283c] ;  /* 0x00283c0001477983 */ /* 0x000f220000300800 */
[----:B------:R-:W-:Y:S01]  /*a84a0*/  ISETP.LT.AND P1, PT, R7, UR8, !P0 ;  /* 0x0000000807007c0c */ /* 0x000fe2000c721270 */
[----:B------:R-:W-:Y:S01]  /*a84b0*/  ULDC UR8, c[0x0][0x228] ;  /* 0x00008a0000087ab9 */ /* 0x000fe20000000800 */
[----:B------:R-:W-:Y:S01]  /*a84c0*/  ISETP.LT.AND P0, PT, R6, UR6, !P0 ;  /* 0x0000000606007c0c */ /* 0x000fe2000c701270 */
[----:B------:R-:W-:-:S10]  /*a84d0*/  ULDC UR6, c[0x0][0x228] ;  /* 0x00008a0000067ab9 */ /* 0x000fd40000000800 */
        /* <DEDUP_REMOVED lines=10> */
[----:B--2---:R-:W-:Y:S01]  /*a8580*/  R2UR UR24, R75 ;  /* 0x000000004b1872ca */ /* 0x004fe200000e0000 */
        /* <DEDUP_REMOVED lines=21> */
[----:B------:R-:W-:Y:S01]  /*a86e0*/  R2UR UR34, R11 ;  /* 0x000000000b2272ca */ /* 0x000fe200000e0000 */
[----:B------:R-:W-:Y:S01]  /*a86f0*/  ULDC UR14, c[0x0][0x228] ;  /* 0x00008a00000e7ab9 */ /* 0x000fe20000000800 */
[----:B------:R-:W2:Y:S05]  /*a8700*/  LDL.LU R11, [R1+0x2b74] ;  /* 0x002b7400010b7983 */ /* 0x000eaa0000300800 */
        /* <DEDUP_REMOVED lines=10> */
[----:B------:R-:W-:Y:S01]  /*a87b0*/  R2UR UR22, R12 ;  /* 0x000000000c1672ca */ /* 0x000fe200000e0000 */
[----:B------:R-:W-:Y:S01]  /*a87c0*/  ULDC UR24, c[0x0][0x228] ;  /* 0x00008a0000187ab9 */ /* 0x000fe20000000800 */
[----:B------:R-:W2:Y:S07]  /*a87d0*/  LDL.LU R12, [R1+0x2b70] ;  /* 0x002b7000010c7983 */ /* 0x000eae0000300800 */
[----:B------:R-:W-:-:S04]  /*a87e0*/  @P1 LOP3.LUT R3, R3, 0x80, RZ, 0xfc, !PT ;  /* 0x0000008003031812 */ /* 0x000fc800078efcff */
[----:B------:R-:W-:-:S04]  /*a87f0*/  LOP3.LUT R3, R3, 0xffffffbf, RZ, 0xc0, !PT ;  /* 0xffffffbf03037812 */ /* 0x000fc800078ec0ff */
[----:B------:R-:W-:-:S04]  /*a8800*/  @P0 LOP3.LUT R3, R3, 0x40, RZ, 0xfc, !PT ;  /* 0x0000004003030812 */ /* 0x000fc800078efcff */
[----:B------:R-:W-:Y:S02]  /*a8810*/  LOP3.LUT R3, R3, 0xffffffdf, RZ, 0xc0, !PT ;  /* 0xffffffdf03037812 */ /* 0x000fe400078ec0ff */
[----:B------:R-:W-:Y:S02]  /*a8820*/  R2UR UR36, R251 ;  /* 0x00000000fb2472ca */ /* 0x000fe400000e0000 */
[----:B---3--:R-:W-:-:S13]  /*a8830*/  R2UR UR27, R73 ;  /* 0x00000000491b72ca */ /* 0x008fda00000e0000 */
[----:B------:R-:W-:-:S04]  /*a8840*/  ISETP.GE.AND P0, PT, R17, UR27, PT ;  /* 0x0000001b11007c0c */ /* 0x000fc8000bf06270 */
[----:B------:R-:W-:Y:S02]  /*a8850*/  ISETP.LT.AND P1, PT, R7, UR20, !P0 ;  /* 0x0000001407007c0c */ /* 0x000fe4000c721270 */
[----:B----4-:R-:W-:Y:S01]  /*a8860*/  R2UR UR33, R71 ;  /* 0x00000000472172ca */ /* 0x010fe200000e0000 */
[----:B------:R-:W-:Y:S01]  /*a8870*/  VIADD R17, R0, 0xe5 ;  /* 0x000000e500117836 */ /* 0x000fe20000000000 */
[----:B------:R-:W-:Y:S01]  /*a8880*/  ISETP.LT.AND P0, PT, R6, UR6, !P0 ;  /* 0x0000000606007c0c */ /* 0x000fe2000c701270 */
[----:B------:R-:W-:Y:S01]  /*a8890*/  ULDC UR6, c[0x0][0x228] ;  /* 0x00008a0000067ab9 */ /* 0x000fe20000000800 */
[----:B------:R-:W-:Y:S01]  /*a88a0*/  R2UR UR27, R13 ;  /* 0x000000000d1b72ca */ /* 0x000fe200000e0000 */
[----:B------:R-:W-:Y:S01]  /*a88b0*/  ULDC UR20, c[0x0][0x228] ;  /* 0x00008a0000147ab9 */ /* 0x000fe20000000800 */
[----:B------:R-:W3:Y:S04]  /*a88c0*/  LDL.LU R13, [R1+0x2b6c] ;  /* 0x002b6c00010d7983 */ /* 0x000ee80000300800 */
[----:B------:R-:W4:Y:S01]  /*a88d0*/  LDL.LU R251, [R1+0x2b68] ;  /* 0x002b680001fb7983 */ /* 0x000f220000300800 */
        /* <DEDUP_REMOVED lines=11> */
[----:B------:R-:W-:-:S08]  /*a8990*/  ULDC UR5, c[0x0][0x228] ;  /* 0x00008a0000057ab9 */ /* 0x000fd00000000800 */
[----:B------:R-:W-:-:S04]  /*a89a0*/  @P1 LOP3.LUT R3, R3, 0x8, RZ, 0xfc, !PT ;  /* 0x0000000803031812 */ /* 0x000fc800078efcff */
[----:B------:R-:W-:-:S04]  /*a89b0*/  LOP3.LUT R3, R3, 0xfffffffb, RZ, 0xc0, !PT ;  /* 0xfffffffb03037812 */ /* 0x000fc800078ec0ff */
[----:B------:R-:W-:Y:S02]  /*a89c0*/  @P0 LOP3.LUT R3, R3, 0x4, RZ, 0xfc, !PT ;  /* 0x0000000403030812 */ /* 0x000fe400078efcff */
[----:B------:R-:W-:Y:S02]  /*a89d0*/  ISETP.GE.AND P0, PT, R17, UR34, PT ;  /* 0x0000002211007c0c */ /* 0x000fe4000bf06270 */
[----:B------:R-:W-:Y:S02]  /*a89e0*/  R2UR UR34, R240 ;  /* 0x00000000f02272ca */ /* 0x000fe400000e0000 */
[----:B------:R-:W2:Y:S01]  /*a89f0*/  LDL.LU R240, [R1+0x2b64] ;  /* 0x002b640001f07983 */ /* 0x000ea20000300800 */
[----:B------:R-:W-:Y:S02]  /*a8a00*/  ISETP.LT.AND P1, PT, R7, UR14, !P0 ;  /* 0x0000000e07007c0c */ /* 0x000fe4000c721270 */
[----:B------:R-:W-:Y:S01]  /*a8a10*/  LOP3.LUT R3, R3, 0xfffffffd, RZ, 0xc0, !PT ;  /* 0xfffffffd03037812 */ /* 0x000fe200078ec0ff */
[----:B------:R-:W-:Y:S01]  /*a8a20*/  VIADD R17, R0, 0xe1 ;  /* 0x000000e100117836 */ /* 0x000fe20000000000 */
[----:B------:R-:W-:Y:S01]  /*a8a30*/  ISETP.LT.AND P0, PT, R6, UR12, !P0 ;  /* 0x0000000c06007c0c */ /* 0x000fe2000c701270 */
[----:B------:R-:W3:Y:S01]  /*a8a40*/  LDL.LU R250, [R1+0x2b60] ;  /* 0x002b600001fa7983 */ /* 0x000ee20000300800 */
[----:B------:R-:W-:Y:S01]  /*a8a50*/  R2UR UR39, R249 ;  /* 0x00000000f92772ca */ /* 0x000fe200000e0000 */
[----:B------:R-:W-:Y:S01]  /*a8a60*/  ULDC UR12, c[0x0][0x228] ;  /* 0x00008a00000c7ab9 */ /* 0x000fe20000000800 */
[----:B------:R-:W-:Y:S01]  /*a8a70*/  R2UR UR42, R245 ;  /* 0x00000000f52a72ca */ /* 0x000fe200000e0000 */
[----:B------:R-:W4:Y:S01]  /*a8a80*/  LDL.LU R249, [R1+0x2b5c] ;  /* 0x002b5c0001f97983 */ /* 0x000f220000300800 */
[----:B------:R-:W-:Y:S01]  /*a8a90*/  R2UR UR40, R244 ;  /* 0x00000000f42872ca */ /* 0x000fe200000e0000 */
[----:B------:R-:W-:-:S02]  /*a8aa0*/  ULDC UR14, c[0x0][0x228] ;  /* 0x00008a00000e7ab9 */ /* 0x000fc40000000800 */
[----:B------:R-:W-:Y:S01]  /*a8ab0*/  @P1 LOP3.LUT R3, R3, 0x2, RZ, 0xfc, !PT ;  /* 0x0000000203031812 */ /* 0x000fe200078efcff */
[----:B------:R-:W3:Y:S03]  /*a8ac0*/  LDL.LU R245, [R1+0x2b58] ;  /* 0x002b580001f57983 */ /* 0x000ee60000300800 */
[----:B------:R-:W-:Y:S01]  /*a8ad0*/  LOP3.LUT R3, R3, 0xfffffffe, RZ, 0xc0, !PT ;  /* 0xfffffffe03037812 */ /* 0x000fe200078ec0ff */
[----:B------:R-:W4:Y:S03]  /*a8ae0*/  LDL.LU R244, [R1+0x2b54] ;  /* 0x002b540001f47983 */ /* 0x000f260000300800 */
[----:B------:R-:W-:Y:S02]  /*a8af0*/  @P0 LOP3.LUT R3, R3, 0x1, RZ, 0xfc, !PT ;  /* 0x0000000103030812 */ /* 0x000fe400078efcff */
[----:B------:R-:W-:Y:S01]  /*a8b00*/  ISETP.GE.AND P0, PT, R16, UR22, PT ;  /* 0x0000001610007c0c */ /* 0x000fe2000bf06270 */
[----:B------:R-:W-:Y:S01]  /*a8b10*/  VIADD R16, R0, 0xdf ;  /* 0x000000df00107836 */ /* 0x000fe20000000000 */
[----:B------:R-:W-:-:S02]  /*a8b20*/  ULDC UR22, c[0x0][0x228] ;  /* 0x00008a0000167ab9 */ /* 0x000fc40000000800 */
[----:B------:R-:W-:Y:S01]  /*a8b30*/  ISETP.LT.AND P1, PT, R7, UR16, !P0 ;  /* 0x0000001007007c0c */ /* 0x000fe2000c721270 */
[----:B------:R-:W-:Y:S01]  /*a8b40*/  ULDC UR16, c[0x0][0x228] ;  /* 0x00008a0000107ab9 */ /* 0x000fe20000000800 */
[----:B------:R-:W-:Y:S01]  /*a8b50*/  ISETP.LT.AND P0, PT, R6, UR18, !P0 ;  /* 0x0000001206007c0c */ /* 0x000fe2000c701270 */
[----:B------:R-:W-:Y:S01]  /*a8b60*/  ULDC UR18, c[0x0][0x228] ;  /* 0x00008a0000127ab9 */ /* 0x000fe20000000800 */
[----:B--2---:R-:W-:-:S09]  /*a8b70*/  LOP3.LUT R240, R240, 0x7fffffff, RZ, 0xc0, !PT ;  /* 0x7ffffffff0f07812 */ /* 0x004fd200078ec0ff */
        /* <DEDUP_REMOVED lines=44> */
[----:B------:R-:W-:-:S06]  /*a8e40*/  ULDC UR5, c[0x0][0x228] ;  /* 0x00008a0000057ab9 */ /* 0x000fcc0000000800 */
[----:B------:R-:W-:-:S04]  /*a8e50*/  @P1 LOP3.LUT R240, R240, 0x800000, RZ, 0xfc, !PT ;  /* 0x00800000f0f01812 */ /* 0x000fc800078efcff */
[----:B------:R-:W-:-:S04]  /*a8e60*/  LOP3.LUT R240, R240, 0xffbfffff, RZ, 0xc0, !PT ;  /* 0xffbffffff0f07812 */ /* 0x000fc800078ec0ff */
[----:B------:R-:W-:Y:S02]  /*a8e70*/  @P0 LOP3.LUT R240, R240, 0x400000, RZ, 0xfc, !PT ;  /* 0x00400000f0f00812 */ /* 0x000fe400078efcff */
[----:B------:R-:W-:Y:S02]  /*a8e80*/  ISETP.GE.AND P0, PT, R17, UR39, PT ;  /* 0x0000002711007c0c */ /* 0x000fe4000bf06270 */
[----:B------:R-:W-:Y:S02]  /*a8e90*/  R2UR UR39, R242 ;  /* 0x00000000f22772ca */ /* 0x000fe400000e0000 */
[----:B------:R-:W2:Y:S04]  /*a8ea0*/  LDL.LU R242, [R1+0x2b4c] ;  /* 0x002b4c0001f27983 */ /* 0x000ea80000300800 */
[----:B------:R-:W2:Y:S01]  /*a8eb0*/  LDL.LU R241, [R1+0x2b48] ;  /* 0x002b480001f17983 */ /* 0x000ea20000300800 */
[----:B------:R-:W-:-:S02]  /*a8ec0*/  ISETP.LT.AND P1, PT, R7, UR12, !P0 ;  /* 0x0000000c07007c0c */ /* 0x000fc4000c721270 */
[----:B------:R-:W-:Y:S01]  /*a8ed0*/  LOP3.LUT R240, R240, 0xffdfffff, RZ, 0xc0, !PT ;  /* 0xffdffffff0f07812 */ /* 0x000fe200078ec0ff */
[----:B------:R-:W-:Y:S01]  /*a8ee0*/  VIADD R17, R0, 0xd5 ;  /* 0x000000d500117836 */ /* 0x000fe20000000000 */
[----:B------:R-:W-:Y:S01]  /*a8ef0*/  ISETP.LT.AND P0, PT, R6, UR14, !P0 ;  /* 0x0000000e06007c0c */ /* 0x000fe2000c701270 */
[----:B------:R-:W-:Y:S01]  /*a8f00*/  ULDC UR14, c[0x0][0x228] ;  /* 0x00008a00000e7ab9 */ /* 0x000fe20000000800 */
[----:B------:R-:W-:Y:S01]  /*a8f10*/  R2UR UR59, R238 ;  /* 0x00000000ee3b72ca */ /* 0x000fe200000e0000 */
[----:B------:R-:W-:Y:S01]  /*a8f20*/  ULDC UR12, c[0x0][0x228] ;  /* 0x00008a00000c7ab9 */ /* 0x000fe20000000800 */
[----:B------:R-:W-:Y:S02]  /*a8f30*/  R2UR UR58, R236 ;  /* 0x00000000ec3a72ca */ /* 0x000fe400000e0000 */
[----:B------:R-:W-:Y:S02]  /*a8f40*/  R2UR UR60, R14 ;  /* 0x000000000e3c72ca */ /* 0x000fe400000e0000 */
[----:B------:R-:W-:-:S02]  /*a8f50*/  LOP3.LUT R212, R18, 0xf0, RZ, 0xc0, !PT ;  /* 0x000000f012d47812 */ /* 0x000fc400078ec0ff */
[----:B------:R-:W-:Y:S01]  /*a8f60*/  @P1 LOP3.LUT R240, R240, 0x200000, RZ, 0xfc, !PT ;  /* 0x00200000f0f01812 */ /* 0x000fe200078efcff */
[----:B------:R-:W-:Y:S01]  /*a8f70*/  VIADD R19, R0, 0x7e ;  /* 0x0000007e00137836 */ /* 0x000fe20000000000 */
[----:B----4-:R-:W-:Y:S01]  /*a8f80*/  LOP3.LUT R244, R244, 0x7fffffff, RZ, 0xc0, !PT ;  /* 0x7ffffffff4f47812 */ /* 0x010fe200078ec0ff */
[----:B------:R-:W-:Y:S01]  /*a8f90*/  VIADD R20, R0, 0x7d ;  /* 0x0000007d00147836 */ /* 0x000fe20000000000 */
[----:B------:R-:W-:Y:S01]  /*a8fa0*/  LOP3.LUT R240, R240, 0xffefffff, RZ, 0xc0, !PT ;  /* 0xffeffffff0f07812 */ /* 0x000fe200078ec0ff */
[C---:B------:R-:W-:Y:S01]  /*a8fb0*/  VIADD R21, R0.reuse, 0x7c ;  /* 0x0000007c00157836 */ /* 0x040fe20000000000 */
[----:B---3--:R-:W-:Y:S01]  /*a8fc0*/  LOP3.LUT R245, R245, 0x7fffffff, RZ, 0xc0, !PT ;  /* 0x7ffffffff5f57812 */ /* 0x008fe200078ec0ff */
[----:B------:R-:W-:Y:S01]  /*a8fd0*/  VIADD R22, R0, 0x7b ;  /* 0x0000007b00167836 */ /* 0x000fe20000000000 */
[----:B------:R-:W-:Y:S01]  /*a8fe0*/  @P0 LOP3.LUT R240, R240, 0x100000, RZ, 0xfc, !PT ;  /* 0x00100000f0f00812 */ /* 0x000fe200078efcff */
[----:B------:R-:W-:Y:S01]  /*a8ff0*/  VIADD R23, R0, 0x7a ;  /* 0x0000007a00177836 */ /* 0x000fe20000000000 */
[----:B------:R-:W-:Y:S01]  /*a9000*/  ISETP.GE.AND P0, PT, R16, UR42, PT ;  /* 0x0000002a10007c0c */ /* 0x000fe2000bf06270 */
[----:B------:R-:W-:Y:S01]  /*a9010*/  VIADD R24, R0, 0x79 ;  /* 0x0000007900187836 */ /* 0x000fe20000000000 */
[----:B------:R-:W-:Y:S01]  /*a9020*/  LOP3.LUT R240, R240, 0xfff7ffff, RZ, 0xc0, !PT ;  /* 0xfff7fffff0f07812 */ /* 0x000fe200078ec0ff */
[----:B------:R-:W-:Y:S01]  /*a9030*/  VIADD R16, R0, 0xd3 ;  /* 0x000000d300107836 */ /* 0x000fe20000000000 */
[----:B------:R-:W-:Y:S01]  /*a9040*/  ISETP.LT.AND P1, PT, R7, UR18, !P0 ;  /* 0x0000001207007c0c */ /* 0x000fe2000c721270 */
[----:B------:R-:W-:Y:S01]  /*a9050*/  ULDC UR18, c[0x0][0x228] ;  /* 0x00008a0000127ab9 */ /* 0x000fe20000000800 */
[----:B------:R-:W-:Y:S01]  /*a9060*/  ISETP.LT.AND P0, PT, R6, UR16, !P0 ;  /* 0x0000001006007c0c */ /* 0x000fe2000c701270 */
[----:B------:R-:W-:Y:S01]  /*a9070*/  ULDC UR16, c[0x0][0x228] ;  /* 0x00008a0000107ab9 */ /* 0x000fe20000000800 */
[----:B------:R-:W-:Y:S01]  /*a9080*/  ULDC UR42, c[0x0][0x228] ;  /* 0x00008a00002a7ab9 */ /* 0x000fe20000000800 */
[----:B------:R-:W-:-:S02]  /*a9090*/  VIADD R25, R0, 0x78 ;  /* 0x0000007800197836 */ /* 0x000fc40000000000 */
[C---:B------:R-:W-:Y:S02]  /*a90a0*/  VIADD R26, R0.reuse, 0x77 ;  /* 0x00000077001a7836 */ /* 0x040fe40000000000 */
[C---:B------:R-:W-:Y:S02]  /*a90b0*/  VIADD R27, R0.reuse, 0x76 ;  /* 0x00000076001b7836 */ /* 0x040fe40000000000 */
[C---:B------:R-:W-:Y:S02]  /*a90c0*/  VIADD R28, R0.reuse, 0x75 ;  /* 0x00000075001c7836 */ /* 0x040fe40000000000 */
[----:B------:R-:W-:Y:S01]  /*a90d0*/  VIADD R29, R0, 0x74 ;  /* 0x00000074001d7836 */ /* 0x000fe20000000000 */
[----:B------:R-:W-:Y:S01]  /*a90e0*/  @P1 LOP3.LUT R240, R240, 0x80000, RZ, 0xfc, !PT ;  /* 0x00080000f0f01812 */ /* 0x000fe200078efcff */
[C---:B------:R-:W-:Y:S02]  /*a90f0*/  VIADD R30, R0.reuse, 0x73 ;  /* 0x00000073001e7836 */ /* 0x040fe40000000000 */
[----:B------:R-:W-:Y:S01]  /*a9100*/  VIADD R31, R0, 0x72 ;  /* 0x00000072001f7836 */ /* 0x000fe20000000000 */
[----:B------:R-:W-:-:S02]  /*a9110*/  LOP3.LUT R240, R240, 0xfffbffff, RZ, 0xc0, !PT ;  /* 0xfffbfffff0f07812 */ /* 0x000fc400078ec0ff */
        /* <DEDUP_REMOVED lines=12> */
[----:B------:R-:W-:Y:S01]  /*a91e0*/  PRMT R120, R45, 0x5410, R120 ;  /* 0x000054102d787816 */ /* 0x000fe20000000078 */
[----:B------:R-:W-:Y:S01]  /*a91f0*/  VIADD R46, R0, 0x63 ;  /* 0x00000063002e7836 */ /* 0x000fe20000000000 */
[----:B------:R-:W-:Y:S02]  /*a9200*/  @P0 LOP3.LUT R240, R240, 0x40000, RZ, 0xfc, !PT ;  /* 0x00040000f0f00812 */ /* 0x000fe400078efcff */
[----:B------:R-:W-:Y:S02]  /*a9210*/  PRMT R131, R47, 0x5410, R131 ;  /* 0x000054102f837816 */ /* 0x000fe40000000083 */
[----:B------:R-:W-:Y:S02]  /*a9220*/  PRMT R130, R48, 0x5410, R130 ;  /* 0x0000541030827816 */ /* 0x000fe40000000082 */
[----:B------:R-:W-:Y:S02]  /*a9230*/  PRMT R125, R49, 0x5410, R125 ;  /* 0x00005410317d7816 */ /* 0x000fe4000000007d */
[----:B------:R-:W-:-:S02]  /*a9240*/  PRMT R124, R50, 0x5410, R124 ;  /* 0x00005410327c7816 */ /* 0x000fc4000000007c */
[----:B------:R-:W-:Y:S02]  /*a9250*/  PRMT R133, R52, 0x5410, R133 ;  /* 0x0000541034857816 */ /* 0x000fe40000000085 */
[----:B------:R-:W-:Y:S01]  /*a9260*/  PRMT R129, R53, 0x5410, R129 ;  /* 0x0000541035817816 */ /* 0x000fe20000000081 */
[----:B------:R-:W-:Y:S01]  /*a9270*/  VIADD R54, R0, 0x5b ;  /* 0x0000005b00367836 */ /* 0x000fe20000000000 */
[----:B------:R-:W-:Y:S02]  /*a9280*/  ISETP.GE.AND P0, PT, R17, UR40, PT ;  /* 0x0000002811007c0c */ /* 0x000fe4000bf06270 */
[----:B------:R-:W-:Y:S02]  /*a9290*/  PRMT R128, R55, 0x5410, R128 ;  /* 0x0000541037807816 */ /* 0x000fe40000000080 */
[----:B------:R-:W-:Y:S01]  /*a92a0*/  PRMT R139, R56, 0x5410, R139 ;  /* 0x00005410388b7816 */ /* 0x000fe2000000008b */
[C---:B------:R-:W-:Y:S01]  /*a92b0*/  VIADD R97, R0.reuse, 0x58 ;  /* 0x0000005800617836 */ /* 0x040fe20000000000 */
[----:B------:R-:W-:Y:S01]  /*a92c0*/  ISETP.LT.AND P1, PT, R7, UR22, !P0 ;  /* 0x0000001607007c0c */ /* 0x000fe2000c721270 */
[----:B------:R-:W-:Y:S01]  /*a92d0*/  VIADD R98, R0, 0x57 ;  /* 0x0000005700627836 */ /* 0x000fe20000000000 */
[----:B------:R-:W-:Y:S01]  /*a92e0*/  ISETP.LT.AND P0, PT, R6, UR27, !P0 ;  /* 0x0000001b06007c0c */ /* 0x000fe2000c701270 */
[----:B------:R-:W-:Y:S01]  /*a92f0*/  VIADD R99, R0, 0x56 ;  /* 0x0000005600637836 */ /* 0x000fe20000000000 */
[----:B------:R-:W-:Y:S01]  /*a9300*/  LOP3.LUT R240, R240, 0xfffdffff, RZ, 0xc0, !PT ;  /* 0xfffdfffff0f07812 */ /* 0x000fe200078ec0ff */
[----:B------:R-:W-:Y:S01]  /*a9310*/  VIADD R17, R0, 0xd1 ;  /* 0x000000d100117836 */ /* 0x000fe20000000000 */
[----:B------:R-:W-:Y:S01]  /*a9320*/  ULDC UR27, c[0x0][0x228] ;  /* 0x00008a00001b7ab9 */ /* 0x000fe20000000800 */
[----:B------:R-:W-:Y:S01]  /*a9330*/  ULDC UR22, c[0x0][0x228] ;  /* 0x00008a0000167ab9 */ /* 0x000fe20000000800 */
[----:B------:R-:W-:Y:S01]  /*a9340*/  ULDC UR40, c[0x0][0x228] ;  /* 0x00008a0000287ab9 */ /* 0x000fe20000000800 */
[----:B------:R-:W-:Y:S01]  /*a9350*/  LOP3.LUT R250, R250, 0x7fffffff, RZ, 0xc0, !PT ;  /* 0x7ffffffffafa7812 */ /* 0x000fe200078ec0ff */
[C---:B------:R-:W-:Y:S01]  /*a9360*/  VIADD R100, R0.reuse, 0x55 ;  /* 0x0000005500647836 */ /* 0x040fe20000000000 */
[----:B------:R-:W-:Y:S01]  /*a9370*/  PRMT R134, R51, 0x5410, R36 ;  /* 0x0000541033867816 */ /* 0x000fe20000000024 */
[----:B------:R-:W-:Y:S01]  /*a9380*/  VIADD R101, R0, 0x54 ;  /* 0x0000005400657836 */ /* 0x000fe20000000000 */
[----:B------:R-:W-:Y:S01]  /*a9390*/  @P1 LOP3.LUT R240, R240, 0x20000, RZ, 0xfc, !PT ;  /* 0x00020000f0f01812 */ /* 0x000fe200078efcff */
[C---:B------:R-:W-:Y:S01]  /*a93a0*/  VIADD R102, R0.reuse, 0x53 ;  /* 0x0000005300667836 */ /* 0x040fe20000000000 */
[----:B------:R-:W-:Y:S01]  /*a93b0*/  LOP3.LUT R251, R251, 0x7fffffff, RZ, 0xc0, !PT ;  /* 0x7ffffffffbfb7812 */ /* 0x000fe200078ec0ff */
[----:B------:R-:W-:Y:S01]  /*a93c0*/  VIADD R103, R0, 0x52 ;  /* 0x0000005200677836 */ /* 0x000fe20000000000 */
[----:B------:R-:W-:Y:S01]  /*a93d0*/  LOP3.LUT R240, R240, 0xfffeffff, RZ, 0xc0, !PT ;  /* 0xfffefffff0f07812 */ /* 0x000fe200078ec0ff */
[----:B------:R-:W-:-:S02]  /*a93e0*/  VIADD R104, R0, 0x51 ;  /* 0x0000005100687836 */ /* 0x000fc40000000000 */
        /* <DEDUP_REMOVED lines=11> */
[----:B------:R-:W-:Y:S01]  /*a94a0*/  LOP3.LUT R249, R249, 0x7fffffff, RZ, 0xc0, !PT ;  /* 0x7ffffffff9f97812 */ /* 0x000fe200078ec0ff */
[----:B------:R-:W-:Y:S01]  /*a94b0*/  VIADD R108, R0, 0x4d ;  /* 0x0000004d006c7836 */ /* 0x000fe20000000000 */
[----:B------:R-:W3:Y:S07]  /*a94c0*/  LDL.LU R238, [R1+0x2b44] ;  /* 0x002b440001ee7983 */ /* 0x000eee0000300800 */
        /* <DEDUP_REMOVED lines=14> */
[----:B------:R-:W-:Y:S02]  /*a95b0*/  R2UR UR28, R15 ;  /* 0x000000000f1c72ca */ /* 0x000fe400000e0000 */
[----:B------:R-:W-:Y:S02]  /*a95c0*/  LOP3.LUT R240, R240, 0xfffff7ff, RZ, 0xc0, !PT ;  /* 0xfffff7fff0f07812 */ /* 0x000fe400078ec0ff */
[----:B------:R-:W-:Y:S01]  /*a95d0*/  R2UR UR24, R237 ;  /* 0x00000000ed1872ca */ /* 0x000fe200000e0000 */
[----:B------:R-:W-:Y:S01]  /*a95e0*/  VIADD R16, R0, 0xcb ;  /* 0x000000cb00107836 */ /* 0x000fe20000000000 */
[----:B------:R-:W-:Y:S01]  /*a95f0*/  ISETP.LT.AND P1, PT, R7, UR45, !P0 ;  /* 0x0000002d07007c0c */ /* 0x000fe2000c721270 */
[----:B------:R-:W-:Y:S01]  /*a9600*/  ULDC UR46, c[0x0][0x228] ;  /* 0x00008a00002e7ab9 */ /* 0x000fe20000000800 */
[----:B------:R-:W-:Y:S01]  /*a9610*/  ISETP.LT.AND P0, PT, R6, UR8, !P0 ;  /* 0x0000000806007c0c */ /* 0x000fe2000c701270 */
[----:B------:R-:W-:Y:S01]  /*a9620*/  ULDC UR45, c[0x0][0x228] ;  /* 0x00008a00002d7ab9 */ /* 0x000fe20000000800 */
[----:B------:R-:W-:Y:S01]  /*a9630*/  ULDC UR8, c[0x0][0x228] ;  /* 0x00008a0000087ab9 */ /* 0x000fe20000000800 */
[----:B--2---:R-:W-:-:S02]  /*a9640*/  LOP3.LUT R241, R241, 0x7fffffff, RZ, 0xc0, !PT ;  /* 0x7ffffffff1f17812 */ /* 0x004fc400078ec0ff */
[----:B------:R-:W-:Y:S02]  /*a9650*/  LOP3.LUT R242, R242, 0x7fffffff, RZ, 0xc0, !PT ;  /* 0x7ffffffff2f27812 */ /* 0x000fe400078ec0ff */
[----:B------:R-:W-:Y:S01]  /*a9660*/  LOP3.LUT R243, R243, 0x7fffffff, RZ, 0xc0, !PT ;  /* 0x7ffffffff3f37812 */ /* 0x000fe200078ec0ff */
[----:B------:R-:W-:-:S03]  /*a9670*/  VIADD R18, R0, 0x7f ;  /* 0x0000007f00127836 */ /* 0x000fc60000000000 */
[----:B------:R-:W-:Y:S01]  /*a9680*/  @P1 LOP3.LUT R240, R240, 0x800, RZ, 0xfc, !PT ;  /* 0x00000800f0f01812 */ /* 0x000fe200078efcff */
[----:B------:R-:W-:Y:S01]  /*a9690*/  VIADD R32, R0, 0x71 ;  /* 0x0000007100207836 */ /* 0x000fe20000000000 */
[----:B------:R-:W2:Y:S02]  /*a96a0*/  LDL.LU R237, [R1+0x2b40] ;  /* 0x002b400001ed7983 */ /* 0x000ea40000300800 */
[----:B------:R-:W-:Y:S01]  /*a96b0*/  LOP3.LUT R240, R240, 0xfffffbff, RZ, 0xc0, !PT ;  /* 0xfffffbfff0f07812 */ /* 0x000fe200078ec0ff */
[----:B------:R-:W-:Y:S01]  /*a96c0*/  VIADD R33, R0, 0x70 ;  /* 0x0000007000217836 */ /* 0x000fe20000000000 */
[----:B------:R-:W4:Y:S02]  /*a96d0*/  LDL.LU R236, [R1+0x2b3c] ;  /* 0x002b3c0001ec7983 */ /* 0x000f240000300800 */
[----:B------:R-:W-:Y:S02]  /*a96e0*/  @P0 LOP3.LUT R240, R240, 0x400, RZ, 0xfc, !PT ;  /* 0x00000400f0f00812 */ /* 0x000fe400078efcff */
        /* <DEDUP_REMOVED lines=9> */
[C---:B------:R-:W-:Y:S01]  /*a9780*/  VIADD R35, R0.reuse, 0x6e ;  /* 0x0000006e00237836 */ /* 0x040fe20000000000 */
[----:B------:R-:W2:Y:S01]  /*a9790*/  LDL.LU R15, [R1+0x2b38] ;  /* 0x002b3800010f7983 */ /* 0x000ea20000300800 */
[----:B------:R-:W-:-:S02]  /*a97a0*/  VIADD R36, R0, 0x6d ;  /* 0x0000006d00247836 */ /* 0x000fc40000000000 */
[----:B------:R-:W-:Y:S01]  /*a97b0*/  VIADD R37, R0, 0x6c ;  /* 0x0000006c00257836 */ /* 0x000fe20000000000 */
[----:B------:R-:W4:Y:S03]  /*a97c0*/  LDL.LU R14, [R1+0x2b34] ;  /* 0x002b3400010e7983 */ /* 0x000f260000300800 */
[----:B------:R-:W-:Y:S01]  /*a97d0*/  @P1 LOP3.LUT R240, R240, 0x200, RZ, 0xfc, !PT ;  /* 0x00000200f0f01812 */ /* 0x000fe200078efcff */
[C---:B------:R-:W-:Y:S02]  /*a97e0*/  VIADD R38, R0.reuse, 0x6b ;  /* 0x0000006b00267836 */ /* 0x040fe40000000000 */
[----:B------:R-:W-:Y:S01]  /*a97f0*/  VIADD R109, R0, 0x4c ;  /* 0x0000004c006d7836 */ /* 0x000fe20000000000 */
[----:B------:R-:W-:Y:S01]  /*a9800*/  LOP3.LUT R240, R240, 0xfffffeff, RZ, 0xc0, !PT ;  /* 0xfffffefff0f07812 */ /* 0x000fe200078ec0ff */
[C---:B------:R-:W-:Y:S02]  /*a9810*/  VIADD R39, R0.reuse, 0x6a ;  /* 0x0000006a00277836 */ /* 0x040fe40000000000 */
        /* <DEDUP_REMOVED lines=20> */
[----:B------:R-:W-:Y:S01]  /*a9960*/  LOP3.LUT R240, R240, 0xffffffbf, RZ, 0xc0, !PT ;  /* 0xffffffbff0f07812 */ /* 0x000fe200078ec0ff */
[----:B------:R-:W-:-:S02]  /*a9970*/  VIADD R44, R0, 0x65 ;  /* 0x00000065002c7836 */ /* 0x000fc40000000000 */
[----:B------:R-:W-:Y:S01]  /*a9980*/  VIADD R154, R0, 0x40 ;  /* 0x00000040009a7836 */ /* 0x000fe20000000000 */
[----:B------:R-:W-:Y:S01]  /*a9990*/  @P0 LOP3.LUT R240, R240, 0x40, RZ, 0xfc, !PT ;  /* 0x00000040f0f00812 */ /* 0x000fe200078efcff */
[C---:B------:R-:W-:Y:S01]  /*a99a0*/  VIADD R45, R0.reuse, 0x64 ;  /* 0x00000064002d7836 */ /* 0x040fe20000000000 */
        /* <DEDUP_REMOVED lines=51> */
[----:B------:R-:W-:-:S02]  /*a9ce0*/  VIADD R119, R0, 0x49 ;  /* 0x0000004900777836 */ /* 0x000fc40000000000 */
[C---:B------:R-:W-:Y:S02]  /*a9cf0*/  VIADD R127, R0.reuse, 0x48 ;  /* 0x00000048007f7836 */ /* 0x040fe40000000000 */
[C---:B------:R-:W-:Y:S02]  /*a9d00*/  VIADD R135, R0.reuse, 0x47 ;  /* 0x0000004700877836 */ /* 0x040fe40000000000 */
[C---:B------:R-:W-:Y:S02]  /*a9d10*/  VIADD R167, R0.reuse, 0x33 ;  /* 0x0000003300a77836 */ /* 0x040fe40000000000 */
[C---:B------:R-:W-:Y:S02]  /*a9d20*/  VIADD R168, R0.reuse, 0x32 ;  /* 0x0000003200a87836 */ /* 0x040fe40000000000 */
[----:B------:R-:W-:Y:S01]  /*a9d30*/  VIADD R169, R0, 0x31 ;  /* 0x0000003100a97836 */ /* 0x000fe20000000000 */
[----:B------:R-:W-:Y:S01]  /*a9d40*/  @P1 LOP3.LUT R240, R240, 0x2, RZ, 0xfc, !PT ;  /* 0x00000002f0f01812 */ /* 0x000fe200078efcff */
[----:B------:R-:W-:-:S02]  /*a9d50*/  VIADD R170, R0, 0x30 ;  /* 0x0000003000aa7836 */ /* 0x000fc40000000000 */
[----:B------:R-:W-:Y:S01]  /*a9d60*/  VIADD R171, R0, 0x2f ;  /* 0x0000002f00ab7836 */ /* 0x000fe20000000000 */
[----:B------:R-:W-:Y:S01]  /*a9d70*/  LOP3.LUT R240, R240, 0xfffffffe, RZ, 0xc0, !PT ;  /* 0xfffffffef0f07812 */ /* 0x000fe200078ec0ff */
[C---:B------:R-:W-:Y:S02]  /*a9d80*/  VIADD R172, R0.reuse, 0x2e ;  /* 0x0000002e00ac7836 */ /* 0x040fe40000000000 */
[----:B------:R-:W-:Y:S01]  /*a9d90*/  VIADD R173, R0, 0x2d ;  /* 0x0000002d00ad7836 */ /* 0x000fe20000000000 */
[----:B------:R-:W-:Y:S01]  /*a9da0*/  @P0 LOP3.LUT R240, R240, 0x1, RZ, 0xfc, !PT ;  /* 0x00000001f0f00812 */ /* 0x000fe200078efcff */
[----:B------:R-:W-:Y:S01]  /*a9db0*/  VIADD R174, R0, 0x2c ;  /* 0x0000002c00ae7836 */ /* 0x000fe20000000000 */
[----:B------:R-:W-:Y:S01]  /*a9dc0*/  ISETP.GE.AND P0, PT, R16, UR11, PT ;  /* 0x0000000b10007c0c */ /* 0x000fe2000bf06270 */
[C---:B------:R-:W-:Y:S02]  /*a9dd0*/  VIADD R175, R0.reuse, 0x2b ;  /* 0x0000002b00af7836 */ /* 0x040fe40000000000 */
[C---:B------:R-:W-:Y:S01]  /*a9de0*/  VIADD R176, R0.reuse, 0x2a ;  /* 0x0000002a00b07836 */ /* 0x040fe20000000000 */
[----:B------:R-:W-:Y:S01]  /*a9df0*/  ISETP.LT.AND P1, PT, R7, UR12, !P0 ;  /* 0x0000000c07007c0c */ /* 0x000fe2000c721270 */
[----:B------:R-:W-:Y:S01]  /*a9e00*/  VIADD R177, R0, 0x29 ;  /* 0x0000002900b17836 */ /* 0x000fe20000000000 */
[----:B------:R-:W-:Y:S01]  /*a9e10*/  ISETP.LT.AND P0, PT, R6, UR27, !P0 ;  /* 0x0000001b06007c0c */ /* 0x000fe2000c701270 */
[C---:B------:R-:W-:Y:S01]  /*a9e20*/  VIADD R16, R0.reuse, 0xbf ;  /* 0x000000bf00107836 */ /* 0x040fe20000000000 */
[----:B------:R-:W-:Y:S01]  /*a9e30*/  ULDC UR27, c[0x0][0x228] ;  /* 0x00008a00001b7ab9 */ /* 0x000fe20000000800 */
[----:B------:R-:W-:-:S02]  /*a9e40*/  VIADD R178, R0, 0x28 ;  /* 0x0000002800b27836 */ /* 0x000fc40000000000 */
[C---:B------:R-:W-:Y:S02]  /*a9e50*/  VIADD R179, R0.reuse, 0x27 ;  /* 0x0000002700b37836 */ /* 0x040fe40000000000 */
[C---:B------:R-:W-:Y:S02]  /*a9e60*/  VIADD R180, R0.reuse, 0x26 ;  /* 0x0000002600b47836 */ /* 0x040fe40000000000 */
[C---:B------:R-:W-:Y:S02]  /*a9e70*/  VIADD R181, R0.reuse, 0x25 ;  /* 0x0000002500b57836 */ /* 0x040fe40000000000 */
[C---:B------:R-:W-:Y:S01]  /*a9e80*/  VIADD R182, R0.reuse, 0x24 ;  /* 0x0000002400b67836 */ /* 0x040fe20000000000 */
[----:B------:R-:W-:Y:S01]  /*a9e90*/  @P1 LOP3.LUT R241, R241, 0x80000000, RZ, 0xfc, !PT ;  /* 0x80000000f1f11812 */ /* 0x000fe200078efcff */
[C---:B------:R-:W-:Y:S02]  /*a9ea0*/  VIADD R183, R0.reuse, 0x23 ;  /* 0x0000002300b77836 */ /* 0x040fe40000000000 */
[C---:B------:R-:W-:Y:S01]  /*a9eb0*/  VIADD R184, R0.reuse, 0x22 ;  /* 0x0000002200b87836 */ /* 0x040fe20000000000 */
[----:B------:R-:W-:Y:S01]  /*a9ec0*/  LOP3.LUT R241, R241, 0xbfffffff, RZ, 0xc0, !PT ;  /* 0xbffffffff1f17812 */ /* 0x000fe200078ec0ff */
[----:B------:R-:W-:-:S02]  /*a9ed0*/  VIADD R185, R0, 0x21 ;  /* 0x0000002100b97836 */ /* 0x000fc40000000000 */
[C---:B------:R-:W-:Y:S01]  /*a9ee0*/  VIADD R186, R0.reuse, 0x20 ;  /* 0x0000002000ba7836 */ /* 0x040fe20000000000 */
[----:B------:R-:W-:Y:S01]  /*a9ef0*/  @P0 LOP3.LUT R241, R241, 0x40000000, RZ, 0xfc, !PT ;  /* 0x40000000f1f10812 */ /* 0x000fe200078efcff */
[C---:B------:R-:W-:Y:S01]  /*a9f00*/  VIADD R187, R0.reuse, 0x1f ;  /* 0x0000001f00bb7836 */ /* 0x040fe20000000000 */
[----:B------:R-:W-:Y:S01]  /*a9f10*/  ISETP.GE.AND P0, PT, R17, UR10, PT ;  /* 0x0000000a11007c0c */ /* 0x000fe2000bf06270 */
[C---:B------:R-:W-:Y:S02]  /*a9f20*/  VIADD R188, R0.reuse, 0x1e ;  /* 0x0000001e00bc7836 */ /* 0x040fe40000000000 */
[C---:B------:R-:W-:Y:S01]  /*a9f30*/  VIADD R189, R0.reuse, 0x1d ;  /* 0x0000001d00bd7836 */ /* 0x040fe20000000000 */
[----:B------:R-:W-:Y:S01]  /*a9f40*/  ISETP.LT.AND P1, PT, R7, UR18, !P0 ;  /* 0x0000001207007c0c */ /* 0x000fe2000c721270 */
[----:B------:R-:W-:Y:S01]  /*a9f50*/  VIADD R190, R0, 0x1c ;  /* 0x0000001c00be7836 */ /* 0x000fe20000000000 */
[----:B------:R-:W-:Y:S01]  /*a9f60*/  ISETP.LT.AND P0, PT, R6, UR22, !P0 ;  /* 0x0000001606007c0c */ /* 0x000fe2000c701270 */
[C---:B------:R-:W-:Y:S01]  /*a9f70*/  VIADD R191, R0.reuse, 0x1b ;  /* 0x0000001b00bf7836 */ /* 0x040fe20000000000 */
[----:B------:R-:W-:Y:S01]  /*a9f80*/  LOP3.LUT R241, R241, 0xdfffffff, RZ, 0xc0, !PT ;  /* 0xdffffffff1f17812 */ /* 0x000fe200078ec0ff */
[C---:B------:R-:W-:Y:S01]  /*a9f90*/  VIADD R17, R0.reuse, 0xbd ;  /* 0x000000bd00117836 */ /* 0x040fe20000000000 */
[----:B------:R-:W-:Y:S01]  /*a9fa0*/  ULDC UR22, c[0x0][0x228] ;  /* 0x00008a0000167ab9 */ /* 0x000fe20000000800 */
[----:B------:R-:W-:-:S02]  /*a9fb0*/  VIADD R192, R0, 0x1a ;  /* 0x0000001a00c07836 */ /* 0x000fc40000000000 */
[C---:B------:R-:W-:Y:S02]  /*a9fc0*/  VIADD R193, R0.reuse, 0x19 ;  /* 0x0000001900c17836 */ /* 0x040fe40000000000 */
[C---:B------:R-:W-:Y:S02]  /*a9fd0*/  VIADD R194, R0.reuse, 0x18 ;  /* 0x0000001800c27836 */ /* 0x040fe40000000000 */
[C---:B------:R-:W-:Y:S01]  /*a9fe0*/  VIADD R195, R0.reuse, 0x17 ;  /* 0x0000001700c37836 */ /* 0x040fe20000000000 */
[----:B------:R-:W-:Y:S01]  /*a9ff0*/  @P1 LOP3.LUT R241, R241, 0x20000000, RZ, 0xfc, !PT ;  /* 0x20000000f1f11812 */ /* 0x000fe200078efcff */
[C---:B------:R-:W-:Y:S02]  /*aa000*/  VIADD R196, R0.reuse, 0x16 ;  /* 0x0000001600c47836 */ /* 0x040fe40000000000 */
[C---:B------:R-:W-:Y:S01]  /*aa010*/  VIADD R197, R0.reuse, 0x15 ;  /* 0x0000001500c57836 */ /* 0x040fe20000000000 */
[----:B------:R-:W-:Y:S01]  /*aa020*/  LOP3.LUT R241, R241, 0xefffffff, RZ, 0xc0, !PT ;  /* 0xeffffffff1f17812 */ /* 0x000fe200078ec0ff */
[----:B------:R-:W-:Y:S01]  /*aa030*/  VIADD R198, R0, 0x14 ;  /* 0x0000001400c67836 */ /* 0x000fe20000000000 */
[----:B---3--:R-:W-:Y:S01]  /*aa040*/  LOP3.LUT R238, R238, 0x7fffffff, RZ, 0xc0, !PT ;  /* 0x7fffffffeeee7812 */ /* 0x008fe200078ec0ff */
[C---:B------:R-:W-:Y:S01]  /*aa050*/  VIADD R199, R0.reuse, 0x13 ;  /* 0x0000001300c77836 */ /* 0x040fe20000000000 */
[----:B------:R-:W-:Y:S01]  /*aa060*/  @P0 LOP3.LUT R241, R241, 0x10000000, RZ, 0xfc, !PT ;  /* 0x10000000f1f10812 */ /* 0x000fe200078efcff */
[----:B------:R-:W-:Y:S01]  /*aa070*/  VIADD R200, R0, 0x12 ;  /* 0x0000001200c87836 */ /* 0x000fe20000000000 */
[----:B------:R-:W-:Y:S01]  /*aa080*/  ISETP.GE.AND P0, PT, R16, UR4, PT ;  /* 0x0000000410007c0c */ /* 0x000fe2000bf06270 */
[----:B------:R-:W-:-:S02]  /*aa090*/  VIADD R201, R0, 0x11 ;  /* 0x0000001100c97836 */ /* 0x000fc40000000000 */
        /* <DEDUP_REMOVED lines=8> */
[----:B------:R-:W-:Y:S01]  /*aa120*/  ULDC UR34, c[0x0][0x228] ;  /* 0x00008a0000227ab9 */ /* 0x000fe20000000800 */
[----:B------:R-:W-:Y:S01]  /*aa130*/  VIADD R205, R0, 0xd ;  /* 0x0000000d00cd7836 */ /* 0x000fe20000000000 */
[----:B------:R-:W-:Y:S01]  /*aa140*/  LOP3.LUT R2, R2, 0x7fffffff, RZ, 0xc0, !PT ;  /* 0x7fffffff02027812 */ /* 0x000fe200078ec0ff */
[C---:B------:R-:W-:Y:S01]  /*aa150*/  VIADD R206, R0.reuse, 0xc ;  /* 0x0000000c00ce7836 */ /* 0x040fe20000000000 */
[----:B------:R-:W3:Y:S02]  /*aa160*/  LDL.LU R75, [R1+0x2ab0] ;  /* 0x002ab000014b7983 */ /* 0x000ee40000300800 */
[----:B------:R-:W-:Y:S01]  /*aa170*/  @P1 LOP3.LUT R241, R241, 0x8000000, RZ, 0xfc, !PT ;  /* 0x08000000f1f11812 */ /* 0x000fe200078efcff */
[C---:B------:R-:W-:Y:S01]  /*aa180*/  VIADD R207, R0.reuse, 0xb ;  /* 0x0000000b00cf7836 */ /* 0x040fe20000000000 */
[----:B------:R-:W3:Y:S02]  /*aa190*/  LDL.LU R73, [R1+0x2ab4] ;  /* 0x002ab40001497983 */ /* 0x000ee40000300800 */
[----:B------:R-:W-:Y:S01]  /*aa1a0*/  LOP3.LUT R241, R241, 0xfbffffff, RZ, 0xc0, !PT ;  /* 0xfbfffffff1f17812 */ /* 0x000fe200078ec0ff */
[----:B------:R-:W-:Y:S01]  /*aa1b0*/  VIADD R208, R0, 0xa ;  /* 0x0000000a00d07836 */ /* 0x000fe20000000000 */
[----:B------:R-:W3:Y:S02]  /*aa1c0*/  LDL.LU R71, [R1+0x2ab8] ;  /* 0x002ab80001477983 */ /* 0x000ee40000300800 */
[----:B------:R-:W-:-:S02]  /*aa1d0*/  @P0 LOP3.LUT R241, R241, 0x4000000, RZ, 0xfc, !PT ;  /* 0x04000000f1f10812 */ /* 0x000fc400078efcff */
[----:B------:R-:W-:-:S04]  /*aa1e0*/  ISETP.GE.AND P0, PT, R17, UR7, PT ;  /* 0x0000000711007c0c */ /* 0x000fc8000bf06270 */
[----:B------:R-:W-:Y:S02]  /*aa1f0*/  ISETP.LT.AND P2, PT, R7, UR6, !P0 ;  /* 0x0000000607007c0c */ /* 0x000fe4000c741270 */
[----:B------:R-:W-:Y:S01]  /*aa200*/  LOP3.LUT R241, R241, 0xfdffffff, RZ, 0xc0, !PT ;  /* 0xfdfffffff1f17812 */ /* 0x000fe200078ec0ff */
[----:B------:R-:W-:Y:S01]  /*aa210*/  VIADD R17, R0, 0xb9 ;  /* 0x000000b900117836 */ /* 0x000fe20000000000 */
[----:B------:R-:W-:Y:S01]  /*aa220*/  ISETP.LT.AND P1, PT, R6, UR42, !P0 ;  /* 0x0000002a06007c0c */ /* 0x000fe2000c721270 */
[----:B------:R-:W-:Y:S01]  /*aa230*/  ULDC.64 UR6, c[0x0][0x228] ;  /* 0x00008a0000067ab9 */ /* 0x000fe20000000a00 */
[----:B------:R-:W-:-:S07]  /*aa240*/  ISETP.GE.AND P0, PT, R16, UR9, PT ;  /* 0x0000000910007c0c */ /* 0x000fce000bf06270 */
[----:B------:R-:W-:Y:S01]  /*aa250*/  @P2 LOP3.LUT R241, R241, 0x2000000, RZ, 0xfc, !PT ;  /* 0x02000000f1f12812 */ /* 0x000fe200078efcff */
[----:B------:R-:W-:Y:S01]  /*aa260*/  ULDC UR42, c[0x0][0x228] ;  /* 0x00008a00002a7ab9 */ /* 0x000fe20000000800 */
[----:B------:R-:W-:Y:S01]  /*aa270*/  ISETP.LT.AND P2, PT, R7, UR40, !P0 ;  /* 0x0000002807007c0c */ /* 0x000fe2000c741270 */
[----:B------:R-:W-:Y:S01]  /*aa280*/  VIADD R16, R0, 0xb8 ;  /* 0x000000b800107836 */ /* 0x000fe20000000000 */
[----:B------:R-:W-:Y:S01]  /*aa290*/  LOP3.LUT R241, R241, 0xfeffffff, RZ, 0xc0, !PT ;  /* 0xfefffffff1f17812 */ /* 0x000fe200078ec0ff */
[----:B------:R-:W-:-:S03]  /*aa2a0*/  ULDC UR40, c[0x0][0x228] ;  /* 0x00008a0000287ab9 */ /* 0x000fc60000000800 */
[----:B------:R-:W-:Y:S02]  /*aa2b0*/  @P1 LOP3.LUT R241, R241, 0x1000000, RZ, 0xfc, !PT ;  /* 0x01000000f1f11812 */ /* 0x000fe400078efcff */
[----:B------:R-:W-:Y:S01]  /*aa2c0*/  ISETP.LT.AND P1, PT, R6, UR39, !P0 ;  /* 0x0000002706007c0c */ /* 0x000fe2000c721270 */
[----:B------:R-:W-:Y:S01]  /*aa2d0*/  ULDC UR39, c[0x0][0x228] ;  /* 0x00008a0000277ab9 */ /* 0x000fe20000000800 */
[----:B------:R-:W-:-:S04]  /*aa2e0*/  LOP3.LUT R241, R241, 0xff7fffff, RZ, 0xc0, !PT ;  /* 0xff7ffffff1f17812 */ /* 0x000fc800078ec0ff */
[----:B------:R-:W-:Y:S02]  /*aa2f0*/  @P2 LOP3.LUT R241, R241, 0x800000, RZ, 0xfc, !PT ;  /* 0x00800000f1f12812 */ /* 0x000fe400078efcff */
[----:B------:R-:W-:Y:S02]  /*aa300*/  ISETP.GE.AND P0, PT, R17, UR13, PT ;  /* 0x0000000d11007c0c */ /* 0x000fe4000bf06270 */
[----:B------:R-:W-:Y:S01]  /*aa310*/  LOP3.LUT R241, R241, 0xffbfffff, RZ, 0xc0, !PT ;  /* 0xffbffffff1f17812 */ /* 0x000fe200078ec0ff */
[----:B------:R-:W-:Y:S01]  /*aa320*/  VIADD R17, R0, 0xb7 ;  /* 0x000000b700117836 */ /* 0x000fe20000000000 */
[----:B------:R-:W-:Y:S02]  /*aa330*/  ULDC.64 UR12, c[0x0][0x228] ;  /* 0x00008a00000c7ab9 */ /* 0x000fe40000000a00 */
[----:B------:R-:W-:Y:S02]  /*aa340*/  @P1 LOP3.LUT R241, R241, 0x400000, RZ, 0xfc, !PT ;  /* 0x00400000f1f11812 */ /* 0x000fe400078efcff */
[----:B------:R-:W-:Y:S01]  /*aa350*/  ISETP.LT.AND P1, PT, R7, UR46, !P0 ;  /* 0x0000002e07007c0c */ /* 0x000fe2000c721270 */
[----:B------:R-:W-:Y:S01]  /*aa360*/  ULDC UR46, c[0x0][0x228] ;  /* 0x00008a00002e7ab9 */ /* 0x000fe20000000800 */
[----:B------:R-:W-:Y:S01]  /*aa370*/  ISETP.LT.AND P0, PT, R6, UR45, !P0 ;  /* 0x0000002d06007c0c */ /* 0x000fe2000c701270 */
[----:B------:R-:W-:Y:S01]  /*aa380*/  ULDC UR45, c[0x0][0x228] ;  /* 0x00008a00002d7ab9 */ /* 0x000fe20000000800 */
[----:B------:R-:W-:-:S09]  /*aa390*/  LOP3.LUT R241, R241, 0xffdfffff, RZ, 0xc0, !PT ;  /* 0xffdffffff1f17812 */ /* 0x000fd200078ec0ff */
[----:B------:R-:W-:-:S04]  /*aa3a0*/  @P1 LOP3.LUT R241, R241, 0x200000, RZ, 0xfc, !PT ;  /* 0x00200000f1f11812 */ /* 0x000fc800078efcff */
[----:B------:R-:W-:-:S04]  /*aa3b0*/  LOP3.LUT R241, R241, 0xffefffff, RZ, 0xc0, !PT ;  /* 0xffeffffff1f17812 */ /* 0x000fc800078ec0ff */
[----:B------:R-:W-:Y:S02]  /*aa3c0*/  @P0 LOP3.LUT R241, R241, 0x100000, RZ, 0xfc, !PT ;  /* 0x00100000f1f10812 */ /* 0x000fe400078efcff */
[----:B------:R-:W-:-:S04]  /*aa3d0*/  ISETP.GE.AND P0, PT, R16, UR21, PT ;  /* 0x0000001510007c0c */ /* 0x000fc8000bf06270 */
[----:B------:R-:W-:Y:S02]  /*aa3e0*/  ISETP.LT.AND P1, PT, R7, UR6, !P0 ;  /* 0x0000000607007c0c */ /* 0x000fe4000c721270 */
[----:B------:R-:W-:Y:S01]  /*aa3f0*/  ISETP.LT.AND P0, PT, R6, UR8, !P0 ;  /* 0x0000000806007c0c */ /* 0x000fe2000c701270 */
[----:B------:R-:W-:Y:S01]  /*aa400*/  ULDC.64 UR8, c[0x0][0x228] ;  /* 0x00008a0000087ab9 */ /* 0x000fe20000000a00 */
        /* <DEDUP_REMOVED lines=10> */
[----:B------:R-:W-:Y:S01]  /*aa4b0*/  ULDC.64 UR18, c[0x0][0x228] ;  /* 0x00008a0000127ab9 */ /* 0x000fe20000000a00 */
[----:B------:R-:W-:-:S09]  /*aa4c0*/  ULDC UR36, c[0x0][0x228] ;  /* 0x00008a0000247ab9 */ /* 0x000fd20000000800 */
[----:B------:R-:W-:-:S04]  /*aa4d0*/  @P1 LOP3.LUT R241, R241, 0x20000, RZ, 0xfc, !PT ;  /* 0x00020000f1f11812 */ /* 0x000fc800078efcff */
[----:B------:R-:W-:-:S04]  /*aa4e0*/  LOP3.LUT R241, R241, 0xfffeffff, RZ, 0xc0, !PT ;  /* 0xfffefffff1f17812 */ /* 0x000fc800078ec0ff */
[----:B------:R-:W-:Y:S02]  /*aa4f0*/  @P0 LOP3.LUT R241, R241, 0x10000, RZ, 0xfc, !PT ;  /* 0x00010000f1f10812 */ /* 0x000fe400078efcff */
[----:B------:R-:W-:Y:S01]  /*aa500*/  ISETP.GE.AND P0, PT, R16, UR17, PT ;  /* 0x0000001110007c0c */ /* 0x000fe2000bf06270 */
[----:B------:R-:W-:-:S03]  /*aa510*/  ULDC.64 UR16, c[0x0][0x228] ;  /* 0x00008a0000107ab9 */ /* 0x000fc60000000a00 */
[----:B------:R-:W-:Y:S02]  /*aa520*/  ISETP.LT.AND P1, PT, R7, UR12, !P0 ;  /* 0x0000000c07007c0c */ /* 0x000fe4000c721270 */
[----:B------:R-:W-:Y:S02]  /*aa530*/  ISETP.LT.AND P0, PT, R6, UR30, !P0 ;  /* 0x0000001e06007c0c */ /* 0x000fe4000c701270 */
[----:B------:R-:W-:Y:S01]  /*aa540*/  LOP3.LUT R241, R241, 0xffff7fff, RZ, 0xc0, !PT ;  /* 0xffff7ffff1f17812 */ /* 0x000fe200078ec0ff */
[----:B------:R-:W-:Y:S01]  /*aa550*/  VIADD R16, R0, 0xb4 ;  /* 0x000000b400107836 */ /* 0x000fe20000000000 */
[----:B------:R-:W-:-:S07]  /*aa560*/  ULDC UR30, c[0x0][0x228] ;  /* 0x00008a00001e7ab9 */ /* 0x000fce0000000800 */
        /* <DEDUP_REMOVED lines=29> */
[----:B------:R-:W-:-:S10]  /*aa740*/  ULDC.64 UR20, c[0x0][0x228] ;  /* 0x00008a0000147ab9 */ /* 0x000fd40000000a00 */
        /* <DEDUP_REMOVED lines=46> */
[----:B------:R-:W-:Y:S01]  /*aaa30*/  ISETP.LT.AND P0, PT, R6, UR54, !P0 ;  /* 0x0000003606007c0c */ /* 0x000fe2000c701270 */
[----:B------:R-:W-:Y:S01]  /*aaa40*/  VIADD R16, R0, 0xac ;  /* 0x000000ac00107836 */ /* 0x000fe20000000000 */
        /* <DEDUP_REMOVED lines=68> */
[----:B------:R-:W-:Y:S01]  /*aae90*/  ULDC UR39, c[0x0][0x228] ;  /* 0x00008a0000277ab9 */ /* 0x000fe20000000800 */
[----:B------:R-:W-:-:S09]  /*aaea0*/  LOP3.LUT R242, R242, 0xfffdffff, RZ, 0xc0, !PT ;  /* 0xfffdfffff2f27812 */ /* 0x000fd200078ec0ff */
[----:B------:R-:W-:-:S04]  /*aaeb0*/  @P1 LOP3.LUT R242, R242, 0x20000, RZ, 0xfc, !PT ;  /* 0x00020000f2f21812 */ /* 0x000fc800078efcff */
[----:B------:R-:W-:-:S04]  /*aaec0*/  LOP3.LUT R242, R242, 0xfffeffff, RZ, 0xc0, !PT ;  /* 0xfffefffff2f27812 */ /* 0x000fc800078ec0ff */
[----:B------:R-:W-:Y:S02]  /*aaed0*/  @P0 LOP3.LUT R242, R242, 0x10000, RZ, 0xfc, !PT ;  /* 0x00010000f2f20812 */ /* 0x000fe400078efcff */
[----:B------:R-:W-:Y:S01]  /*aaee0*/  ISETP.GE.AND P0, PT, R16, UR19, PT ;  /* 0x0000001310007c0c */ /* 0x000fe2000bf06270 */
[----:B------:R-:W-:Y:S01]  /*aaef0*/  VIADD R17, R0, 0xa5 ;  /* 0x000000a500117836 */ /* 0x000fe20000000000 */
[----:B------:R-:W-:Y:S01]  /*aaf00*/  LOP3.LUT R242, R242, 0xffff7fff, RZ, 0xc0, !PT ;  /* 0xffff7ffff2f27812 */ /* 0x000fe200078ec0ff */
[----:B------:R-:W-:Y:S01]  /*aaf10*/  ULDC.64 UR18, c[0x0][0x228] ;  /* 0x00008a0000127ab9 */ /* 0x000fe20000000a00 */
        /* <DEDUP_REMOVED lines=78> */
[----:B------:R-:W-:Y:S02]  /*ab400*/  ULDC.64 UR20, c[0x0][0x228] ;  /* 0x00008a0000147ab9 */ /* 0x000fe40000000a00 */
[----:B------:R-:W-:Y:S02]  /*ab410*/  ISETP.LT.AND P1, PT, R7, UR18, !P0 ;  /* 0x0000001207007c0c */ /* 0x000fe4000c721270 */
[----:B------:R-:W-:Y:S01]  /*ab420*/  ISETP.LT.AND P0, PT, R6, UR51, !P0 ;  /* 0x0000003306007c0c */ /* 0x000fe2000c701270 */
[----:B------:R-:W-:-:S10]  /*ab430*/  ULDC UR51, c[0x0][0x228] ;  /* 0x00008a0000337ab9 */ /* 0x000fd40000000800 */
        /* <DEDUP_REMOVED lines=316> */
[----:B------:R-:W-:-:S10]  /*ac800*/  ULDC UR59, c[0x0][0x228] ;  /* 0x00008a00003b7ab9 */ /* 0x000fd40000000800 */
        /* <DEDUP_REMOVED lines=570> */
[----:B----4-:R-:W-:-:S09]  /*aebb0*/  LOP3.LUT R14, R14, 0x7fffffff, RZ, 0xc0, !PT ;  /* 0x7fffffff0e0e7812 */ /* 0x010fd200078ec0ff */
        /* <DEDUP_REMOVED lines=118> */
[----:B------:R-:W-:Y:S01]  /*af320*/  ISETP.LT.AND P1, PT, R7, UR12, !P0 ;  /* 0x0000000c07007c0c */ /* 0x000fe2000c721270 */
[----:B------:R-:W-:Y:S01]  /*af330*/  ULDC UR12, c[0x0][0x228] ;  /* 0x00008a00000c7ab9 */ /* 0x000fe20000000800 */
[----:B------:R-:W-:Y:S01]  /*af340*/  ISETP.LT.AND P0, PT, R6, UR16, !P0 ;  /* 0x0000001006007c0c */ /* 0x000fe2000c701270 */
[----:B------:R-:W-:Y:S01]  /*af350*/  ULDC.64 UR16, c[0x0][0x228] ;  /* 0x00008a0000107ab9 */ /* 0x000fe20000000a00 */
        /* <DEDUP_REMOVED lines=9> */
[----:B--2---:R-:W-:Y:S02]  /*af3f0*/  LOP3.LUT R15, R15, 0x7fffffff, RZ, 0xc0, !PT ;  /* 0x7fffffff0f0f7812 */ /* 0x004fe400078ec0ff */
[----:B------:R-:W-:-:S09]  /*af400*/  LOP3.LUT R14, R14, 0xfffffffd, RZ, 0xc0, !PT ;  /* 0xfffffffd0e0e7812 */ /* 0x000fd200078ec0ff */
[----:B------:R-:W-:Y:S02]  /*af410*/  @P0 LOP3.LUT R15, R15, 0x80000000, RZ, 0xfc, !PT ;  /* 0x800000000f0f0812 */ /* 0x000fe400078efcff */
[----:B------:R-:W-:Y:S02]  /*af420*/  ISETP.GE.AND P0, PT, R171, UR19, PT ;  /* 0x00000013ab007c0c */ /* 0x000fe4000bf06270 */
[----:B------:R-:W-:Y:S02]  /*af430*/  @P1 LOP3.LUT R14, R14, 0x2, RZ, 0xfc, !PT ;  /* 0x000000020e0e1812 */ /* 0x000fe400078efcff */
        /* <DEDUP_REMOVED lines=43> */
[----:B------:R-:W-:Y:S02]  /*af6f0*/  LOP3.LUT R15, R15, 0xfffff7ff, RZ, 0xc0, !PT ;  /* 0xfffff7ff0f0f7812 */ /* 0x000fe400078ec0ff */
[----:B------:R-:W-:Y:S01]  /*af700*/  ISETP.GE.AND P0, PT, R177, UR15, PT ;  /* 0x0000000fb1007c0c */ /* 0x000fe2000bf06270 */
[----:B------:R-:W-:-:S06]  /*af710*/  ULDC.64 UR14, c[0x0][0x228] ;  /* 0x00008a00000e7ab9 */ /* 0x000fcc0000000a00 */
[----:B------:R-:W-:-:S04]  /*af720*/  @P2 LOP3.LUT R15, R15, 0x800, RZ, 0xfc, !PT ;  /* 0x000008000f0f2812 */ /* 0x000fc800078efcff */
[----:B------:R-:W-:-:S04]  /*af730*/  LOP3.LUT R15, R15, 0xfffffdff, RZ, 0xc0, !PT ;  /* 0xfffffdff0f0f7812 */ /* 0x000fc800078ec0ff */
[----:B------:R-:W-:Y:S02]  /*af740*/  @P1 LOP3.LUT R15, R15, 0x200, RZ, 0xfc, !PT ;  /* 0x000002000f0f1812 */ /* 0x000fe400078efcff */
[----:B------:R-:W-:Y:S02]  /*af750*/  ISETP.LT.AND P1, PT, R7, UR16, !P0 ;  /* 0x0000001007007c0c */ /* 0x000fe4000c721270 */
[----:B------:R-:W-:Y:S01]  /*af760*/  ISETP.LT.AND P0, PT, R6, UR60, !P0 ;  /* 0x0000003c06007c0c */ /* 0x000fe2000c701270 */
[----:B------:R-:W-:Y:S01]  /*af770*/  VIADD R209, R0, 0x9 ;  /* 0x0000000900d17836 */ /* 0x000fe20000000000 */
[----:B------:R-:W-:Y:S01]  /*af780*/  LOP3.LUT R15, R15, 0xfffffeff, RZ, 0xc0, !PT ;  /* 0xfffffeff0f0f7812 */ /* 0x000fe200078ec0ff */
[----:B------:R-:W-:-:S08]  /*af790*/  ULDC UR60, c[0x0][0x228] ;  /* 0x00008a00003c7ab9 */ /* 0x000fd00000000800 */
        /* <DEDUP_REMOVED lines=19> */
[----:B------:R-:W-:Y:S01]  /*af8d0*/  ULDC UR58, c[0x0][0x228] ;  /* 0x00008a00003a7ab9 */ /* 0x000fe20000000800 */
[----:B------:R-:W-:-:S09]  /*af8e0*/  LOP3.LUT R15, R15, 0xfffffffd, RZ, 0xc0, !PT ;  /* 0xfffffffd0f0f7812 */ /* 0x000fd200078ec0ff */
[----:B------:R-:W-:Y:S02]  /*af8f0*/  @P0 LOP3.LUT R236, R236, 0x80000000, RZ, 0xfc, !PT ;  /* 0x80000000ecec0812 */ /* 0x000fe400078efcff */
[----:B------:R-:W-:Y:S01]  /*af900*/  ISETP.GE.AND P0, PT, R180, UR7, PT ;  /* 0x00000007b4007c0c */ /* 0x000fe2000bf06270 */
[----:B------:R-:W-:-:S03]  /*af910*/  ULDC.64 UR6, c[0x0][0x228] ;  /* 0x00008a0000067ab9 */ /* 0x000fc60000000a00 */
[----:B------:R-:W-:Y:S02]  /*af920*/  ISETP.LT.AND P2, PT, R7, UR20, !P0 ;  /* 0x0000001407007c0c */ /* 0x000fe4000c741270 */
[----:B------:R-:W-:Y:S02]  /*af930*/  @P1 LOP3.LUT R15, R15, 0x2, RZ, 0xfc, !PT ;  /* 0x000000020f0f1812 */ /* 0x000fe400078efcff */
[----:B------:R-:W-:Y:S01]  /*af940*/  ISETP.LT.AND P1, PT, R6, UR57, !P0 ;  /* 0x0000003906007c0c */ /* 0x000fe2000c721270 */
[----:B------:R-:W-:Y:S01]  /*af950*/  ULDC UR57, c[0x0][0x228] ;  /* 0x00008a0000397ab9 */ /* 0x000fe20000000800 */
[----:B------:R-:W-:Y:S02]  /*af960*/  LOP3.LUT R236, R236, 0xdfffffff, RZ, 0xc0, !PT ;  /* 0xdfffffffecec7812 */ /* 0x000fe400078ec0ff */
[----:B------:R-:W-:Y:S01]  /*af970*/  ISETP.GE.AND P0, PT, R181, UR9, PT ;  /* 0x00000009b5007c0c */ /* 0x000fe2000bf06270 */
[----:B------:R-:W-:-:S04]  /*af980*/  ULDC.64 UR8, c[0x0][0x228] ;  /* 0x00008a0000087ab9 */ /* 0x000fc80000000a00 */
[----:B------:R-:W-:Y:S02]  /*af990*/  @P2 LOP3.LUT R236, R236, 0x20000000, RZ, 0xfc, !PT ;  /* 0x20000000ecec2812 */ /* 0x000fe400078efcff */
[----:B------:R-:W-:Y:S02]  /*af9a0*/  ISETP.LT.AND P2, PT, R7, UR6, !P0 ;  /* 0x0000000607007c0c */ /* 0x000fe4000c741270 */
[----:B------:R-:W-:-:S04]  /*af9b0*/  LOP3.LUT R236, R236, 0xf7ffffff, RZ, 0xc0, !PT ;  /* 0xf7ffffffecec7812 */ /* 0x000fc800078ec0ff */
[----:B------:R-:W-:Y:S02]  /*af9c0*/  @P1 LOP3.LUT R236, R236, 0x8000000, RZ, 0xfc, !PT ;  /* 0x08000000ecec1812 */ /* 0x000fe400078efcff */
[----:B------:R-:W-:Y:S02]  /*af9d0*/  ISETP.LT.AND P1, PT, R6, UR54, !P0 ;  /* 0x0000003606007c0c */ /* 0x000fe4000c721270 */
[----:B------:R-:W-:Y:S01]  /*af9e0*/  LOP3.LUT R237, R237, 0x7fffffff, RZ, 0xc0, !PT ;  /* 0x7fffffffeded7812 */ /* 0x000fe200078ec0ff */
[----:B------:R-:W-:Y:S01]  /*af9f0*/  VIADD R96, R0, 0x159 ;  /* 0x0000015900607836 */ /* 0x000fe20000000000 */
[----:B------:R-:W-:Y:S01]  /*afa00*/  LOP3.LUT R236, R236, 0xfdffffff, RZ, 0xc0, !PT ;  /* 0xfdffffffecec7812 */ /* 0x000fe200078ec0ff */
[----:B------:R-:W-:Y:S01]  /*afa10*/  VIADD R94, R0, 0x15b ;  /* 0x0000015b005e7836 */ /* 0x000fe20000000000 */
[----:B------:R-:W-:Y:S01]  /*afa20*/  ISETP.GE.AND P0, PT, R182, UR13, PT ;  /* 0x0000000db6007c0c */ /* 0x000fe2000bf06270 */
[----:B------:R-:W-:Y:S01]  /*afa30*/  ULDC.64 UR12, c[0x0][0x228] ;  /* 0x00008a00000c7ab9 */ /* 0x000fe20000000a00 */
[----:B------:R-:W-:Y:S01]  /*afa40*/  @P2 LOP3.LUT R236, R236, 0x2000000, RZ, 0xfc, !PT ;  /* 0x02000000ecec2812 */ /* 0x000fe200078efcff */
[C---:B------:R-:W-:Y:S01]  /*afa50*/  VIADD R93, R0.reuse, 0x15c ;  /* 0x0000015c005d7836 */ /* 0x040fe20000000000 */
[----:B------:R-:W-:Y:S01]  /*afa60*/  ISETP.LT.AND P2, PT, R7, UR8, !P0 ;  /* 0x0000000807007c0c */ /* 0x000fe2000c741270 */
[----:B------:R-:W-:Y:S01]  /*afa70*/  VIADD R92, R0, 0x15d ;  /* 0x0000015d005c7836 */ /* 0x000fe20000000000 */
[----:B------:R-:W-:Y:S01]  /*afa80*/  LOP3.LUT R236, R236, 0xff7fffff, RZ, 0xc0, !PT ;  /* 0xff7fffffecec7812 */ /* 0x000fe200078ec0ff */
[----:B------:R-:W-:-:S02]  /*afa90*/  VIADD R91, R0, 0x15e ;  /* 0x0000015e005b7836 */ /* 0x000fc40000000000 */
[----:B------:R-:W-:Y:S01]  /*afaa0*/  VIADD R90, R0, 0x15f ;  /* 0x0000015f005a7836 */ /* 0x000fe20000000000 */
[----:B------:R-:W-:Y:S01]  /*afab0*/  @P1 LOP3.LUT R236, R236, 0x800000, RZ, 0xfc, !PT ;  /* 0x00800000ecec1812 */ /* 0x000fe200078efcff */
[----:B------:R-:W-:Y:S01]  /*afac0*/  VIADD R89, R0, 0x160 ;  /* 0x0000016000597836 */ /* 0x000fe20000000000 */
[----:B------:R-:W-:Y:S01]  /*afad0*/  ISETP.LT.AND P1, PT, R6, UR52, !P0 ;  /* 0x0000003406007c0c */ /* 0x000fe2000c721270 */
[----:B------:R-:W-:Y:S01]  /*afae0*/  VIADD R88, R0, 0x161 ;  /* 0x0000016100587836 */ /* 0x000fe20000000000 */
[----:B------:R-:W-:Y:S01]  /*afaf0*/  LOP3.LUT R236, R236, 0xffdfffff, RZ, 0xc0, !PT ;  /* 0xffdfffffecec7812 */ /* 0x000fe200078ec0ff */
[----:B------:R-:W-:Y:S01]  /*afb00*/  VIADD R87, R0, 0x162 ;  /* 0x0000016200577836 */ /* 0x000fe20000000000 */
[----:B------:R-:W-:Y:S01]  /*afb10*/  ISETP.GE.AND P0, PT, R183, UR17, PT ;  /* 0x00000011b7007c0c */ /* 0x000fe2000bf06270 */
[----:B------:R-:W-:Y:S01]  /*afb20*/  ULDC.64 UR16, c[0x0][0x228] ;  /* 0x00008a0000107ab9 */ /* 0x000fe20000000a00 */
[----:B------:R-:W-:Y:S01]  /*afb30*/  @P2 LOP3.LUT R236, R236, 0x200000, RZ, 0xfc, !PT ;  /* 0x00200000ecec2812 */ /* 0x000fe200078efcff */
[C---:B------:R-:W-:Y:S01]  /*afb40*/  VIADD R86, R0.reuse, 0x163 ;  /* 0x0000016300567836 */ /* 0x040fe20000000000 */
[C---:B------:R-:W-:Y:S01]  /*afb50*/  ISETP.LT.AND P2, PT, R7.reuse, UR12, !P0 ;  /* 0x0000000c07007c0c */ /* 0x040fe2000c741270 */
[----:B------:R-:W-:Y:S01]  /*afb60*/  VIADD R85, R0, 0x164 ;  /* 0x0000016400557836 */ /* 0x000fe20000000000 */
[----:B------:R-:W-:Y:S01]  /*afb70*/  LOP3.LUT R236, R236, 0xfff7ffff, RZ, 0xc0, !PT ;  /* 0xfff7ffffecec7812 */ /* 0x000fe200078ec0ff */
[----:B------:R-:W-:Y:S01]  /*afb80*/  VIADD R95, R0, 0x15a ;  /* 0x0000015a005f7836 */ /* 0x000fe20000000000 */
[----:B------:R-:W-:Y:S01]  /*afb90*/  ISETP.GE.AND P3, PT, R92, UR41, PT ;  /* 0x000000295c007c0c */ /* 0x000fe2000bf66270 */
        /* <DEDUP_REMOVED lines=18> */
[----:B------:R-:W-:Y:S02]  /*afcc0*/  ISETP.LT.AND P1, PT, R6, UR48, !P0 ;  /* 0x0000003006007c0c */ /* 0x000fe4000c721270 */
[----:B---3--:R-:W-:Y:S01]  /*afcd0*/  R2UR UR11, R75 ;  /* 0x000000004b0b72ca */ /* 0x008fe200000e0000 */
[----:B------:R-:W-:Y:S01]  /*afce0*/  VIADD R74, R0, 0x16f ;  /* 0x0000016f004a7836 */ /* 0x000fe20000000000 */
[----:B------:R-:W-:Y:S02]  /*afcf0*/  LOP3.LUT R236, R236, 0xffffbfff, RZ, 0xc0, !PT ;  /* 0xffffbfffecec7812 */ /* 0x000fe400078ec0ff */
[----:B------:R-:W-:Y:S01]  /*afd00*/  R2UR UR10, R73 ;  /* 0x00000000490a72ca */ /* 0x000fe200000e0000 */
[----:B------:R-:W-:Y:S01]  /*afd10*/  VIADD R72, R0, 0x171 ;  /* 0x0000017100487836 */ /* 0x000fe20000000000 */
[----:B------:R-:W-:Y:S01]  /*afd20*/  ISETP.GE.AND P0, PT, R185, UR19, PT ;  /* 0x00000013b9007c0c */ /* 0x000fe2000bf06270 */
[----:B------:R-:W-:Y:S01]  /*afd30*/  ULDC.64 UR18, c[0x0][0x228] ;  /* 0x00008a0000127ab9 */ /* 0x000fe20000000a00 */
[----:B------:R-:W-:-:S02]  /*afd40*/  @P2 LOP3.LUT R236, R236, 0x4000, RZ, 0xfc, !PT ;  /* 0x00004000ecec2812 */ /* 0x000fc400078efcff */
[----:B------:R-:W-:Y:S01]  /*afd50*/  R2UR UR4, R71 ;  /* 0x00000000470472ca */ /* 0x000fe200000e0000 */
[C---:B------:R-:W-:Y:S01]  /*afd60*/  VIADD R70, R0.reuse, 0x173 ;  /* 0x0000017300467836 */ /* 0x040fe20000000000 */
[----:B------:R-:W-:Y:S02]  /*afd70*/  ISETP.LT.AND P2, PT, R7, UR14, !P0 ;  /* 0x0000000e07007c0c */ /* 0x000fe4000c741270 */
[----:B------:R-:W-:Y:S01]  /*afd80*/  PRMT R145, R67, 0x5410, R145 ;  /* 0x0000541043917816 */ /* 0x000fe20000000091 */
[----:B------:R-:W-:Y:S01]  /*afd90*/  VIADD R69, R0, 0x174 ;  /* 0x0000017400457836 */ /* 0x000fe20000000000 */
[----:B------:R-:W-:Y:S02]  /*afda0*/  LOP3.LUT R236, R236, 0xffffefff, RZ, 0xc0, !PT ;  /* 0xffffefffecec7812 */ /* 0x000fe400078ec0ff */
[----:B------:R-:W-:Y:S02]  /*afdb0*/  PRMT R146, R66, 0x5410, R146 ;  /* 0x0000541042927816 */ /* 0x000fe40000000092 */
[----:B------:R-:W-:-:S02]  /*afdc0*/  PRMT R144, R68, 0x5410, R144 ;  /* 0x0000541044907816 */ /* 0x000fc40000000090 */
[----:B------:R-:W-:Y:S02]  /*afdd0*/  PRMT R147, R65, 0x5410, R147 ;  /* 0x0000541041937816 */ /* 0x000fe40000000093 */
[----:B------:R-:W-:Y:S02]  /*afde0*/  PRMT R136, R64, 0x5410, R136 ;  /* 0x0000541040887816 */ /* 0x000fe40000000088 */
[----:B------:R-:W-:Y:S01]  /*afdf0*/  PRMT R140, R63, 0x5410, R140 ;  /* 0x000054103f8c7816 */ /* 0x000fe2000000008c */
[----:B------:R-:W-:Y:S01]  /*afe00*/  VIADD R62, R0, 0x17b ;  /* 0x0000017b003e7836 */ /* 0x000fe20000000000 */
[----:B------:R-:W-:Y:S02]  /*afe10*/  @P1 LOP3.LUT R236, R236, 0x1000, RZ, 0xfc, !PT ;  /* 0x00001000ecec1812 */ /* 0x000fe400078efcff */
[----:B------:R-:W-:Y:S02]  /*afe20*/  PRMT R141, R61, 0x5410, R141 ;  /* 0x000054103d8d7816 */ /* 0x000fe4000000008d */
[----:B------:R-:W-:-:S02]  /*afe30*/  PRMT R142, R60, 0x5410, R142 ;  /* 0x000054103c8e7816 */ /* 0x000fc4000000008e */
[----:B------:R-:W-:Y:S02]  /*afe40*/  PRMT R132, R59, 0x5410, R132 ;  /* 0x000054103b847816 */ /* 0x000fe40000000084 */
[----:B------:R-:W-:Y:S02]  /*afe50*/  PRMT R137, R58, 0x5410, R137 ;  /* 0x000054103a897816 */ /* 0x000fe40000000089 */
[----:B------:R-:W-:Y:S01]  /*afe60*/  PRMT R138, R57, 0x5410, R138 ;  /* 0x00005410398a7816 */ /* 0x000fe2000000008a */
        /* <DEDUP_REMOVED lines=47> */
[C---:B------:R-:W-:Y:S01]  /*b0160*/  VIADD R48, R0.reuse, 0x189 ;  /* 0x0000018900307836 */ /* 0x040fe20000000000 */
[----:B------:R-:W-:Y:S01]  /*b0170*/  ISETP.GE.AND P0, PT, R189, UR13, PT ;  /* 0x0000000dbd007c0c */ /* 0x000fe2000bf06270 */
[----:B------:R-:W-:Y:S01]  /*b0180*/  ULDC.64 UR12, c[0x0][0x228] ;  /* 0x00008a00000c7ab9 */ /* 0x000fe20000000a00 */
[C---:B------:R-:W-:Y:S01]  /*b0190*/  VIADD R47, R0.reuse, 0x18a ;  /* 0x0000018a002f7836 */ /* 0x040fe20000000000 */
[----:B------:R-:W-:Y:S01]  /*b01a0*/  @P2 LOP3.LUT R237, R237, 0x80000000, RZ, 0xfc, !PT ;  /* 0x80000000eded2812 */ /* 0x000fe200078efcff */
[C---:B------:R-:W-:Y:S01]  /*b01b0*/  VIADD R46, R0.reuse, 0x18b ;  /* 0x0000018b002e7836 */ /* 0x040fe20000000000 */
[----:B------:R-:W-:Y:S01]  /*b01c0*/  ISETP.LT.AND P2, PT, R7, UR8, !P0 ;  /* 0x0000000807007c0c */ /* 0x000fe2000c741270 */
[C---:B------:R-:W-:Y:S01]  /*b01d0*/  VIADD R45, R0.reuse, 0x18c ;  /* 0x0000018c002d7836 */ /* 0x040fe20000000000 */
[----:B------:R-:W-:Y:S01]  /*b01e0*/  LOP3.LUT R237, R237, 0xdfffffff, RZ, 0xc0, !PT ;  /* 0xdfffffffeded7812 */ /* 0x000fe200078ec0ff */
[----:B------:R-:W-:Y:S01]  /*b01f0*/  VIADD R44, R0, 0x18d ;  /* 0x0000018d002c7836 */ /* 0x000fe20000000000 */
[----:B------:R-:W-:Y:S01]  /*b0200*/  LOP3.LUT R236, R236, 0xfffffffe, RZ, 0xc0, !PT ;  /* 0xfffffffeecec7812 */ /* 0x000fe200078ec0ff */
[C---:B------:R-:W-:Y:S01]  /*b0210*/  VIADD R43, R0.reuse, 0x18e ;  /* 0x0000018e002b7836 */ /* 0x040fe20000000000 */
[----:B------:R-:W-:Y:S01]  /*b0220*/  @P1 LOP3.LUT R237, R237, 0x20000000, RZ, 0xfc, !PT ;  /* 0x20000000eded1812 */ /* 0x000fe200078efcff */
[----:B------:R-:W-:Y:S01]  /*b0230*/  VIADD R42, R0, 0x18f ;  /* 0x0000018f002a7836 */ /* 0x000fe20000000000 */
[----:B------:R-:W-:Y:S01]  /*b0240*/  ISETP.LT.AND P1, PT, R6, UR34, !P0 ;  /* 0x0000002206007c0c */ /* 0x000fe2000c721270 */
[C---:B------:R-:W-:Y:S01]  /*b0250*/  VIADD R41, R0.reuse, 0x190 ;  /* 0x0000019000297836 */ /* 0x040fe20000000000 */
[----:B------:R-:W-:Y:S01]  /*b0260*/  LOP3.LUT R237, R237, 0xefffffff, RZ, 0xc0, !PT ;  /* 0xefffffffeded7812 */ /* 0x000fe200078ec0ff */
[----:B------:R-:W-:Y:S01]  /*b0270*/  VIADD R40, R0, 0x191 ;  /* 0x0000019100287836 */ /* 0x000fe20000000000 */
[----:B------:R-:W-:Y:S01]  /*b0280*/  ISETP.GE.AND P0, PT, R190, UR17, PT ;  /* 0x00000011be007c0c */ /* 0x000fe2000bf06270 */
[----:B------:R-:W-:Y:S01]  /*b0290*/  ULDC.64 UR16, c[0x0][0x228] ;  /* 0x00008a0000107ab9 */ /* 0x000fe20000000a00 */
[----:B------:R-:W-:Y:S01]  /*b02a0*/  @P2 LOP3.LUT R237, R237, 0x10000000, RZ, 0xfc, !PT ;  /* 0x10000000eded2812 */ /* 0x000fe200078efcff */
[C---:B------:R-:W-:Y:S01]  /*b02b0*/  VIADD R38, R0.reuse, 0x193 ;  /* 0x0000019300267836 */ /* 0x040fe20000000000 */
[----:B------:R-:W-:Y:S01]  /*b02c0*/  ISETP.LT.AND P2, PT, R7, UR12, !P0 ;  /* 0x0000000c07007c0c */ /* 0x000fe2000c741270 */
[C---:B------:R-:W-:Y:S01]  /*b02d0*/  VIADD R39, R0.reuse, 0x192 ;  /* 0x0000019200277836 */ /* 0x040fe20000000000 */
[----:B------:R-:W-:Y:S01]  /*b02e0*/  LOP3.LUT R237, R237, 0xfdffffff, RZ, 0xc0, !PT ;  /* 0xfdffffffeded7812 */ /* 0x000fe200078ec0ff */
[C---:B------:R-:W-:Y:S01]  /*b02f0*/  VIADD R37, R0.reuse, 0x194 ;  /* 0x0000019400257836 */ /* 0x040fe20000000000 */
[----:B------:R-:W-:Y:S01]  /*b0300*/  LOP3.LUT R15, R15, 0xfffffffe, RZ, 0xc0, !PT ;  /* 0xfffffffe0f0f7812 */ /* 0x000fe200078ec0ff */
[C---:B------:R-:W-:Y:S01]  /*b0310*/  VIADD R36, R0.reuse, 0x195 ;  /* 0x0000019500247836 */ /* 0x040fe20000000000 */
[----:B------:R-:W-:Y:S01]  /*b0320*/  @P1 LOP3.LUT R237, R237, 0x2000000, RZ, 0xfc, !PT ;  /* 0x02000000eded1812 */ /* 0x000fe200078efcff */
[----:B------:R-:W-:Y:S01]  /*b0330*/  VIADD R35, R0, 0x196 ;  /* 0x0000019600237836 */ /* 0x000fe20000000000 */
[----:B------:R-:W-:Y:S01]  /*b0340*/  ISETP.LT.AND P1, PT, R6, UR30, !P0 ;  /* 0x0000001e06007c0c */ /* 0x000fe2000c721270 */
[----:B------:R-:W-:Y:S01]  /*b0350*/  ULDC UR30, c[0x0][0x22c] ;  /* 0x00008b00001e7ab9 */ /* 0x000fe20000000800 */
[----:B------:R-:W-:Y:S01]  /*b0360*/  LOP3.LUT R237, R237, 0xfeffffff, RZ, 0xc0, !PT ;  /* 0xfeffffffeded7812 */ /* 0x000fe200078ec0ff */
[C---:B------:R-:W-:Y:S01]  /*b0370*/  VIADD R34, R0.reuse, 0x197 ;  /* 0x0000019700227836 */ /* 0x040fe20000000000 */
[----:B------:R-:W-:Y:S01]  /*b0380*/  ISETP.GE.AND P0, PT, R191, UR15, PT ;  /* 0x0000000fbf007c0c */ /* 0x000fe2000bf06270 */
[----:B------:R-:W-:Y:S01]  /*b0390*/  ULDC.64 UR14, c[0x0][0x228] ;  /* 0x00008a00000e7ab9 */ /* 0x000fe20000000a00 */
[----:B------:R-:W-:Y:S01]  /*b03a0*/  @P2 LOP3.LUT R237, R237, 0x1000000, RZ, 0xfc, !PT ;  /* 0x01000000eded2812 */ /* 0x000fe200078efcff */
[----:B------:R-:W-:Y:S01]  /*b03b0*/  ULDC UR34, c[0x0][0x22c] ;  /* 0x00008b0000227ab9 */ /* 0x000fe20000000800 */
[----:B------:R-:W-:Y:S01]  /*b03c0*/  ISETP.LT.AND P2, PT, R7, UR16, !P0 ;  /* 0x0000001007007c0c */ /* 0x000fe2000c741270 */
[C---:B------:R-:W-:Y:S01]  /*b03d0*/  VIADD R33, R0.reuse, 0x198 ;  /* 0x0000019800217836 */ /* 0x040fe20000000000 */
[----:B------:R-:W-:Y:S01]  /*b03e0*/  LOP3.LUT R237, R237, 0xffbfffff, RZ, 0xc0, !PT ;  /* 0xffbfffffeded7812 */ /* 0x000fe200078ec0ff */
[----:B------:R-:W-:Y:S01]  /*b03f0*/  ULDC UR36, c[0x0][0x22c] ;  /* 0x00008b0000247ab9 */ /* 0x000fe20000000800 */
[C---:B------:R-:W-:Y:S01]  /*b0400*/  VIADD R32, R0.reuse, 0x199 ;  /* 0x0000019900207836 */ /* 0x040fe20000000000 */
[----:B------:R-:W-:Y:S01]  /*b0410*/  ULDC UR40, c[0x0][0x22c] ;  /* 0x00008b0000287ab9 */ /* 0x000fe20000000800 */
[----:B------:R-:W-:Y:S01]  /*b0420*/  @P1 LOP3.LUT R237, R237, 0x400000, RZ, 0xfc, !PT ;  /* 0x00400000eded1812 */ /* 0x000fe200078efcff */
[----:B------:R-:W-:Y:S01]  /*b0430*/  VIADD R31, R0, 0x19a ;  /* 0x0000019a001f7836 */ /* 0x000fe20000000000 */
[----:B------:R-:W-:Y:S01]  /*b0440*/  ISETP.LT.AND P1, PT, R6, UR28, !P0 ;  /* 0x0000001c06007c0c */ /* 0x000fe2000c721270 */
[----:B------:R-:W-:Y:S01]  /*b0450*/  ULDC UR28, c[0x0][0x22c] ;  /* 0x00008b00001c7ab9 */ /* 0x000fe20000000800 */
[----:B------:R-:W-:Y:S01]  /*b0460*/  LOP3.LUT R237, R237, 0xffdfffff, RZ, 0xc0, !PT ;  /* 0xffdfffffeded7812 */ /* 0x000fe200078ec0ff */
[----:B------:R-:W-:Y:S01]  /*b0470*/  VIADD R30, R0, 0x19b ;  /* 0x0000019b001e7836 */ /* 0x000fe20000000000 */
[----:B------:R-:W-:Y:S01]  /*b0480*/  ISETP.GE.AND P0, PT, R192, UR19, PT ;  /* 0x00000013c0007c0c */ /* 0x000fe2000bf06270 */
[----:B------:R-:W-:Y:S01]  /*b0490*/  ULDC.64 UR18, c[0x0][0x228] ;  /* 0x00008a0000127ab9 */ /* 0x000fe20000000a00 */
[----:B------:R-:W-:Y:S01]  /*b04a0*/  @P2 LOP3.LUT R237, R237, 0x200000, RZ, 0xfc, !PT ;  /* 0x00200000eded2812 */ /* 0x000fe200078efcff */
[C---:B------:R-:W-:Y:S01]  /*b04b0*/  VIADD R29, R0.reuse, 0x19c ;  /* 0x0000019c001d7836 */ /* 0x040fe20000000000 */
[----:B------:R-:W-:Y:S01]  /*b04c0*/  ISETP.LT.AND P2, PT, R7, UR14, !P0 ;  /* 0x0000000e07007c0c */ /* 0x000fe2000c741270 */
[----:B------:R-:W-:Y:S01]  /*b04d0*/  ULDC UR42, c[0x0][0x22c] ;  /* 0x00008b00002a7ab9 */ /* 0x000fe20000000800 */
[----:B------:R-:W-:Y:S01]  /*b04e0*/  LOP3.LUT R237, R237, 0xfff7ffff, RZ, 0xc0, !PT ;  /* 0xfff7ffffeded7812 */ /* 0x000fe200078ec0ff */
[C---:B------:R-:W-:Y:S01]  /*b04f0*/  VIADD R28, R0.reuse, 0x19d ;  /* 0x0000019d001c7836 */ /* 0x040fe20000000000 */
[----:B------:R-:W-:Y:S01]  /*b0500*/  ULDC UR46, c[0x0][0x22c] ;  /* 0x00008b00002e7ab9 */ /* 0x000fe20000000800 */
        /* <DEDUP_REMOVED lines=10> */
[C---:B------:R-:W-:Y:S01]  /*b05b0*/  VIADD R25, R0.reuse, 0x1a0 ;  /* 0x000001a000197836 */ /* 0x040fe20000000000 */
[----:B------:R-:W-:Y:S01]  /*b05c0*/  ISETP.LT.AND P2, PT, R7, UR18, !P0 ;  /* 0x0000001207007c0c */ /* 0x000fe2000c741270 */
[----:B------:R-:W-:Y:S01]  /*b05d0*/  ULDC UR48, c[0x0][0x22c] ;  /* 0x00008b0000307ab9 */ /* 0x000fe20000000800 */
[----:B------:R-:W-:Y:S01]  /*b05e0*/  LOP3.LUT R237, R237, 0xffff7fff, RZ, 0xc0, !PT ;  /* 0xffff7fffeded7812 */ /* 0x000fe200078ec0ff */
[----:B------:R-:W-:Y:S01]  /*b05f0*/  VIADD R23, R0, 0x1a2 ;  /* 0x000001a200177836 */ /* 0x000fe20000000000 */
[----:B------:R-:W-:Y:S01]  /*b0600*/  ULDC UR51, c[0x0][0x22c] ;  /* 0x00008b0000337ab9 */ /* 0x000fe20000000800 */
[----:B------:R-:W-:Y:S01]  /*b0610*/  LOP3.LUT R14, R14, 0xfffffffe, RZ, 0xc0, !PT ;  /* 0xfffffffe0e0e7812 */ /* 0x000fe200078ec0ff */
[----:B------:R-:W-:Y:S01]  /*b0620*/  VIADD R22, R0, 0x1a3 ;  /* 0x000001a300167836 */ /* 0x000fe20000000000 */
[----:B------:R-:W-:Y:S01]  /*b0630*/  @P1 LOP3.LUT R237, R237, 0x8000, RZ, 0xfc, !PT ;  /* 0x00008000eded1812 */ /* 0x000fe200078efcff */
[----:B------:R-:W-:Y:S01]  /*b0640*/  ULDC UR52, c[0x0][0x22c] ;  /* 0x00008b0000347ab9 */ /* 0x000fe20000000800 */
        /* <DEDUP_REMOVED lines=11> */
[----:B------:R-:W-:Y:S01]  /*b0700*/  VIADD R18, R0, 0x1a7 ;  /* 0x000001a700127836 */ /* 0x000fe20000000000 */
[----:B------:R-:W-:-:S02]  /*b0710*/  ULDC UR54, c[0x0][0x22c] ;  /* 0x00008b0000367ab9 */ /* 0x000fc40000000800 */
[----:B------:R-:W-:Y:S02]  /*b0720*/  @P1 LOP3.LUT R237, R237, 0x800, RZ, 0xfc, !PT ;  /* 0x00000800eded1812 */ /* 0x000fe400078efcff */
[----:B------:R-:W-:Y:S01]  /*b0730*/  ISETP.LT.AND P1, PT, R6, UR24, !P0 ;  /* 0x0000001806007c0c */ /* 0x000fe2000c721270 */
[----:B------:R-:W-:Y:S01]  /*b0740*/  ULDC UR24, c[0x0][0x22c] ;  /* 0x00008b0000187ab9 */ /* 0x000fe20000000800 */
[----:B------:R-:W-:Y:S02]  /*b0750*/  LOP3.LUT R237, R237, 0xfffffdff, RZ, 0xc0, !PT ;  /* 0xfffffdffeded7812 */ /* 0x000fe400078ec0ff */
[----:B------:R-:W-:Y:S01]  /*b0760*/  ISETP.GE.AND P0, PT, R195, UR9, PT ;  /* 0x00000009c3007c0c */ /* 0x000fe2000bf06270 */
[----:B------:R-:W-:Y:S01]  /*b0770*/  ULDC.64 UR8, c[0x0][0x228] ;  /* 0x00008a0000087ab9 */ /* 0x000fe20000000a00 */
[----:B------:R-:W-:Y:S02]  /*b0780*/  @P2 LOP3.LUT R237, R237, 0x200, RZ, 0xfc, !PT ;  /* 0x00000200eded2812 */ /* 0x000fe400078efcff */
[----:B------:R-:W-:-:S02]  /*b0790*/  ISETP.LT.AND P2, PT, R7, UR6, !P0 ;  /* 0x0000000607007c0c */ /* 0x000fc4000c741270 */
[----:B------:R-:W-:-:S04]  /*b07a0*/  LOP3.LUT R237, R237, 0xffffff7f, RZ, 0xc0, !PT ;  /* 0xffffff7feded7812 */ /* 0x000fc800078ec0ff */
        /* <DEDUP_REMOVED lines=21> */
[----:B------:R-:W-:Y:S01]  /*b0900*/  ISETP.GE.AND P0, PT, R198, UR15, PT ;  /* 0x0000000fc6007c0c */ /* 0x000fe2000bf06270 */
[----:B------:R-:W-:Y:S02]  /*b0910*/  ULDC.64 UR14, c[0x0][0x228] ;  /* 0x00008a00000e7ab9 */ /* 0x000fe40000000a00 */
[----:B------:R-:W-:Y:S02]  /*b0920*/  @P2 LOP3.LUT R238, R238, 0x80000000, RZ, 0xfc, !PT ;  /* 0x80000000eeee2812 */ /* 0x000fe400078efcff */
[----:B------:R-:W-:Y:S02]  /*b0930*/  ISETP.LT.AND P2, PT, R7, UR16, !P0 ;  /* 0x0000001007007c0c */ /* 0x000fe4000c741270 */
        /* <DEDUP_REMOVED lines=8> */
[----:B------:R-:W-:Y:S01]  /*b09c0*/  ISETP.LT.AND P2, PT, R7, UR14, !P0 ;  /* 0x0000000e07007c0c */ /* 0x000fe2000c741270 */
[----:B------:R-:W-:Y:S01]  /*b09d0*/  ULDC UR14, c[0x0][0x22c] ;  /* 0x00008b00000e7ab9 */ /* 0x000fe20000000800 */
[----:B------:R-:W-:-:S04]  /*b09e0*/  LOP3.LUT R238, R238, 0xfdffffff, RZ, 0xc0, !PT ;  /* 0xfdffffffeeee7812 */ /* 0x000fc800078ec0ff */
[----:B------:R-:W-:Y:S02]  /*b09f0*/  @P1 LOP3.LUT R238, R238, 0x2000000, RZ, 0xfc, !PT ;  /* 0x02000000eeee1812 */ /* 0x000fe400078efcff */
[----:B------:R-:W-:Y:S01]  /*b0a00*/  ISETP.LT.AND P1, PT, R6, UR39, !P0 ;  /* 0x0000002706007c0c */ /* 0x000fe2000c721270 */
[----:B------:R-:W-:Y:S01]  /*b0a10*/  ULDC UR39, c[0x0][0x22c] ;  /* 0x00008b0000277ab9 */ /* 0x000fe20000000800 */
[----:B------:R-:W-:-:S04]  /*b0a20*/  LOP3.LUT R238, R238, 0xff7fffff, RZ, 0xc0, !PT ;  /* 0xff7fffffeeee7812 */ /* 0x000fc800078ec0ff */
[----:B------:R-:W-:Y:S02]  /*b0a30*/  @P2 LOP3.LUT R238, R238, 0x800000, RZ, 0xfc, !PT ;  /* 0x00800000eeee2812 */ /* 0x000fe400078efcff */
[----:B------:R-:W-:Y:S01]  /*b0a40*/  ISETP.GE.AND P0, PT, R200, UR21, PT ;  /* 0x00000015c8007c0c */ /* 0x000fe2000bf06270 */
[----:B------:R-:W-:Y:S01]  /*b0a50*/  ULDC.64 UR20, c[0x0][0x228] ;  /* 0x00008a0000147ab9 */ /* 0x000fe20000000a00 */
[----:B------:R-:W-:-:S04]  /*b0a60*/  LOP3.LUT R238, R238, 0xffdfffff, RZ, 0xc0, !PT ;  /* 0xffdfffffeeee7812 */ /* 0x000fc800078ec0ff */
[----:B------:R-:W-:Y:S02]  /*b0a70*/  @P1 LOP3.LUT R238, R238, 0x200000, RZ, 0xfc, !PT ;  /* 0x00200000eeee1812 */ /* 0x000fe400078efcff */
[----:B------:R-:W-:Y:S01]  /*b0a80*/  ISETP.LT.AND P1, PT, R7, UR18, !P0 ;  /* 0x0000001207007c0c */ /* 0x000fe2000c721270 */
[----:B------:R-:W-:Y:S01]  /*b0a90*/  ULDC UR18, c[0x0][0x22c] ;  /* 0x00008b0000127ab9 */ /* 0x000fe20000000800 */
[----:B------:R-:W-:Y:S01]  /*b0aa0*/  ISETP.LT.AND P0, PT, R6, UR45, !P0 ;  /* 0x0000002d06007c0c */ /* 0x000fe2000c701270 */
[----:B------:R-:W-:Y:S01]  /*b0ab0*/  ULDC UR45, c[0x0][0x22c] ;  /* 0x00008b00002d7ab9 */ /* 0x000fe20000000800 */
[----:B------:R-:W-:-:S04]  /*b0ac0*/  LOP3.LUT R238, R238, 0xfffdffff, RZ, 0xc0, !PT ;  /* 0xfffdffffeeee7812 */ /* 0x000fc800078ec0ff */
[----:B------:R-:W-:-:S05]  /*b0ad0*/  LOP3.LUT R238, R238, 0xfff7ffff, RZ, 0xc0, !PT ;  /* 0xfff7ffffeeee7812 */ /* 0x000fca00078ec0ff */
[----:B------:R-:W-:-:S04]  /*b0ae0*/  @P1 LOP3.LUT R238, R238, 0x80000, RZ, 0xfc, !PT ;  /* 0x00080000eeee1812 */ /* 0x000fc800078efcff */
        /* <DEDUP_REMOVED lines=42> */
[----:B------:R-:W-:-:S03]  /*b0d90*/  ULDC UR15, c[0x0][0x22c] ;  /* 0x00008b00000f7ab9 */ /* 0x000fc60000000800 */
[----:B------:R-:W-:Y:S01]  /*b0da0*/  ISETP.LT.AND P1, PT, R7, UR16, !P0 ;  /* 0x0000001007007c0c */ /* 0x000fe2000c721270 */
[----:B------:R-:W-:Y:S01]  /*b0db0*/  ULDC UR16, c[0x0][0x22c] ;  /* 0x00008b0000107ab9 */ /* 0x000fe20000000800 */
[----:B------:R-:W-:Y:S01]  /*b0dc0*/  ISETP.LT.AND P0, PT, R6, UR57, !P0 ;  /* 0x0000003906007c0c */ /* 0x000fe2000c701270 */
[----:B------:R-:W-:Y:S01]  /*b0dd0*/  ULDC UR57, c[0x0][0x228] ;  /* 0x00008a0000397ab9 */ /* 0x000fe20000000800 */
[----:B------:R-:W-:-:S11]  /*b0de0*/  LOP3.LUT R238, R238, 0xfffffffd, RZ, 0xc0, !PT ;  /* 0xfffffffdeeee7812 */ /* 0x000fd600078ec0ff */
[----:B------:R-:W-:Y:S02]  /*b0df0*/  @P0 LOP3.LUT R2, R2, 0x80000000, RZ, 0xfc, !PT ;  /* 0x8000000002020812 */ /* 0x000fe400078efcff */
[----:B------:R-:W-:Y:S01]  /*b0e00*/  ISETP.GE.AND P0, PT, R206, UR19, PT ;  /* 0x00000013ce007c0c */ /* 0x000fe2000bf06270 */
[----:B------:R-:W-:Y:S01]  /*b0e10*/  ULDC UR19, c[0x0][0x22c] ;  /* 0x00008b0000137ab9 */ /* 0x000fe20000000800 */
[----:B------:R-:W-:Y:S02]  /*b0e20*/  @P1 LOP3.LUT R238, R238, 0x2, RZ, 0xfc, !PT ;  /* 0x00000002eeee1812 */ /* 0x000fe400078efcff */
[----:B------:R-:W-:Y:S01]  /*b0e30*/  ISETP.LT.AND P1, PT, R7, UR56, !P0 ;  /* 0x0000003807007c0c */ /* 0x000fe2000c721270 */
[----:B------:R-:W-:Y:S01]  /*b0e40*/  VIADD R17, R0, 0x1a8 ;  /* 0x000001a800117836 */ /* 0x000fe20000000000 */
[----:B------:R-:W-:Y:S01]  /*b0e50*/  ISETP.LT.AND P0, PT, R6, UR57, !P0 ;  /* 0x0000003906007c0c */ /* 0x000fe2000c701270 */
[----:B------:R-:W-:Y:S01]  /*b0e60*/  ULDC UR57, c[0x0][0x228] ;  /* 0x00008a0000397ab9 */ /* 0x000fe20000000800 */
[----:B------:R-:W-:Y:S01]  /*b0e70*/  LOP3.LUT R2, R2, 0xdfffffff, RZ, 0xc0, !PT ;  /* 0xdfffffff02027812 */ /* 0x000fe200078ec0ff */
[----:B------:R-:W-:Y:S01]  /*b0e80*/  VIADD R16, R0, 0x1a9 ;  /* 0x000001a900107836 */ /* 0x000fe20000000000 */
[----:B------:R-:W-:Y:S01]  /*b0e90*/  ISETP.GE.AND P2, PT, R94, UR35, PT ;  /* 0x000000235e007c0c */ /* 0x000fe2000bf46270 */
[----:B------:R-:W-:Y:S01]  /*b0ea0*/  ULDC UR35, c[0x0][0x22c] ;  /* 0x00008b0000237ab9 */ /* 0x000fe20000000800 */
[----:B------:R-:W-:Y:S01]  /*b0eb0*/  LOP3.LUT R238, R238, 0xfffffffe, RZ, 0xc0, !PT ;  /* 0xfffffffeeeee7812 */ /* 0x000fe200078ec0ff */
[----:B------:R-:W-:-:S04]  /*b0ec0*/  ULDC UR56, c[0x0][0x22c] ;  /* 0x00008b0000387ab9 */ /* 0x000fc80000000800 */
        /* <DEDUP_REMOVED lines=50> */
[----:B------:R-:W-:Y:S02]  /*b11f0*/  @P1 LOP3.LUT R2, R2, 0x800, RZ, 0xfc, !PT ;  /* 0x0000080002021812 */ /* 0x000fe400078efcff */
[----:B------:R-:W-:Y:S01]  /*b1200*/  ISETP.GE.AND P1, PT, R96, UR29, PT ;  /* 0x0000001d60007c0c */ /* 0x000fe2000bf26270 */
[----:B------:R-:W-:Y:S01]  /*b1210*/  ULDC UR29, c[0x0][0x22c] ;  /* 0x00008b00001d7ab9 */ /* 0x000fe20000000800 */
[----:B------:R-:W-:-:S04]  /*b1220*/  LOP3.LUT R2, R2, 0xfffffdff, RZ, 0xc0, !PT ;  /* 0xfffffdff02027812 */ /* 0x000fc800078ec0ff */
[----:B------:R-:W-:-:S04]  /*b1230*/  @P0 LOP3.LUT R2, R2, 0x200, RZ, 0xfc, !PT ;  /* 0x0000020002020812 */ /* 0x000fc800078efcff */
[----:B------:R-:W-:-:S04]  /*b1240*/  LOP3.LUT R2, R2, 0xfffffffe, RZ, 0xc0, !PT ;  /* 0xfffffffe02027812 */ /* 0x000fc800078ec0ff */
[----:B------:R-:W-:Y:S02]  /*b1250*/  @P1 LOP3.LUT R2, R2, 0x1, RZ, 0xfc, !PT ;  /* 0x0000000102021812 */ /* 0x000fe400078efcff */
[----:B------:R-:W-:Y:S01]  /*b1260*/  ISETP.GE.AND P1, PT, R93, UR37, PT ;  /* 0x000000255d007c0c */ /* 0x000fe2000bf26270 */
[----:B------:R-:W-:Y:S01]  /*b1270*/  ULDC UR37, c[0x0][0x22c] ;  /* 0x00008b0000257ab9 */ /* 0x000fe20000000800 */
[----:B------:R-:W-:-:S04]  /*b1280*/  LOP3.LUT R2, R2, 0xffffffef, RZ, 0xc0, !PT ;  /* 0xffffffef02027812 */ /* 0x000fc800078ec0ff */
[----:B------:R-:W-:-:S04]  /*b1290*/  @P2 LOP3.LUT R2, R2, 0x10, RZ, 0xfc, !PT ;  /* 0x0000001002022812 */ /* 0x000fc800078efcff */
[----:B------:R-:W-:-:S04]  /*b12a0*/  LOP3.LUT R2, R2, 0xfffffeff, RZ, 0xc0, !PT ;  /* 0xfffffeff02027812 */ /* 0x000fc800078ec0ff */
[----:B------:R-:W-:Y:S02]  /*b12b0*/  @P1 LOP3.LUT R2, R2, 0x100, RZ, 0xfc, !PT ;  /* 0x0000010002021812 */ /* 0x000fe400078efcff */
[----:B------:R-:W-:Y:S02]  /*b12c0*/  ISETP.GE.AND P2, PT, R91, UR43, PT ;  /* 0x0000002b5b007c0c */ /* 0x000fe4000bf46270 */
        /* <DEDUP_REMOVED lines=13> */
[----:B------:R-:W-:-:S04]  /*b13a0*/  @P2 LOP3.LUT R2, R2, 0x40000, RZ, 0xfc, !PT ;  /* 0x0004000002022812 */ /* 0x000fc800078efcff */
[----:B------:R-:W-:-:S04]  /*b13b0*/  LOP3.LUT R2, R2, 0xffdfffff, RZ, 0xc0, !PT ;  /* 0xffdfffff02027812 */ /* 0x000fc800078ec0ff */
[----:B------:R-:W-:Y:S02]  /*b13c0*/  @P1 LOP3.LUT R2, R2, 0x200000, RZ, 0xfc, !PT ;  /* 0x0020000002021812 */ /* 0x000fe400078efcff */
[----:B------:R-:W-:Y:S02]  /*b13d0*/  ISETP.GE.AND P1, PT, R86, UR61, PT ;  /* 0x0000003d56007c0c */ /* 0x000fe4000bf26270 */
[----:B------:R-:W-:Y:S01]  /*b13e0*/  ISETP.GE.AND P3, PT, R85, UR35, PT ;  /* 0x0000002355007c0c */ /* 0x000fe2000bf66270 */
[----:B------:R-:W-:Y:S01]  /*b13f0*/  ULDC UR35, c[0x0][0x22c] ;  /* 0x00008b0000237ab9 */ /* 0x000fe20000000800 */
[----:B------:R-:W-:Y:S02]  /*b1400*/  LOP3.LUT R2, R2, 0xfeffffff, RZ, 0xc0, !PT ;  /* 0xfeffffff02027812 */ /* 0x000fe400078ec0ff */
[----:B------:R-:W-:Y:S01]  /*b1410*/  ISETP.GE.AND P0, PT, R95, UR31, PT ;  /* 0x0000001f5f007c0c */ /* 0x000fe2000bf06270 */
[----:B------:R-:W-:Y:S02]  /*b1420*/  ULDC UR31, c[0x0][0x22c] ;  /* 0x00008b00001f7ab9 */ /* 0x000fe40000000800 */
[----:B------:R-:W-:Y:S01]  /*b1430*/  ISETP.GE.AND P2, PT, R84, UR31, PT ;  /* 0x0000001f54007c0c */ /* 0x000fe2000bf46270 */
[----:B------:R-:W-:-:S03]  /*b1440*/  ULDC UR31, c[0x0][0x22c] ;  /* 0x00008b00001f7ab9 */ /* 0x000fc60000000800 */
        /* <DEDUP_REMOVED lines=11> */
[----:B------:R-:W-:Y:S01]  /*b1500*/  ISETP.GE.AND P3, PT, R81, UR35, PT ;  /* 0x0000002351007c0c */ /* 0x000fe2000bf66270 */
[----:B------:R-:W-:Y:S01]  /*b1510*/  ULDC UR35, c[0x0][0x22c] ;  /* 0x00008b0000237ab9 */ /* 0x000fe20000000800 */
[----:B------:R-:W-:Y:S01]  /*b1520*/  ISETP.GE.AND P2, PT, R80, UR31, PT ;  /* 0x0000001f50007c0c */ /* 0x000fe2000bf46270 */
[----:B------:R-:W-:-:S08]  /*b1530*/  ULDC UR31, c[0x0][0x22c] ;  /* 0x00008b00001f7ab9 */ /* 0x000fd00000000800 */
        /* <DEDUP_REMOVED lines=13> */
[----:B------:R-:W-:Y:S02]  /*b1610*/  LOP3.LUT R238, R238, 0xfffffeff, RZ, 0xc0, !PT ;  /* 0xfffffeffeeee7812 */ /* 0x000fe400078ec0ff */
[----:B------:R-:W-:Y:S01]  /*b1620*/  ISETP.GE.AND P2, PT, R76, UR31, PT ;  /* 0x0000001f4c007c0c */ /* 0x000fe2000bf46270 */
[----:B------:R-:W-:-:S06]  /*b1630*/  ULDC UR31, c[0x0][0x22c] ;  /* 0x00008b00001f7ab9 */ /* 0x000fcc0000000800 */
        /* <DEDUP_REMOVED lines=27> */
[----:B------:R-:W-:Y:S02]  /*b17f0*/  LOP3.LUT R238, R238, 0xfbffffff, RZ, 0xc0, !PT ;  /* 0xfbffffffeeee7812 */ /* 0x000fe400078ec0ff */
[----:B------:R-:W-:Y:S01]  /*b1800*/  ISETP.GE.AND P3, PT, R69, UR35, PT ;  /* 0x0000002345007c0c */ /* 0x000fe2000bf66270 */
[----:B------:R-:W-:-:S08]  /*b1810*/  ULDC UR35, c[0x0][0x22c] ;  /* 0x00008b0000237ab9 */ /* 0x000fd00000000800 */
[----:B------:R-:W-:Y:S02]  /*b1820*/  @P1 LOP3.LUT R238, R238, 0x4000000, RZ, 0xfc, !PT ;  /* 0x04000000eeee1812 */ /* 0x000fe400078efcff */
[----:B------:R-:W-:Y:S01]  /*b1830*/  ISETP.GE.AND P1, PT, R67, UR29, PT ;  /* 0x0000001d43007c0c */ /* 0x000fe2000bf26270 */
[----:B------:R-:W-:Y:S01]  /*b1840*/  ULDC UR29, c[0x0][0x22c] ;  /* 0x00008b00001d7ab9 */ /* 0x000fe20000000800 */
[----:B------:R-:W-:Y:S02]  /*b1850*/  LOP3.LUT R237, R237, 0xfffffffd, RZ, 0xc0, !PT ;  /* 0xfffffffdeded7812 */ /* 0x000fe400078ec0ff */
[----:B------:R-:W-:Y:S01]  /*b1860*/  ISETP.GE.AND P2, PT, R68, UR31, PT ;  /* 0x0000001f44007c0c */ /* 0x000fe2000bf46270 */
[----:B------:R-:W-:Y:S01]  /*b1870*/  ULDC UR31, c[0x0][0x22c] ;  /* 0x00008b00001f7ab9 */ /* 0x000fe20000000800 */
[----:B------:R-:W-:-:S07]  /*b1880*/  LOP3.LUT R238, R238, 0xefffffff, RZ, 0xc0, !PT ;  /* 0xefffffffeeee7812 */ /* 0x000fce00078ec0ff */
[----:B------:R-:W-:Y:S02]  /*b1890*/  @P1 LOP3.LUT R237, R237, 0x2, RZ, 0xfc, !PT ;  /* 0x00000002eded1812 */ /* 0x000fe400078efcff */
[----:B------:R-:W-:Y:S01]  /*b18a0*/  ISETP.GE.AND P1, PT, R66, UR37, PT ;  /* 0x0000002542007c0c */ /* 0x000fe2000bf26270 */
[----:B------:R-:W-:Y:S01]  /*b18b0*/  ULDC UR37, c[0x0][0x22c] ;  /* 0x00008b0000257ab9 */ /* 0x000fe20000000800 */
[----:B------:R-:W-:Y:S02]  /*b18c0*/  @P3 LOP3.LUT R238, R238, 0x10000000, RZ, 0xfc, !PT ;  /* 0x10000000eeee3812 */ /* 0x000fe400078efcff */
[----:B------:R-:W-:Y:S01]  /*b18d0*/  ISETP.GE.AND P3, PT, R65, UR35, PT ;  /* 0x0000002341007c0c */ /* 0x000fe2000bf66270 */
[----:B------:R-:W-:Y:S01]  /*b18e0*/  ULDC UR35, c[0x0][0x22c] ;  /* 0x00008b0000237ab9 */ /* 0x000fe20000000800 */
[----:B------:R-:W-:Y:S02]  /*b18f0*/  LOP3.LUT R237, R237, 0xffffffef, RZ, 0xc0, !PT ;  /* 0xffffffefeded7812 */ /* 0x000fe400078ec0ff */
[----:B------:R-:W-:-:S05]  /*b1900*/  LOP3.LUT R238, R238, 0xbfffffff, RZ, 0xc0, !PT ;  /* 0xbfffffffeeee7812 */ /* 0x000fca00078ec0ff */
[----:B------:R-:W-:Y:S02]  /*b1910*/  @P1 LOP3.LUT R237, R237, 0x10, RZ, 0xfc, !PT ;  /* 0x00000010eded1812 */ /* 0x000fe400078efcff */
[----:B------:R-:W-:Y:S02]  /*b1920*/  @P2 LOP3.LUT R238, R238, 0x40000000, RZ, 0xfc, !PT ;  /* 0x40000000eeee2812 */ /* 0x000fe400078efcff */
[----:B------:R-:W-:Y:S01]  /*b1930*/  ISETP.GE.AND P2, PT, R64, UR31, PT ;  /* 0x0000001f40007c0c */ /* 0x000fe2000bf46270 */
[----:B------:R-:W-:Y:S01]  /*b1940*/  ULDC UR31, c[0x0][0x22c] ;  /* 0x00008b00001f7ab9 */ /* 0x000fe20000000800 */
[----:B------:R-:W-:-:S04]  /*b1950*/  LOP3.LUT R237, R237, 0xffffffdf, RZ, 0xc0, !PT ;  /* 0xffffffdfeded7812 */ /* 0x000fc800078ec0ff */
[----:B------:R-:W-:Y:S02]  /*b1960*/  @P3 LOP3.LUT R237, R237, 0x20, RZ, 0xfc, !PT ;  /* 0x00000020eded3812 */ /* 0x000fe400078efcff */
[----:B------:R-:W-:Y:S01]  /*b1970*/  ISETP.GE.AND P1, PT, R63, UR29, PT ;  /* 0x0000001d3f007c0c */ /* 0x000fe2000bf26270 */
[----:B------:R-:W-:Y:S01]  /*b1980*/  ULDC UR29, c[0x0][0x22c] ;  /* 0x00008b00001d7ab9 */ /* 0x000fe20000000800 */
        /* <DEDUP_REMOVED lines=27> */
[----:B------:R-:W-:Y:S02]  /*b1b40*/  ISETP.GE.AND P1, PT, R54, UR16, PT ;  /* 0x0000001036007c0c */ /* 0x000fe4000bf26270 */
[----:B------:R-:W-:-:S04]  /*b1b50*/  LOP3.LUT R237, R237, 0xf7ffffff, RZ, 0xc0, !PT ;  /* 0xf7ffffffeded7812 */ /* 0x000fc800078ec0ff */
[----:B------:R-:W-:Y:S02]  /*b1b60*/  @P3 LOP3.LUT R237, R237, 0x8000000, RZ, 0xfc, !PT ;  /* 0x08000000eded3812 */ /* 0x000fe400078efcff */
[----:B------:R-:W-:Y:S02]  /*b1b70*/  ISETP.GE.AND P3, PT, R52, UR14, PT ;  /* 0x0000000e34007c0c */ /* 0x000fe4000bf66270 */
[----:B------:R-:W-:Y:S02]  /*b1b80*/  LOP3.LUT R237, R237, 0xbfffffff, RZ, 0xc0, !PT ;  /* 0xbfffffffeded7812 */ /* 0x000fe400078ec0ff */
[----:B------:R-:W-:Y:S02]  /*b1b90*/  @P2 LOP3.LUT R236, R236, 0x1, RZ, 0xfc, !PT ;  /* 0x00000001ecec2812 */ /* 0x000fe400078efcff */
[----:B------:R-:W-:Y:S02]  /*b1ba0*/  @P1 LOP3.LUT R237, R237, 0x40000000, RZ, 0xfc, !PT ;  /* 0x40000000eded1812 */ /* 0x000fe400078efcff */
[----:B------:R-:W-:-:S02]  /*b1bb0*/  ISETP.GE.AND P1, PT, R51, UR19, PT ;  /* 0x0000001333007c0c */ /* 0x000fc4000bf26270 */
        /* <DEDUP_REMOVED lines=86> */
[----:B------:R-:W-:-:S04]  /*b2120*/  @P2 LOP3.LUT R14, R14, 0x4, RZ, 0xfc, !PT ;  /* 0x000000040e0e2812 */ /* 0x000fc800078efcff */
[----:B------:R-:W-:Y:S02]  /*b2130*/  LOP3.LUT R14, R14, 0xffffffef, RZ, 0xc0, !PT ;  /* 0xffffffef0e0e7812 */ /* 0x000fe400078ec0ff */
[----:B------:R-:W-:Y:S02]  /*b2140*/  ISETP.GE.AND P1, PT, R21, UR54, PT ;  /* 0x0000003615007c0c */ /* 0x000fe4000bf26270 */
[----:B------:R-:W-:Y:S02]  /*b2150*/  @P3 LOP3.LUT R14, R14, 0x10, RZ, 0xfc, !PT ;  /* 0x000000100e0e3812 */ /* 0x000fe400078efcff */
[----:B------:R-:W-:Y:S02]  /*b2160*/  ISETP.GE.AND P2, PT, R20, UR56, PT ;  /* 0x0000003814007c0c */ /* 0x000fe4000bf46270 */
[----:B------:R-:W-:Y:S02]  /*b2170*/  ISETP.GE.AND P3, PT, R19, UR57, PT ;  /* 0x0000003913007c0c */ /* 0x000fe4000bf66270 */
[----:B------:R-:W-:-:S02]  /*b2180*/  ISETP.GE.AND P4, PT, R18, UR58, PT ;  /* 0x0000003a12007c0c */ /* 0x000fc4000bf86270 */
[----:B------:R-:W-:Y:S02]  /*b2190*/  ISETP.GE.AND P5, PT, R17, UR59, PT ;  /* 0x0000003b11007c0c */ /* 0x000fe4000bfa6270 */
[----:B------:R-:W-:Y:S01]  /*b21a0*/  ISETP.GE.AND P6, PT, R16, UR60, PT ;  /* 0x0000003c10007c0c */ /* 0x000fe2000bfc6270 */
[----:B------:R-:W2:Y:S01]  /*b21b0*/  LDL.LU R107, [R1+0x74] ;  /* 0x00007400016b7983 */ /* 0x000ea20000300800 */
[----:B------:R-:W-:Y:S01]  /*b21c0*/  LOP3.LUT R239, R239, 0xfffffffb, RZ, 0xc0, !PT ;  /* 0xfffffffbefef7812 */ /* 0x000fe200078ec0ff */
[----:B------:R-:W-:Y:S01]  /*b21d0*/  ULDC.64 UR28, c[0x0][0x228] ;  /* 0x00008a00001c7ab9 */ /* 0x000fe20000000a00 */
[----:B------:R-:W-:Y:S01]  /*b21e0*/  LOP3.LUT R13, R13, 0x7fffffff, RZ, 0xc0, !PT ;  /* 0x7fffffff0d0d7812 */ /* 0x000fe200078ec0ff */
[----:B------:R-:W2:Y:S01]  /*b21f0*/  LDL.LU R106, [R1+0x384] ;  /* 0x00038400016a7983 */ /* 0x000ea20000300800 */
[----:B------:R-:W-:Y:S01]  /*b2200*/  ULDC.64 UR26, c[0x0][0x228] ;  /* 0x00008a00001a7ab9 */ /* 0x000fe20000000a00 */
[----:B------:R-:W-:Y:S01]  /*b2210*/  ULDC.64 UR24, c[0x0][0x228] ;  /* 0x00008a0000187ab9 */ /* 0x000fe20000000a00 */
[----:B------:R-:W-:Y:S01]  /*b2220*/  ULDC.64 UR22, c[0x0][0x228] ;  /* 0x00008a0000167ab9 */ /* 0x000fe20000000a00 */
[----:B------:R-:W3:Y:S01]  /*b2230*/  LDL.LU R105, [R1+0x70] ;  /* 0x0000700001697983 */ /* 0x000ee20000300800 */
[----:B------:R-:W-:Y:S01]  /*b2240*/  ULDC.64 UR20, c[0x0][0x228] ;  /* 0x00008a0000147ab9 */ /* 0x000fe20000000a00 */
[----:B------:R-:W-:Y:S01]  /*b2250*/  ULDC.64 UR18, c[0x0][0x228] ;  /* 0x00008a0000127ab9 */ /* 0x000fe20000000a00 */
[----:B------:R-:W-:Y:S01]  /*b2260*/  ULDC.64 UR14, c[0x0][0x228] ;  /* 0x00008a00000e7ab9 */ /* 0x000fe20000000a00 */
[----:B------:R-:W3:Y:S01]  /*b2270*/  LDL.LU R104, [R1+0x380] ;  /* 0x0003800001687983 */ /* 0x000ee20000300800 */
[----:B------:R-:W-:Y:S01]  /*b2280*/  ULDC.64 UR12, c[0x0][0x228] ;  /* 0x00008a00000c7ab9 */ /* 0x000fe20000000a00 */
[----:B------:R-:W-:Y:S01]  /*b2290*/  ULDC.64 UR8, c[0x0][0x228] ;  /* 0x00008a0000087ab9 */ /* 0x000fe20000000a00 */
[----:B------:R-:W-:Y:S01]  /*b22a0*/  ULDC.64 UR6, c[0x0][0x228] ;  /* 0x00008a0000067ab9 */ /* 0x000fe20000000a00 */
[----:B------:R-:W4:Y:S01]  /*b22b0*/  LDL.LU R103, [R1+0x118] ;  /* 0x0001180001677983 */ /* 0x000f220000300800 */
[----:B------:R-:W-:-:S03]  /*b22c0*/  ULDC.64 UR30, c[0x0][0x228] ;  /* 0x00008a00001e7ab9 */ /* 0x000fc60000000a00 */
[----:B------:R-:W4:Y:S04]  /*b22d0*/  LDL.LU R102, [R1+0x2874] ;  /* 0x0028740001667983 */ /* 0x000f280000300800 */
[----:B------:R-:W4:Y:S04]  /*b22e0*/  LDL.LU R101, [R1+0x2870] ;  /* 0x0028700001657983 */ /* 0x000f280000300800 */
[----:B------:R-:W4:Y:S04]  /*b22f0*/  LDL.LU R100, [R1+0x286c] ;  /* 0x00286c0001647983 */ /* 0x000f280000300800 */
[----:B------:R-:W4:Y:S04]  /*b2300*/  LDL.LU R99, [R1+0x10c] ;  /* 0x00010c0001637983 */ /* 0x000f280000300800 */
[----:B------:R-:W4:Y:S04]  /*b2310*/  LDL.LU R98, [R1+0x108] ;  /* 0x0001080001627983 */ /* 0x000f280000300800 */
[----:B------:R-:W4:Y:S01]  /*b2320*/  LDL.LU R97, [R1+0x94] ;  /* 0x0000940001617983 */ /* 0x000f220000300800 */
[----:B------:R-:W-:-:S02]  /*b2330*/  @P0 LOP3.LUT R239, R239, 0x4, RZ, 0xfc, !PT ;  /* 0x00000004efef0812 */ /* 0x000fc400078efcff */
[----:B------:R-:W-:Y:S01]  /*b2340*/  @P3 LOP3.LUT R13, R13, 0x80000000, RZ, 0xfc, !PT ;  /* 0x800000000d0d3812 */ /* 0x000fe200078efcff */
[----:B------:R-:W-:Y:S01]  /*b2350*/  STL.64 [R1+0x2b78], R236 ;  /* 0x002b78ec01007387 */ /* 0x000fe20000100a00 */
[----:B------:R-:W-:Y:S02]  /*b2360*/  LOP3.LUT R239, R239, 0xfffffffd, RZ, 0xc0, !PT ;  /* 0xfffffffdefef7812 */ /* 0x000fe400078ec0ff */
[----:B------:R-:W-:Y:S01]  /*b2370*/  LOP3.LUT R13, R13, 0xbfffffff, RZ, 0xc0, !PT ;  /* 0xbfffffff0d0d7812 */ /* 0x000fe200078ec0ff */
[----:B------:R0:W-:Y:S01]  /*b2380*/  STL.64 [R1+0x2b70], R14 ;  /* 0x002b700e01007387 */ /* 0x0001e20000100a00 */
[----:B------:R-:W-:Y:S02]  /*b2390*/  @P1 LOP3.LUT R239, R239, 0x2, RZ, 0xfc, !PT ;  /* 0x00000002efef1812 */ /* 0x000fe400078efcff */
[----:B------:R-:W-:Y:S01]  /*b23a0*/  @P4 LOP3.LUT R13, R13, 0x40000000, RZ, 0xfc, !PT ;  /* 0x400000000d0d4812 */ /* 0x000fe200078efcff */
[----:B------:R-:W-:Y:S01]  /*b23b0*/  STL.64 [R1+0x2b68], R250 ;  /* 0x002b68fa01007387 */ /* 0x000fe20000100a00 */
[----:B------:R-:W-:-:S02]  /*b23c0*/  LOP3.LUT R239, R239, 0xfffffffe, RZ, 0xc0, !PT ;  /* 0xfffffffeefef7812 */ /* 0x000fc400078ec0ff */
[----:B------:R-:W-:Y:S01]  /*b23d0*/  LOP3.LUT R13, R13, 0xdfffffff, RZ, 0xc0, !PT ;  /* 0xdfffffff0d0d7812 */ /* 0x000fe200078ec0ff */
[----:B------:R-:W-:Y:S01]  /*b23e0*/  STL.64 [R1+0x2b60], R244 ;  /* 0x002b60f401007387 */ /* 0x000fe20000100a00 */
[----:B------:R-:W-:Y:S02]  /*b23f0*/  @P2 LOP3.LUT R239, R239, 0x1, RZ, 0xfc, !PT ;  /* 0x00000001efef2812 */ /* 0x000fe400078efcff */
[----:B------:R-:W-:Y:S01]  /*b2400*/  @P5 LOP3.LUT R13, R13, 0x20000000, RZ, 0xfc, !PT ;  /* 0x200000000d0d5812 */ /* 0x000fe200078efcff */
[----:B------:R-:W-:Y:S01]  /*b2410*/  STL.64 [R1+0x2b58], R242 ;  /* 0x002b58f201007387 */ /* 0x000fe20000100a00 */
[C---:B------:R-:W-:Y:S02]  /*b2420*/  LOP3.LUT P5, RZ, R2.reuse, 0x2, RZ, 0xc0, !PT ;  /* 0x0000000202ff7812 */ /* 0x040fe400078ac0ff */
[----:B------:R-:W-:Y:S01]  /*b2430*/  LOP3.LUT R13, R13, 0xefffffff, RZ, 0xc0, !PT ;  /* 0xefffffff0d0d7812 */ /* 0x000fe200078ec0ff */
[----:B------:R-:W-:Y:S01]  /*b2440*/  STL.64 [R1+0x2b50], R240 ;  /* 0x002b50f001007387 */ /* 0x000fe20000100a00 */
[----:B------:R-:W-:-:S02]  /*b2450*/  LOP3.LUT P4, RZ, R2, 0x4, RZ, 0xc0, !PT ;  /* 0x0000000402ff7812 */ /* 0x000fc4000788c0ff */
[----:B------:R-:W-:Y:S01]  /*b2460*/  @P6 LOP3.LUT R13, R13, 0x10000000, RZ, 0xfc, !PT ;  /* 0x100000000d0d6812 */ /* 0x000fe200078efcff */
[----:B------:R-:W-:Y:S01]  /*b2470*/  STL.64 [R1+0x2b48], R10 ;  /* 0x002b480a01007387 */ /* 0x000fe20000100a00 */
[----:B------:R-:W-:Y:S02]  /*b2480*/  LOP3.LUT P6, RZ, R8, 0x20000000, RZ, 0xc0, !PT ;  /* 0x2000000008ff7812 */ /* 0x000fe400078cc0ff */
[C---:B------:R-:W-:Y:S01]  /*b2490*/  LOP3.LUT P3, RZ, R2.reuse, 0x8, RZ, 0xc0, !PT ;  /* 0x0000000802ff7812 */ /* 0x040fe2000786c0ff */
[----:B------:R1:W-:Y:S01]  /*b24a0*/  STL.64 [R1+0x2b40], R4 ;  /* 0x002b400401007387 */ /* 0x0003e20000100a00 */
[C---:B------:R-:W-:Y:S02]  /*b24b0*/  LOP3.LUT P2, RZ, R2.reuse, 0x20, RZ, 0xc0, !PT ;  /* 0x0000002002ff7812 */ /* 0x040fe4000784c0ff */
[C---:B------:R-:W-:Y:S01]  /*b24c0*/  LOP3.LUT P1, RZ, R2.reuse, 0x40, RZ, 0xc0, !PT ;  /* 0x0000004002ff7812 */ /* 0x040fe2000782c0ff */
[----:B------:R1:W-:Y:S01]  /*b24d0*/  STL.64 [R1+0x2b38], R6 ;  /* 0x002b380601007387 */ /* 0x0003e20000100a00 */
[----:B------:R-:W-:-:S03]  /*b24e0*/  LOP3.LUT P0, RZ, R2, 0x80, RZ, 0xc0, !PT ;  /* 0x0000008002ff7812 */ /* 0x000fc6000780c0ff */
[----:B------:R-:W-:Y:S01]  /*b24f0*/  STL.64 [R1+0x2b80], R238 ;  /* 0x002b80ee01007387 */ /* 0x000fe20000100a00 */
[----:B------:R-:W0:Y:S02]  /*b2500*/  S2R R108, SR_TID.X ;  /* 0x00000000006c7919 */ /* 0x000e240000002100 */
[----:B0-----:R-:W-:-:S05]  /*b2510*/  IMAD.SHL.U32 R108, R108, 0x40, RZ ;  /* 0x000000406c6c7824 */ /* 0x001fca00078e00ff */
[----:B------:R-:W-:-:S04]  /*b2520*/  LOP3.LUT R108, R108, 0x400, RZ, 0xc0, !PT ;  /* 0x000004006c6c7812 */ /* 0x000fc800078ec0ff */
[----:B------:R-:W-:Y:S02]  /*b2530*/  IADD3 R212, R108, UR4, R212 ;  /* 0x000000046cd47c10 */ /* 0x000fe4000fffe0d4 */
[----:B--2---:R-:W-:Y:S02]  /*b2540*/  PRMT R108, R106, 0x5410, R107 ;  /* 0x000054106a6c7816 */ /* 0x004fe4000000006b */
[----:B---3--:R-:W-:Y:S02]  /*b2550*/  PRMT R109, R104, 0x5410, R105 ;  /* 0x00005410686d7816 */ /* 0x008fe40000000069 */
[----:B----4-:R-:W-:Y:S02]  /*b2560*/  PRMT R110, R103, 0x5410, R248 ;  /* 0x00005410676e7816 */ /* 0x010fe400000000f8 */
[----:B------:R-:W2:Y:S01]  /*b2570*/  LDL.LU R103, [R1+0x198] ;  /* 0x0001980001677983 */ /* 0x000ea20000300800 */
[----:B------:R-:W-:-:S03]  /*b2580*/  LOP3.LUT R21, R102, 0xffff, RZ, 0xc0, !PT ;  /* 0x0000ffff66157812 */ /* 0x000fc600078ec0ff */
[----:B------:R-:W2:Y:S01]  /*b2590*/  LDL.LU R102, [R1+0x3ac] ;  /* 0x0003ac0001667983 */ /* 0x000ea20000300800 */
[----:B------:R-:W-:-:S03]  /*b25a0*/  LOP3.LUT R20, R101, 0xffff, RZ, 0xc0, !PT ;  /* 0x0000ffff65147812 */ /* 0x000fc600078ec0ff */
[----:B------:R-:W3:Y:S01]  /*b25b0*/  LDL.LU R101, [R1+0x174] ;  /* 0x0001740001657983 */ /* 0x000ee20000300800 */
[----:B------:R-:W-:-:S03]  /*b25c0*/  LOP3.LUT R19, R100, 0xffff, RZ, 0xc0, !PT ;  /* 0x0000ffff64137812 */ /* 0x000fc600078ec0ff */
[----:B------:R-:W4:Y:S01]  /*b25d0*/  LDL.LU R100, [R1+0x90] ;  /* 0x0000900001647983 */ /* 0x000f220000300800 */
[----:B------:R-:W-:Y:S02]  /*b25e0*/  LOP3.LUT R18, R99, 0xffff, RZ, 0xc0, !PT ;  /* 0x0000ffff63127812 */ /* 0x000fe400078ec0ff */
[----:B------:R-:W-:Y:S02]  /*b25f0*/  LOP3.LUT R17, R98, 0xffff, RZ, 0xc0, !PT ;  /* 0x0000ffff62117812 */ /* 0x000fe400078ec0ff */
[----:B------:R-:W4:Y:S01]  /*b2600*/  LDL.LU R98, [R1+0x154] ;  /* 0x0001540001627983 */ /* 0x000f220000300800 */
[----:B------:R-:W-:-:S03]  /*b2610*/  LOP3.LUT R16, R97, 0xffff, RZ, 0xc0, !PT ;  /* 0x0000ffff61107812 */ /* 0x000fc600078ec0ff */
[----:B------:R-:W4:Y:S01]  /*b2620*/  LDL.LU R97, [R1+0x150] ;  /* 0x0001500001617983 */ /* 0x000f220000300800 */
[----:B------:R-:W-:Y:S02]  /*b2630*/  SHF.R.U32.HI R24, RZ, 0x8, R21 ;  /* 0x00000008ff187819 */ /* 0x000fe40000011615 */
[--C-:B------:R-:W-:Y:S02]  /*b2640*/  SHF.R.U32.HI R23, RZ, 0x8, R18.reuse ;  /* 0x00000008ff177819 */ /* 0x100fe40000011612 */
[----:B------:R-:W-:Y:S02]  /*b2650*/  PRMT R14, R21, 0x3340, R18 ;  /* 0x00003340150e7816 */ /* 0x000fe40000000012 */
[----:B------:R-:W-:Y:S02]  /*b2660*/  SHF.R.U32.HI R18, RZ, 0x8, R20 ;  /* 0x00000008ff127819 */ /* 0x000fe40000011614 */
[--C-:B------:R-:W-:Y:S02]  /*b2670*/  PRMT R236, R20, 0x3340, R17.reuse ;  /* 0x0000334014ec7816 */ /* 0x100fe40000000011 */
[----:B------:R-:W-:-:S02]  /*b2680*/  SHF.R.U32.HI R22, RZ, 0x8, R17 ;  /* 0x00000008ff167819 */ /* 0x000fc40000011611 */
[--C-:B-1----:R-:W-:Y:S02]  /*b2690*/  PRMT R4, R19, 0x3340, R16.reuse ;  /* 0x0000334013047816 */ /* 0x102fe40000000010 */
[----:B------:R-:W-:Y:S02]  /*b26a0*/  SHF.R.U32.HI R20, RZ, 0x8, R16 ;  /* 0x00000008ff147819 */ /* 0x000fe40000011610 */
[----:B------:R-:W-:Y:S02]  /*b26b0*/  LOP3.LUT R17, R24, 0xffff, RZ, 0xc0, !PT ;  /* 0x0000ffff18117812 */ /* 0x000fe400078ec0ff */
[----:B------:R-:W-:-:S04]  /*b26c0*/  LOP3.LUT R16, R23, 0xffff, RZ, 0xc0, !PT ;  /* 0x0000ffff17107812 */ /* 0x000fc800078ec0ff */
[----:B------:R-:W-:-:S05]  /*b26d0*/  PRMT R15, R17, 0x3340, R16 ;  /* 0x00003340110f7816 */ /* 0x000fca0000000010 */
[----:B------:R-:W-:Y:S04]  /*b26e0*/  STL.64 [R1+0x2bb0], R14 ;  /* 0x002bb00e01007387 */ /* 0x000fe80000100a00 */
[----:B------:R-:W-:Y:S04]  /*b26f0*/  STL.64 [R1+0x2ba8], R12 ;  /* 0x002ba80c01007387 */ /* 0x000fe80000100a00 */
[----:B------:R-:W4:Y:S04]  /*b2700*/  LDL.LU R150, [R1+0x1c0] ;  /* 0x0001c00001967983 */ /* 0x000f280000300800 */
[----:B------:R-:W4:Y:S04]  /*b2710*/  LDL.LU R149, [R1+0x1b8] ;  /* 0x0001b80001957983 */ /* 0x000f280000300800 */
[----:B------:R-:W4:Y:S04]  /*b2720*/  LDL.LU R148, [R1+0x1b4] ;  /* 0x0001b40001947983 */ /* 0x000f280000300800 */
[----:B------:R-:W4:Y:S04]  /*b2730*/  LDL.LU R143, [R1+0x1c4] ;  /* 0x0001c400018f7983 */ /* 0x000f280000300800 */
[----:B------:R-:W4:Y:S04]  /*b2740*/  LDL.LU R135, [R1+0x190] ;  /* 0x0001900001877983 */ /* 0x000f280000300800 */
[----:B------:R-:W4:Y:S04]  /*b2750*/  LDL.LU R127, [R1+0x184] ;  /* 0x00018400017f7983 */ /* 0x000f280000300800 */
[----:B------:R-:W4:Y:S01]  /*b2760*/  LDL.LU R119, [R1+0x17c] ;  /* 0x00017c0001777983 */ /* 0x000f220000300800 */
[----:B------:R-:W0:Y:S01]  /*b2770*/  S2R R99, SR_TID.X ;  /* 0x0000000000637919 */ /* 0x000e220000002100 */
[----:B------:R-:W-:-:S02]  /*b2780*/  SHF.R.U32.HI R21, RZ, 0x8, R19 ;  /* 0x00000008ff157819 */ /* 0x000fc40000011613 */
[----:B------:R-:W4:Y:S02]  /*b2790*/  LDL.LU R111, [R1+0x148] ;  /* 0x00014800016f7983 */ /* 0x000f240000300800 */
[----:B------:R-:W-:Y:S02]  /*b27a0*/  LOP3.LUT R21, R21, 0xffff, RZ, 0xc0, !PT ;  /* 0x0000ffff15157812 */ /* 0x000fe400078ec0ff */
[----:B------:R-:W-:Y:S01]  /*b27b0*/  LOP3.LUT R19, R18, 0xffff, RZ, 0xc0, !PT ;  /* 0x0000ffff12137812 */ /* 0x000fe200078ec0ff */
[----:B------:R-:W4:Y:S01]  /*b27c0*/  LDL.LU R107, [R1+0x234] ;  /* 0x00023400016b7983 */ /* 0x000f220000300800 */
[----:B------:R-:W-:Y:S02]  /*b27d0*/  LOP3.LUT R20, R20, 0xffff, RZ, 0xc0, !PT ;  /* 0x0000ffff14147812 */ /* 0x000fe400078ec0ff */
[----:B------:R-:W-:Y:S01]  /*b27e0*/  LOP3.LUT R18, R22, 0xffff, RZ, 0xc0, !PT ;  /* 0x0000ffff16127812 */ /* 0x000fe200078ec0ff */
[----:B------:R-:W4:Y:S01]  /*b27f0*/  LDL.LU R106, [R1+0x230] ;  /* 0x00023000016a7983 */ /* 0x000f220000300800 */
[----:B------:R-:W-:-:S03]  /*b2800*/  PRMT R6, R21, 0x3340, R20 ;  /* 0x0000334015067816 */ /* 0x000fc60000000014 */
[----:B------:R-:W4:Y:S01]  /*b2810*/  LDL.LU R105, [R1+0x22c] ;  /* 0x00022c0001697983 */ /* 0x000f220000300800 */
[----:B------:R-:W-:Y:S01]  /*b2820*/  PRMT R237, R19, 0x3340, R18 ;  /* 0x0000334013ed7816 */ /* 0x000fe20000000012 */
[C---:B0-----:R-:W-:Y:S01]  /*b2830*/  IMAD.SHL.U32 R248, R99.reuse, 0x8, RZ ;  /* 0x0000000863f87824 */ /* 0x041fe200078e00ff */
[----:B------:R-:W-:-:S04]  /*b2840*/  LOP3.LUT R19, R99, 0x7f, RZ, 0xc0, !PT ;  /* 0x0000007f63137812 */ /* 0x000fc800078ec0ff */
[----:B------:R-:W-:Y:S01]  /*b2850*/  LEA R5, R19, UR4, 0x4 ;  /* 0x0000000413057c11 */ /* 0x000fe2000f8e20ff */
[----:B------:R-:W-:Y:S01]  /*b2860*/  ULDC.64 UR4, c[0x0][0x228] ;  /* 0x00008a0000047ab9 */ /* 0x000fe20000000a00 */
[----:B------:R-:W-:Y:S02]  /*b2870*/  LOP3.LUT R248, R248, 0x300, RZ, 0xc0, !PT ;  /* 0x00000300f8f87812 */ /* 0x000fe400078ec0ff */
[----:B------:R-:W-:Y:S02]  /*b2880*/  PRMT R21, R226, 0x5410, R216 ;  /* 0x00005410e2157816 */ /* 0x000fe400000000d8 */
[----:B------:R-:W-:Y:S01]  /*b2890*/  PRMT R22, R225, 0x5410, R217 ;  /* 0x00005410e1167816 */ /* 0x000fe200000000d9 */
[----:B------:R-:W-:Y:S01]  /*b28a0*/  IMAD.IADD R248, R212, 0x1, R248 ;  /* 0x00000001d4f87824 */ /* 0x000fe200078e02f8 */
[----:B------:R-:W-:Y:S01]  /*b28b0*/  BAR.SYNC.DEFER_BLOCKING 0x0 ;  /* 0x0000000000007b1d */ /* 0x000fe20000010000 */
[----:B------:R-:W-:Y:S02]  /*b28c0*/  PRMT R23, R224, 0x5410, R218 ;  /* 0x00005410e0177816 */ /* 0x000fe400000000da */
[----:B--2---:R-:W-:-:S03]  /*b28d0*/  PRMT R104, R102, 0x5410, R103 ;  /* 0x0000541066687816 */ /* 0x004fc60000000067 */
[----:B------:R-:W2:Y:S01]  /*b28e0*/  LDL.LU R103, [R1+0x210] ;  /* 0x0002100001677983 */ /* 0x000ea20000300800 */
[----:B---3--:R-:W-:-:S03]  /*b28f0*/  PRMT R16, R101, 0x5410, R213 ;  /* 0x0000541065107816 */ /* 0x008fc600000000d5 */
[----:B------:R-:W3:Y:S01]  /*b2900*/  LDL.LU R102, [R1+0x20c] ;  /* 0x00020c0001667983 */ /* 0x000ee20000300800 */
[----:B----4-:R-:W-:-:S03]  /*b2910*/  PRMT R20, R100, 0x5410, R215 ;  /* 0x0000541064147816 */ /* 0x010fc600000000d7 */
[----:B------:R-:W4:Y:S04]  /*b2920*/  LDL.LU R101, [R1+0x200] ;  /* 0x0002000001657983 */ /* 0x000f280000300800 */
[----:B------:R-:W4:Y:S04]  /*b2930*/  LDL.LU R100, [R1] ;  /* 0x0000000001647983 */ /* 0x000f280000300800 */
[----:B------:R-:W4:Y:S01]  /*b2940*/  LDL.LU R99, [R1+0x1fc] ;  /* 0x0001fc0001637983 */ /* 0x000f220000300800 */
[----:B------:R-:W-:Y:S02]  /*b2950*/  PRMT R18, R98, 0x5410, R219 ;  /* 0x0000541062127816 */ /* 0x000fe400000000db */
[----:B------:R-:W-:Y:S01]  /*b2960*/  PRMT R19, R97, 0x5410, R220 ;  /* 0x0000541061137816 */ /* 0x000fe200000000dc */
[----:B------:R-:W4:Y:S04]  /*b2970*/  LDL.LU R98, [R1+0x4] ;  /* 0x0000040001627983 */ /* 0x000f280000300800 */
[----:B------:R-:W4:Y:S04]  /*b2980*/  LDL.LU R97, [R1+0x138] ;  /* 0x0001380001617983 */ /* 0x000f280000300800 */
[----:B------:R-:W-:Y:S01]  /*b2990*/  STSM.16.M88.4 [R248], R20 ;  /* 0x00000014f8007844 */ /* 0x000fe20000000200 */
[----:B------:R-:W-:Y:S01]  /*b29a0*/  PRMT R17, R227, 0x5410, R214 ;  /* 0x00005410e3117816 */ /* 0x000fe200000000d6 */
[----:B------:R-:W-:Y:S06]  /*b29b0*/  BAR.SYNC.DEFER_BLOCKING 0x0 ;  /* 0x0000000000007b1d */ /* 0x000fec0000010000 */
[----:B------:R-:W0:Y:S02]  /*b29c0*/  LDS.128 R224, [R5] ;  /* 0x0000000005e07984 */ /* 0x000e240000000c00 */
[----:B------:R-:W-:Y:S06]  /*b29d0*/  BAR.SYNC.DEFER_BLOCKING 0x0 ;  /* 0x0000000000007b1d */ /* 0x000fec0000010000 */
[----:B------:R1:W-:Y:S02]  /*b29e0*/  STSM.16.M88.4 [R248], R16 ;  /* 0x00000010f8007844 */ /* 0x0003e40000000200 */
[----:B-1----:R-:W-:-:S02]  /*b29f0*/  PRMT R16, R150, 0x5410, R221 ;  /* 0x0000541096107816 */ /* 0x002fc400000000dd */
[----:B------:R-:W-:Y:S02]  /*b2a00*/  PRMT R17, R149, 0x5410, R222 ;  /* 0x0000541095117816 */ /* 0x000fe400000000de */
[----:B------:R-:W-:Y:S01]  /*b2a10*/  PRMT R18, R148, 0x5410, R223 ;  /* 0x0000541094127816 */ /* 0x000fe200000000df */
[----:B------:R-:W-:Y:S01]  /*b2a20*/  BAR.SYNC.DEFER_BLOCKING 0x0 ;  /* 0x0000000000007b1d */ /* 0x000fe20000010000 */
[----:B------:R-:W-:Y:S02]  /*b2a30*/  PRMT R20, R143, 0x5410, R228 ;  /* 0x000054108f147816 */ /* 0x000fe400000000e4 */
[----:B------:R-:W-:-:S03]  /*b2a40*/  PRMT R21, R135, 0x5410, R229 ;  /* 0x0000541087157816 */ /* 0x000fc600000000e5 */
[----:B------:R-:W1:Y:S01]  /*b2a50*/  LDS.128 R220, [R5] ;  /* 0x0000000005dc7984 */ /* 0x000e620000000c00 */
[----:B------:R-:W-:Y:S02]  /*b2a60*/  PRMT R22, R127, 0x5410, R230 ;  /* 0x000054107f167816 */ /* 0x000fe400000000e6 */
[----:B------:R-:W-:Y:S01]  /*b2a70*/  PRMT R23, R119, 0x5410, R231 ;  /* 0x0000541077177816 */ /* 0x000fe200000000e7 */
[----:B------:R-:W-:Y:S06]  /*b2a80*/  BAR.SYNC.DEFER_BLOCKING 0x0 ;  /* 0x0000000000007b1d */ /* 0x000fec0000010000 */
[----:B------:R1:W-:Y:S02]  /*b2a90*/  STSM.16.M88.4 [R248], R20 ;  /* 0x00000014f8007844 */ /* 0x0003e40000000200 */
[----:B------:R-:W-:Y:S06]  /*b2aa0*/  BAR.SYNC.DEFER_BLOCKING 0x0 ;  /* 0x0000000000007b1d */ /* 0x000fec0000010000 */
[----:B------:R-:W-:Y:S04]  /*b2ab0*/  STL [R1+0x90], R5 ;  /* 0x0000900501007387 */ /* 0x000fe80000100800 */
[----:B0-----:R-:W-:Y:S04]  /*b2ac0*/  STL.64 [R1+0x2ba0], R226 ;  /* 0x002ba0e201007387 */ /* 0x001fe80000100a00 */
[----:B------:R-:W-:Y:S04]  /*b2ad0*/  STL.64 [R1+0x2b98], R224 ;  /* 0x002b98e001007387 */ /* 0x000fe80000100a00 */
[----:B-1----:R-:W-:Y:S04]  /*b2ae0*/  STL.64 [R1+0x2b90], R222 ;  /* 0x002b90de01007387 */ /* 0x002fe80000100a00 */
[----:B------:R-:W-:Y:S04]  /*b2af0*/  LDS.128 R216, [R5] ;  /* 0x0000000005d87984 */ /* 0x000fe80000000c00 */
[----:B------:R-:W-:Y:S04]  /*b2b00*/  STL.64 [R1+0x2b88], R220 ;  /* 0x002b88dc01007387 */ /* 0x000fe80000100a00 */
        /* <DEDUP_REMOVED lines=15> */
[----:B------:R-:W-:Y:S01]  /*b2c00*/  PRMT R19, R111, 0x5410, R232 ;  /* 0x000054106f137816 */ /* 0x000fe200000000e8 */
[----:B------:R-:W-:Y:S01]  /*b2c10*/  BAR.SYNC.DEFER_BLOCKING 0x0 ;  /* 0x0000000000007b1d */ /* 0x000fe20000010000 */
[----:B------:R-:W-:-:S05]  /*b2c20*/  PRMT R20, R107, 0x5410, R233 ;  /* 0x000054106b147816 */ /* 0x000fca00000000e9 */
[----:B------:R-:W4:Y:S04]  /*b2c30*/  LDL.LU R149, [R1+0x14c] ;  /* 0x00014c0001957983 */ /* 0x000f280000300800 */
[----:B------:R-:W4:Y:S04]  /*b2c40*/  LDL.LU R148, [R1+0xb8] ;  /* 0x0000b80001947983 */ /* 0x000f280000300800 */
[----:B------:R-:W4:Y:S04]  /*b2c50*/  LDL.LU R143, [R1+0x2a4] ;  /* 0x0002a400018f7983 */ /* 0x000f280000300800 */
[----:B------:R-:W4:Y:S01]  /*b2c60*/  LDL.LU R135, [R1+0xb0] ;  /* 0x0000b00001877983 */ /* 0x000f220000300800 */
[----:B------:R-:W-:-:S03]  /*b2c70*/  PRMT R21, R106, 0x5410, R235 ;  /* 0x000054106a157816 */ /* 0x000fc600000000eb */
[----:B------:R-:W4:Y:S01]  /*b2c80*/  LDL.LU R127, [R1+0x298] ;  /* 0x00029800017f7983 */ /* 0x000f220000300800 */
[----:B------:R-:W-:-:S03]  /*b2c90*/  PRMT R22, R105, 0x5410, R247 ;  /* 0x0000541069167816 */ /* 0x000fc600000000f7 */
[----:B------:R-:W4:Y:S04]  /*b2ca0*/  LDL.LU R119, [R1+0xac] ;  /* 0x0000ac0001777983 */ /* 0x000f280000300800 */
[----:B------:R-:W4:Y:S04]  /*b2cb0*/  LDL.LU R111, [R1+0x294] ;  /* 0x00029400016f7983 */ /* 0x000f280000300800 */
[----:B------:R-:W4:Y:S04]  /*b2cc0*/  LDL.LU R107, [R1+0xa8] ;  /* 0x0000a800016b7983 */ /* 0x000f280000300800 */
[----:B------:R2:W-:Y:S04]  /*b2cd0*/  STSM.16.M88.4 [R248], R16 ;  /* 0x00000010f8007844 */ /* 0x0005e80000000200 */
[----:B------:R-:W4:Y:S04]  /*b2ce0*/  LDL.LU R106, [R1+0x2a0] ;  /* 0x0002a000016a7983 */ /* 0x000f280000300800 */
[----:B------:R-:W4:Y:S01]  /*b2cf0*/  LDL.LU R105, [R1+0xa4] ;  /* 0x0000a40001697983 */ /* 0x000f220000300800 */
[----:B------:R-:W-:Y:S01]  /*b2d00*/  BAR.SYNC.DEFER_BLOCKING 0x0 ;  /* 0x0000000000007b1d */ /* 0x000fe20000010000 */
[----:B--2---:R-:W-:-:S02]  /*b2d10*/  PRMT R16, R103, 0x5410, R234 ;  /* 0x0000541067107816 */ /* 0x004fc400000000ea */
[----:B---3--:R-:W-:-:S03]  /*b2d20*/  PRMT R17, R102, 0x5410, R246 ;  /* 0x0000541066117816 */ /* 0x008fc600000000f6 */
[----:B------:R-:W2:Y:S01]  /*b2d30*/  LDL.LU R103, [R1+0x29c] ;  /* 0x00029c0001677983 */ /* 0x000ea20000300800 */
[----:B----4-:R-:W-:Y:S02]  /*b2d40*/  PRMT R18, R101, 0x5410, R252 ;  /* 0x0000541065127816 */ /* 0x010fe400000000fc */
[----:B------:R-:W-:Y:S01]  /*b2d50*/  PRMT R19, R99, 0x5410, R100 ;  /* 0x0000541063137816 */ /* 0x000fe20000000064 */
[----:B------:R-:W3:Y:S04]  /*b2d60*/  LDL.LU R102, [R1+0x9c] ;  /* 0x00009c0001667983 */ /* 0x000ee80000300800 */
[----:B------:R-:W3:Y:S04]  /*b2d70*/  LDL.LU R101, [R1+0x290] ;  /* 0x0002900001657983 */ /* 0x000ee80000300800 */
[----:B------:R-:W4:Y:S04]  /*b2d80*/  LDL.LU R100, [R1+0x98] ;  /* 0x0000980001647983 */ /* 0x000f280000300800 */
[----:B------:R-:W4:Y:S01]  /*b2d90*/  LDL.LU R99, [R1+0x28c] ;  /* 0x00028c0001637983 */ /* 0x000f220000300800 */
[----:B------:R-:W-:-:S03]  /*b2da0*/  PRMT R23, R97, 0x5410, R98 ;  /* 0x0000541061177816 */ /* 0x000fc60000000062 */
[----:B------:R-:W4:Y:S04]  /*b2db0*/  LDL.LU R98, [R1+0xc] ;  /* 0x00000c0001627983 */ /* 0x000f280000300800 */
[----:B------:R-:W4:Y:S04]  /*b2dc0*/  LDL.LU R97, [R1+0x168] ;  /* 0x0001680001617983 */ /* 0x000f280000300800 */
[----:B------:R-:W-:Y:S01]  /*b2dd0*/  LDS.128 R212, [R5] ;  /* 0x0000000005d47984 */ /* 0x000fe20000000c00 */
[----:B------:R-:W-:Y:S01]  /*b2de0*/  BAR.SYNC.DEFER_BLOCKING 0x0 ;  /* 0x0000000000007b1d */ /* 0x000fe20000010000 */
[----:B------:R-:W-:-:S05]  /*b2df0*/  PRMT R28, R164, 0x5410, R165 ;  /* 0x00005410a41c7816 */ /* 0x000fca00000000a5 */
[----:B------:R-:W4:Y:S04]  /*b2e00*/  LDL.LU R165, [R1+0xd4] ;  /* 0x0000d40001a57983 */ /* 0x000f280000300800 */
[----:B------:R-:W4:Y:S01]  /*b2e10*/  LDL.LU R164, [R1+0x2bc] ;  /* 0x0002bc0001a47983 */ /* 0x000f220000300800 */
[----:B------:R-:W-:-:S03]  /*b2e20*/  PRMT R29, R162, 0x5410, R163 ;  /* 0x00005410a21d7816 */ /* 0x000fc600000000a3 */
        /* <DEDUP_REMOVED lines=32> */
[----:B--2---:R-:W-:-:S03]  /*b3030*/  PRMT R33, R103, 0x5410, R105 ;  /* 0x0000541067217816 */ /* 0x004fc60000000069 */
[----:B------:R-:W2:Y:S04]  /*b3040*/  LDL.LU R105, [R1+0xe0] ;  /* 0x0000e00001697983 */ /* 0x000ea80000300800 */
[----:B------:R-:W2:Y:S01]  /*b3050*/  LDL.LU R103, [R1+0x2cc] ;  /* 0x0002cc0001677983 */ /* 0x000ea20000300800 */
[----:B---3--:R-:W-:-:S03]  /*b3060*/  PRMT R34, R101, 0x5410, R102 ;  /* 0x0000541065227816 */ /* 0x008fc60000000066 */
[----:B------:R-:W3:Y:S04]  /*b3070*/  LDL.LU R102, [R1+0xdc] ;  /* 0x0000dc0001667983 */ /* 0x000ee80000300800 */
[----:B------:R-:W3:Y:S01]  /*b3080*/  LDL.LU R101, [R1+0x2c8] ;  /* 0x0002c80001657983 */ /* 0x000ee20000300800 */
[----:B----4-:R-:W-:-:S03]  /*b3090*/  PRMT R35, R99, 0x5410, R100 ;  /* 0x0000541063237816 */ /* 0x010fc60000000064 */
        /* <DEDUP_REMOVED lines=51> */
[----:B------:R-:W2:Y:S04]  /*b33d0*/  LDL.LU R98, [R1+0x1c] ;  /* 0x00001c0001627983 */ /* 0x000ea80000300800 */
[----:B------:R-:W2:Y:S01]  /*b33e0*/  LDL.LU R97, [R1+0x19c] ;  /* 0x00019c0001617983 */ /* 0x000ea20000300800 */
        /* <DEDUP_REMOVED lines=21> */
[----:B--2---:R-:W-:-:S03]  /*b3540*/  PRMT R71, R97, 0x5410, R98 ;  /* 0x0000541061477816 */ /* 0x004fc60000000062 */
[----:B------:R-:W2:Y:S04]  /*b3550*/  LDL.LU R98, [R1+0x20] ;  /* 0x0000200001627983 */ /* 0x000ea80000300800 */
[----:B------:R-:W2:Y:S01]  /*b3560*/  LDL.LU R97, [R1+0x1a4] ;  /* 0x0001a40001617983 */ /* 0x000ea20000300800 */
[----:B------:R-:W-:Y:S02]  /*b3570*/  PRMT R58, R154, 0x5410, R155 ;  /* 0x000054109a3a7816 */ /* 0x000fe4000000009b */
[----:B------:R-:W-:Y:S01]  /*b3580*/  PRMT R59, R151, 0x5410, R153 ;  /* 0x00005410973b7816 */ /* 0x000fe20000000099 */
[----:B------:R-:W2:Y:S01]  /*b3590*/  LDL.LU R155, [R1+0x1b0] ;  /* 0x0001b000019b7983 */ /* 0x000ea20000300800 */
[----:B------:R-:W-:-:S03]  /*b35a0*/  PRMT R63, R149, 0x5410, R150 ;  /* 0x00005410953f7816 */ /* 0x000fc60000000096 */
        /* <DEDUP_REMOVED lines=15> */
[----:B------:R-:W2:Y:S04]  /*b36a0*/  LDL.LU R111, [R1+0x38c] ;  /* 0x00038c00016f7983 */ /* 0x000ea80000300800 */
[----:B------:R-:W2:Y:S04]  /*b36b0*/  LDL.LU R107, [R1+0x180] ;  /* 0x00018000016b7983 */ /* 0x000ea80000300800 */
[----:B------:R-:W2:Y:S04]  /*b36c0*/  LDL.LU R106, [R1+0x388] ;  /* 0x00038800016a7983 */ /* 0x000ea80000300800 */
        /* <DEDUP_REMOVED lines=10> */
[----:B------:R-:W2:Y:S04]  /*b3770*/  LDL.LU R97, [R1+0x3cc] ;  /* 0x0003cc0001617983 */ /* 0x000ea80000300800 */
[----:B------:R-:W-:Y:S01]  /*b3780*/  STSM.16.M88.4 [R248], R16 ;  /* 0x00000010f8007844 */ /* 0x000fe20000000200 */
[----:B------:R-:W-:Y:S01]  /*b3790*/  BAR.SYNC.DEFER_BLOCKING 0x0 ;  /* 0x0000000000007b1d */ /* 0x000fe20000010000 */
[----:B------:R-:W-:-:S05]  /*b37a0*/  PRMT R85, R151, 0x5410, R153 ;  /* 0x0000541097557816 */ /* 0x000fca0000000099 */
[----:B------:R-:W2:Y:S04]  /*b37b0*/  LDL.LU R151, [R1+0x1ec] ;  /* 0x0001ec0001977983 */ /* 0x000ea80000300800 */
[----:B------:R-:W-:Y:S01]  /*b37c0*/  LDS.128 R16, [R5] ;  /* 0x0000000005107984 */ /* 0x000fe20000000c00 */
[----:B------:R-:W-:Y:S01]  /*b37d0*/  BAR.SYNC.DEFER_BLOCKING 0x0 ;  /* 0x0000000000007b1d */ /* 0x000fe20000010000 */
[----:B------:R-:W-:Y:S02]  /*b37e0*/  PRMT R86, R149, 0x5410, R150 ;  /* 0x0000541095567816 */ /* 0x000fe40000000096 */
[----:B------:R-:W-:Y:S02]  /*b37f0*/  PRMT R80, R143, 0x5410, R148 ;  /* 0x000054108f507816 */ /* 0x000fe40000000094 */
[----:B------:R-:W-:Y:S01]  /*b3800*/  PRMT R81, R127, 0x5410, R135 ;  /* 0x000054107f517816 */ /* 0x000fe20000000087 */
        /* <DEDUP_REMOVED lines=8> */
[----:B------:R-:W-:Y:S01]  /*b3890*/  STSM.16.M88.4 [R248], R20 ;  /* 0x00000014f8007844 */ /* 0x000fe20000000200 */
[----:B------:R-:W-:-:S03]  /*b38a0*/  PRMT R72, R158, 0x5410, R159 ;  /* 0x000054109e487816 */ /* 0x000fc6000000009f */
[----:B------:R-:W2:Y:S01]  /*b38b0*/  LDL.LU R111, [R1+0x1cc] ;  /* 0x0001cc00016f7983 */ /* 0x000ea20000300800 */
[----:B------:R-:W-:Y:S01]  /*b38c0*/  BAR.SYNC.DEFER_BLOCKING 0x0 ;  /* 0x0000000000007b1d */ /* 0x000fe20000010000 */
[----:B------:R-:W-:-:S05]  /*b38d0*/  PRMT R73, R156, 0x5410, R157 ;  /* 0x000054109c497816 */ /* 0x000fca000000009d */
[----:B------:R-:W2:Y:S04]  /*b38e0*/  LDL.LU R107, [R1+0x3b8] ;  /* 0x0003b800016b7983 */ /* 0x000ea80000300800 */
[----:B------:R-:W2:Y:S04]  /*b38f0*/  LDL.LU R106, [R1+0x28] ;  /* 0x00002800016a7983 */ /* 0x000ea80000300800 */
[----:B------:R-:W2:Y:S04]  /*b3900*/  LDL.LU R105, [R1+0x1bc] ;  /* 0x0001bc0001697983 */ /* 0x000ea80000300800 */
[----:B------:R-:W2:Y:S01]  /*b3910*/  LDL.LU R159, [R1+0x254] ;  /* 0x00025400019f7983 */ /* 0x000ea20000300800 */
[----:B------:R-:W-:-:S03]  /*b3920*/  PRMT R84, R154, 0x5410, R155 ;  /* 0x000054109a547816 */ /* 0x000fc6000000009b */
[----:B------:R-:W-:Y:S01]  /*b3930*/  LDS.128 R20, [R5] ;  /* 0x0000000005147984 */ /* 0x000fe20000000c00 */
[----:B------:R-:W-:Y:S06]  /*b3940*/  BAR.SYNC.DEFER_BLOCKING 0x0 ;  /* 0x0000000000007b1d */ /* 0x000fec0000010000 */
[----:B------:R-:W-:Y:S02]  /*b3950*/  STSM.16.M88.4 [R248], R24 ;  /* 0x00000018f8007844 */ /* 0x000fe40000000200 */
[----:B------:R-:W-:Y:S06]  /*b3960*/  BAR.SYNC.DEFER_BLOCKING 0x0 ;  /* 0x0000000000007b1d */ /* 0x000fec0000010000 */
[----:B------:R-:W-:Y:S02]  /*b3970*/  LDS.128 R24, [R5] ;  /* 0x0000000005187984 */ /* 0x000fe40000000c00 */
[----:B------:R-:W-:Y:S06]  /*b3980*/  BAR.SYNC.DEFER_BLOCKING 0x0 ;  /* 0x0000000000007b1d */ /* 0x000fec0000010000 */
[----:B------:R-:W-:Y:S02]  /*b3990*/  STSM.16.M88.4 [R248], R28 ;  /* 0x0000001cf8007844 */ /* 0x000fe40000000200 */
[----:B------:R-:W-:Y:S06]  /*b39a0*/  BAR.SYNC.DEFER_BLOCKING 0x0 ;  /* 0x0000000000007b1d */ /* 0x000fec0000010000 */
[----:B------:R-:W-:Y:S02]  /*b39b0*/  LDS.128 R28, [R5] ;  /* 0x00000000051c7984 */ /* 0x000fe40000000c00 */
[----:B------:R-:W-:Y:S01]  /*b39c0*/  BAR.SYNC.DEFER_BLOCKING 0x0 ;  /* 0x0000000000007b1d */ /* 0x000fe20000010000 */
[----:B---3--:R-:W-:-:S02]  /*b39d0*/  PRMT R92, R101, 0x5410, R102 ;  /* 0x00005410655c7816 */ /* 0x008fc40000000066 */
[----:B----4-:R-:W-:-:S03]  /*b39e0*/  PRMT R93, R99, 0x5410, R100 ;  /* 0x00005410635d7816 */ /* 0x010fc60000000064 */
[----:B------:R-:W3:Y:S04]  /*b39f0*/  LDL.LU R100, [R1+0x418] ;  /* 0x0004180001647983 */ /* 0x000ee80000300800 */
[----:B------:R-:W4:Y:S04]  /*b3a00*/  LDL.LU R158, [R1+0x244] ;  /* 0x00024400019e7983 */ /* 0x000f280000300800 */
[----:B------:R-:W4:Y:S04]  /*b3a10*/  LDL.LU R101, [R1+0x40c] ;  /* 0x00040c0001657983 */ /* 0x000f280000300800 */
[----:B------:R-:W4:Y:S01]  /*b3a20*/  LDL.LU R157, [R1+0x240] ;  /* 0x00024000019d7983 */ /* 0x000f220000300800 */
[----:B--2---:R-:W-:-:S03]  /*b3a30*/  PRMT R94, R97, 0x5410, R98 ;  /* 0x00005410615e7816 */ /* 0x004fc60000000062 */
[----:B------:R-:W2:Y:S04]  /*b3a40*/  LDL.LU R102, [R1+0x408] ;  /* 0x0004080001667983 */ /* 0x000ea80000300800 */
[----:B------:R-:W2:Y:S04]  /*b3a50*/  LDL.LU R156, [R1+0x23c] ;  /* 0x00023c00019c7983 */ /* 0x000ea80000300800 */
[----:B------:R-:W2:Y:S04]  /*b3a60*/  LDL.LU R155, [R1+0x414] ;  /* 0x00041400019b7983 */ /* 0x000ea80000300800 */
[----:B------:R-:W3:Y:S04]  /*b3a70*/  LDL.LU R154, [R1+0x238] ;  /* 0x00023800019a7983 */ /* 0x000ee80000300800 */
[----:B------:R-:W3:Y:S04]  /*b3a80*/  LDL.LU R97, [R1+0x410] ;  /* 0x0004100001617983 */ /* 0x000ee80000300800 */
[----:B------:R-:W4:Y:S04]  /*b3a90*/  LDL.LU R153, [R1+0x228] ;  /* 0x0002280001997983 */ /* 0x000f280000300800 */
[----:B------:R-:W4:Y:S04]  /*b3aa0*/  LDL.LU R98, [R1+0x404] ;  /* 0x0004040001627983 */ /* 0x000f280000300800 */
[----:B------:R-:W2:Y:S04]  /*b3ab0*/  LDL.LU R143, [R1+0x224] ;  /* 0x00022400018f7983 */ /* 0x000ea80000300800 */
[----:B------:R-:W2:Y:S04]  /*b3ac0*/  LDL.LU R99, [R1+0x400] ;  /* 0x0004000001637983 */ /* 0x000ea80000300800 */
[----:B------:R-:W3:Y:S04]  /*b3ad0*/  LDL.LU R127, [R1+0x30] ;  /* 0x00003000017f7983 */ /* 0x000ee80000300800 */
[----:B------:R-:W3:Y:S04]  /*b3ae0*/  LDL.LU R103, [R1+0x1d0] ;  /* 0x0001d00001677983 */ /* 0x000ee80000300800 */
[----:B------:R-:W-:Y:S01]  /*b3af0*/  STSM.16.M88.4 [R248], R32 ;  /* 0x00000020f8007844 */ /* 0x000fe20000000200 */
[----:B------:R-:W-:Y:S06]  /*b3b00*/  BAR.SYNC.DEFER_BLOCKING 0x0 ;  /* 0x0000000000007b1d */ /* 0x000fec0000010000 */
[----:B------:R-:W-:Y:S02]  /*b3b10*/  LDS.128 R32, [R5] ;  /* 0x0000000005207984 */ /* 0x000fe40000000c00 */
        /* <DEDUP_REMOVED lines=9> */
[----:B------:R-:W-:-:S02]  /*b3bb0*/  PRMT R88, R150, 0x5410, R151 ;  /* 0x0000541096587816 */ /* 0x000fc40000000097 */
[----:B------:R-:W-:Y:S02]  /*b3bc0*/  PRMT R95, R105, 0x5410, R106 ;  /* 0x00005410695f7816 */ /* 0x000fe4000000006a */
[----:B------:R-:W-:Y:S01]  /*b3bd0*/  PRMT R89, R148, 0x5410, R149 ;  /* 0x0000541094597816 */ /* 0x000fe20000000095 */
[----:B------:R-:W4:Y:S01]  /*b3be0*/  LDL.LU R151, [R1+0x274] ;  /* 0x0002740001977983 */ /* 0x000f220000300800 */
[----:B------:R-:W-:-:S03]  /*b3bf0*/  PRMT R91, R107, 0x5410, R111 ;  /* 0x000054106b5b7816 */ /* 0x000fc6000000006f */
[----:B------:R-:W4:Y:S04]  /*b3c00*/  LDL.LU R105, [R1+0x424] ;  /* 0x0004240001697983 */ /* 0x000f280000300800 */
[----:B------:R-:W4:Y:S04]  /*b3c10*/  LDL.LU R150, [R1+0x26c] ;  /* 0x00026c0001967983 */ /* 0x000f280000300800 */
[----:B------:R-:W4:Y:S04]  /*b3c20*/  LDL.LU R106, [R1+0x420] ;  /* 0x00042000016a7983 */ /* 0x000f280000300800 */
[----:B------:R-:W-:Y:S01]  /*b3c30*/  STSM.16.M88.4 [R248], R44 ;  /* 0x0000002cf8007844 */ /* 0x000fe20000000200 */
[----:B------:R-:W-:Y:S01]  /*b3c40*/  BAR.SYNC.DEFER_BLOCKING 0x0 ;  /* 0x0000000000007b1d */ /* 0x000fe20000010000 */
[----:B------:R-:W-:-:S05]  /*b3c50*/  PRMT R90, R119, 0x5410, R135 ;  /* 0x00005410775a7816 */ /* 0x000fca0000000087 */
[----:B------:R-:W4:Y:S04]  /*b3c60*/  LDL.LU R149, [R1+0x268] ;  /* 0x0002680001957983 */ /* 0x000f280000300800 */
[----:B------:R-:W4:Y:S04]  /*b3c70*/  LDL.LU R107, [R1+0x41c] ;  /* 0x00041c00016b7983 */ /* 0x000f280000300800 */
[----:B------:R-:W4:Y:S04]  /*b3c80*/  LDL.LU R148, [R1+0x48] ;  /* 0x0000480001947983 */ /* 0x000f280000300800 */
[----:B------:R-:W4:Y:S04]  /*b3c90*/  LDL.LU R111, [R1+0x1d8] ;  /* 0x0001d800016f7983 */ /* 0x000f280000300800 */
[----:B------:R-:W4:Y:S04]  /*b3ca0*/  LDL.LU R135, [R1+0x44] ;  /* 0x0000440001877983 */ /* 0x000f280000300800 */
[----:B------:R-:W4:Y:S04]  /*b3cb0*/  LDL.LU R119, [R1+0x1c8] ;  /* 0x0001c80001777983 */ /* 0x000f280000300800 */
[----:B------:R-:W-:Y:S01]  /*b3cc0*/  LDS.128 R44, [R5] ;  /* 0x00000000052c7984 */ /* 0x000fe20000000c00 */
[----:B------:R-:W-:Y:S06]  /*b3cd0*/  BAR.SYNC.DEFER_BLOCKING 0x0 ;  /* 0x0000000000007b1d */ /* 0x000fec0000010000 */
[----:B------:R-:W-:Y:S02]  /*b3ce0*/  STSM.16.M88.4 [R248], R48 ;  /* 0x00000030f8007844 */ /* 0x000fe40000000200 */
[----:B------:R-:W-:Y:S06]  /*b3cf0*/  BAR.SYNC.DEFER_BLOCKING 0x0 ;  /* 0x0000000000007b1d */ /* 0x000fec0000010000 */
[----:B------:R-:W-:Y:S02]  /*b3d00*/  LDS.128 R48, [R5] ;  /* 0x0000000005307984 */ /* 0x000fe40000000c00 */
[----:B------:R-:W-:Y:S01]  /*b3d10*/  BAR.SYNC.DEFER_BLOCKING 0x0 ;  /* 0x0000000000007b1d */ /* 0x000fe20000010000 */
[----:B--2---:R-:W-:-:S05]  /*b3d20*/  PRMT R99, R99, 0x5410, R143 ;  /* 0x0000541063637816 */ /* 0x004fca000000008f */
[----:B------:R-:W2:Y:S01]  /*b3d30*/  LDL.LU R143, [R1+0x4c] ;  /* 0x00004c00018f7983 */ /* 0x000ea20000300800 */
[----:B---3--:R-:W-:-:S03]  /*b3d40*/  PRMT R103, R103, 0x5410, R127 ;  /* 0x0000541067677816 */ /* 0x008fc6000000007f */
[----:B------:R-:W2:Y:S04]  /*b3d50*/  LDL.LU R127, [R1+0x1d4] ;  /* 0x0001d400017f7983 */ /* 0x000ea80000300800 */
        /* <DEDUP_REMOVED lines=17> */
[----:B----4-:R-:W-:Y:S02]  /*b3e70*/  PRMT R119, R119, 0x5410, R135 ;  /* 0x0000541077777816 */ /* 0x010fe40000000087 */
[----:B------:R-:W-:Y:S01]  /*b3e80*/  PRMT R77, R162, 0x5410, R163 ;  /* 0x00005410a24d7816 */ /* 0x000fe200000000a3 */
[----:B------:R-:W3:Y:S01]  /*b3e90*/  LDL.LU R164, [R1+0x50] ;  /* 0x0000500001a47983 */ /* 0x000ee20000300800 */
[----:B------:R-:W-:-:S03]  /*b3ea0*/  PRMT R98, R98, 0x5410, R153 ;  /* 0x0000541062627816 */ /* 0x000fc60000000099 */
[----:B------:R-:W3:Y:S01]  /*b3eb0*/  LDL.LU R135, [R1+0x1dc] ;  /* 0x0001dc0001877983 */ /* 0x000ee20000300800 */
[----:B------:R-:W-:-:S03]  /*b3ec0*/  PRMT R78, R160, 0x5410, R161 ;  /* 0x00005410a04e7816 */ /* 0x000fc600000000a1 */
[----:B------:R-:W4:Y:S04]  /*b3ed0*/  LDL.LU R163, [R1+0x54] ;  /* 0x0000540001a37983 */ /* 0x000f280000300800 */
[----:B------:R-:W-:Y:S01]  /*b3ee0*/  STSM.16.M88.4 [R248], R68 ;  /* 0x00000044f8007844 */ /* 0x000fe20000000200 */
[----:B------:R-:W-:Y:S01]  /*b3ef0*/  BAR.SYNC.DEFER_BLOCKING 0x0 ;  /* 0x0000000000007b1d */ /* 0x000fe20000010000 */
[----:B------:R-:W-:Y:S02]  /*b3f00*/  PRMT R97, R97, 0x5410, R154 ;  /* 0x0000541061617816 */ /* 0x000fe4000000009a */
[----:B------:R-:W-:Y:S02]  /*b3f10*/  PRMT R111, R111, 0x5410, R148 ;  /* 0x000054106f6f7816 */ /* 0x000fe40000000094 */
[----:B------:R-:W-:-:S02]  /*b3f20*/  PRMT R100, R100, 0x5410, R159 ;  /* 0x0000541064647816 */ /* 0x000fc4000000009f */
[----:B------:R-:W-:Y:S02]  /*b3f30*/  PRMT R107, R107, 0x5410, R149 ;  /* 0x000054106b6b7816 */ /* 0x000fe40000000095 */
[----:B------:R-:W-:Y:S02]  /*b3f40*/  PRMT R101, R101, 0x5410, R158 ;  /* 0x0000541065657816 */ /* 0x000fe4000000009e */
[----:B------:R-:W-:Y:S02]  /*b3f50*/  PRMT R106, R106, 0x5410, R150 ;  /* 0x000054106a6a7816 */ /* 0x000fe40000000096 */
[----:B------:R-:W-:Y:S02]  /*b3f60*/  PRMT R102, R102, 0x5410, R157 ;  /* 0x0000541066667816 */ /* 0x000fe4000000009d */
[----:B------:R-:W-:Y:S01]  /*b3f70*/  PRMT R105, R105, 0x5410, R151 ;  /* 0x0000541069697816 */ /* 0x000fe20000000097 */
[----:B------:R-:W-:Y:S01]  /*b3f80*/  LDS.128 R68, [R5] ;  /* 0x0000000005447984 */ /* 0x000fe20000000c00 */
[----:B------:R-:W-:Y:S01]  /*b3f90*/  BAR.SYNC.DEFER_BLOCKING 0x0 ;  /* 0x0000000000007b1d */ /* 0x000fe20000010000 */
[----:B------:R-:W-:-:S02]  /*b3fa0*/  PRMT R96, R155, 0x5410, R156 ;  /* 0x000054109b607816 */ /* 0x000fc4000000009c */
[----:B--2---:R-:W-:-:S03]  /*b3fb0*/  PRMT R127, R127, 0x5410, R143 ;  /* 0x000054107f7f7816 */ /* 0x004fc6000000008f */
[----:B------:R-:W4:Y:S04]  /*b3fc0*/  LDL.LU R143, [R1+0x1f4] ;  /* 0x0001f400018f7983 */ /* 0x000f280000300800 */
        /* <DEDUP_REMOVED lines=14> */
[----:B------:R-:W-:Y:S01]  /*b40b0*/  STSM.16.M88.4 [R248], R72 ;  /* 0x00000048f8007844 */ /* 0x000fe20000000200 */
[----:B------:R-:W-:Y:S06]  /*b40c0*/  BAR.SYNC.DEFER_BLOCKING 0x0 ;  /* 0x0000000000007b1d */ /* 0x000fec0000010000 */
[----:B------:R-:W2:Y:S04]  /*b40d0*/  LDL.LU R187, [R1+0x354] ;  /* 0x0003540001bb7983 */ /* 0x000ea80000300800 */
        /* <DEDUP_REMOVED lines=19> */
[----:B------:R-:W-:Y:S01]  /*b4210*/  BAR.SYNC.DEFER_BLOCKING 0x0 ;  /* 0x0000000000007b1d */ /* 0x000fe20000010000 */
[----:B----4-:R-:W-:-:S02]  /*b4220*/  PRMT R148, R148, 0x5410, R160 ;  /* 0x0000541094947816 */ /* 0x010fc400000000a0 */
[----:B---3--:R-:W-:Y:S02]  /*b4230*/  PRMT R154, R154, 0x5410, R161 ;  /* 0x000054109a9a7816 */ /* 0x008fe400000000a1 */
[----:B--2---:R-:W-:Y:S01]  /*b4240*/  PRMT R153, R153, 0x5410, R162 ;  /* 0x0000541099997816 */ /* 0x004fe200000000a2 */
[----:B------:R-:W2:Y:S04]  /*b4250*/  LDL.LU R160, [R1+0x5cc] ;  /* 0x0005cc0001a07983 */ /* 0x000ea80000300800 */
[----:B------:R-:W3:Y:S01]  /*b4260*/  LDL.LU R186, [R1+0x350] ;  /* 0x0003500001ba7983 */ /* 0x000ee20000300800 */
[----:B------:R-:W-:-:S03]  /*b4270*/  PRMT R155, R155, 0x5410, R156 ;  /* 0x000054109b9b7816 */ /* 0x000fc6000000009c */
[----:B------:R-:W3:Y:S04]  /*b4280*/  LDL.LU R161, [R1+0x5c8] ;  /* 0x0005c80001a17983 */ /* 0x000ee80000300800 */
[----:B------:R-:W4:Y:S04]  /*b4290*/  LDL.LU R185, [R1+0x33c] ;  /* 0x00033c0001b97983 */ /* 0x000f280000300800 */
[----:B------:R-:W-:Y:S01]  /*b42a0*/  LDS.128 R92, [R5] ;  /* 0x00000000055c7984 */ /* 0x000fe20000000c00 */
[----:B------:R-:W-:Y:S01]  /*b42b0*/  BAR.SYNC.DEFER_BLOCKING 0x0 ;  /* 0x0000000000007b1d */ /* 0x000fe20000010000 */
[----:B------:R-:W-:-:S02]  /*b42c0*/  PRMT R151, R151, 0x5410, R157 ;  /* 0x0000541097977816 */ /* 0x000fc4000000009d */
[----:B------:R-:W-:-:S03]  /*b42d0*/  PRMT R150, R150, 0x5410, R158 ;  /* 0x0000541096967816 */ /* 0x000fc6000000009e */
[----:B------:R-:W4:Y:S04]  /*b42e0*/  LDL.LU R162, [R1+0x5b8] ;  /* 0x0005b80001a27983 */ /* 0x000f280000300800 */
[----:B------:R-:W2:Y:S04]  /*b42f0*/  LDL.LU R184, [R1+0x334] ;  /* 0x0003340001b87983 */ /* 0x000ea80000300800 */
[----:B------:R-:W2:Y:S04]  /*b4300*/  LDL.LU R156, [R1+0x5c4] ;  /* 0x0005c400019c7983 */ /* 0x000ea80000300800 */
[----:B------:R-:W3:Y:S01]  /*b4310*/  LDL.LU R183, [R1+0x330] ;  /* 0x0003300001b77983 */ /* 0x000ee20000300800 */
[----:B------:R-:W-:-:S03]  /*b4320*/  PRMT R149, R149, 0x5410, R159 ;  /* 0x0000541095957816 */ /* 0x000fc6000000009f */
[----:B------:R-:W3:Y:S04]  /*b4330*/  LDL.LU R157, [R1+0x5c0] ;  /* 0x0005c000019d7983 */ /* 0x000ee80000300800 */
[----:B------:R-:W3:Y:S01]  /*b4340*/  LDL.LU R182, [R1+0x324] ;  /* 0x0003240001b67983 */ /* 0x000ee20000300800 */
[----:B------:R-:W-:-:S03]  /*b4350*/  PRMT R143, R143, 0x5410, R163 ;  /* 0x000054108f8f7816 */ /* 0x000fc600000000a3 */
[----:B------:R-:W3:Y:S04]  /*b4360*/  LDL.LU R158, [R1+0x5b4] ;  /* 0x0005b400019e7983 */ /* 0x000ee80000300800 */
[----:B------:R-:W3:Y:S04]  /*b4370*/  LDL.LU R181, [R1+0x5c] ;  /* 0x00005c0001b57983 */ /* 0x000ee80000300800 */
[----:B------:R-:W3:Y:S04]  /*b4380*/  LDL.LU R159, [R1+0x1f8] ;  /* 0x0001f800019f7983 */ /* 0x000ee80000300800 */
[----:B------:R-:W3:Y:S04]  /*b4390*/  LDL.LU R180, [R1+0x340] ;  /* 0x0003400001b47983 */ /* 0x000ee80000300800 */
[----:B------:R-:W3:Y:S04]  /*b43a0*/  LDL.LU R163, [R1+0x5bc] ;  /* 0x0005bc0001a37983 */ /* 0x000ee80000300800 */
[----:B------:R-:W4:Y:S04]  /*b43b0*/  LDL.LU R179, [R1+0x398] ;  /* 0x0003980001b37983 */ /* 0x000f280000300800 */
[----:B------:R-:W4:Y:S04]  /*b43c0*/  LDL.LU R168, [R1+0x5e8] ;  /* 0x0005e80001a87983 */ /* 0x000f280000300800 */
[----:B------:R-:W2:Y:S01]  /*b43d0*/  LDL.LU R178, [R1+0x378] ;  /* 0x0003780001b27983 */ /* 0x000ea20000300800 */
[----:B------:R-:W-:-:S03]  /*b43e0*/  PRMT R135, R135, 0x5410, R164 ;  /* 0x0000541087877816 */ /* 0x000fc600000000a4 */
[----:B------:R-:W2:Y:S04]  /*b43f0*/  LDL.LU R169, [R1+0x5dc] ;  /* 0x0005dc0001a97983 */ /* 0x000ea80000300800 */
[----:B------:R-:W3:Y:S04]  /*b4400*/  LDL.LU R177, [R1+0x374] ;  /* 0x0003740001b17983 */ /* 0x000ee80000300800 */
[----:B------:R-:W-:Y:S04]  /*b4410*/  STSM.16.M88.4 [R248], R96 ;  /* 0x00000060f8007844 */ /* 0x000fe80000000200 */
[----:B------:R-:W3:Y:S01]  /*b4420*/  LDL.LU R170, [R1+0x5d8] ;  /* 0x0005d80001aa7983 */ /* 0x000ee20000300800 */
[----:B------:R-:W-:Y:S06]  /*b4430*/  BAR.SYNC.DEFER_BLOCKING 0x0 ;  /* 0x0000000000007b1d */ /* 0x000fec0000010000 */
        /* <DEDUP_REMOVED lines=10> */
[----:B------:R-:W-:Y:S01]  /*b44e0*/  LDS.128 R96, [R5] ;  /* 0x0000000005607984 */ /* 0x000fe20000000c00 */
[----:B------:R-:W-:Y:S06]  /*b44f0*/  BAR.SYNC.DEFER_BLOCKING 0x0 ;  /* 0x0000000000007b1d */ /* 0x000fec0000010000 */
        /* <DEDUP_REMOVED lines=29> */
[----:B------:R-:W-:Y:S01]  /*b46d0*/  STSM.16.M88.4 [R248], R120 ;  /* 0x00000078f8007844 */ /* 0x000fe20000000200 */
        /* <DEDUP_REMOVED lines=18> */
[----:B------:R-:W4:Y:S01]  /*b4800*/  LDL.LU R195, [R1+0x3fc] ;  /* 0x0003fc0001c37983 */ /* 0x000f220000300800 */
[----:B------:R-:W-:-:S03]  /*b4810*/  PRMT R161, R161, 0x5410, R186 ;  /* 0x00005410a1a17816 */ /* 0x000fc600000000ba */
[----:B------:R-:W4:Y:S04]  /*b4820*/  LDL.LU R184, [R1+0x267c] ;  /* 0x00267c0001b87983 */ /* 0x000f280000300800 */
[----:B------:R-:W2:Y:S01]  /*b4830*/  LDL.LU R194, [R1+0x3f8] ;  /* 0x0003f80001c27983 */ /* 0x000ea20000300800 */
[----:B------:R-:W-:-:S03]  /*b4840*/  PRMT R163, R163, 0x5410, R180 ;  /* 0x00005410a3a37816 */ /* 0x000fc600000000b4 */
[----:B------:R-:W2:Y:S04]  /*b4850*/  LDL.LU R185, [R1+0x8f4] ;  /* 0x0008f40001b97983 */ /* 0x000ea80000300800 */
[----:B------:R-:W3:Y:S01]  /*b4860*/  LDL.LU R193, [R1+0x3f4] ;  /* 0x0003f40001c17983 */ /* 0x000ee20000300800 */
[----:B------:R-:W-:-:S03]  /*b4870*/  PRMT R159, R159, 0x5410, R181 ;  /* 0x000054109f9f7816 */ /* 0x000fc600000000b5 */
[----:B------:R-:W-:Y:S04]  /*b4880*/  LDS.128 R120, [R5] ;  /* 0x0000000005787984 */ /* 0x000fe80000000c00 */
[----:B------:R-:W3:Y:S01]  /*b4890*/  LDL.LU R186, [R1+0x8f0] ;  /* 0x0008f00001ba7983 */ /* 0x000ee20000300800 */
[----:B------:R-:W-:Y:S01]  /*b48a0*/  BAR.SYNC.DEFER_BLOCKING 0x0 ;  /* 0x0000000000007b1d */ /* 0x000fe20000010000 */
[----:B------:R-:W-:-:S05]  /*b48b0*/  PRMT R158, R158, 0x5410, R182 ;  /* 0x000054109e9e7816 */ /* 0x000fca00000000b6 */
[----:B------:R-:W4:Y:S04]  /*b48c0*/  LDL.LU R192, [R1+0x3e4] ;  /* 0x0003e40001c07983 */ /* 0x000f280000300800 */
[----:B------:R-:W4:Y:S04]  /*b48d0*/  LDL.LU R180, [R1+0x7a8] ;  /* 0x0007a80001b47983 */ /* 0x000f280000300800 */
        /* <DEDUP_REMOVED lines=46> */
[----:B------:R-:W4:Y:S04]  /*b4bc0*/  LDL.LU R243, [R1+0x4bc] ;  /* 0x0004bc0001f37983 */ /* 0x000f280000300800 */
        /* <DEDUP_REMOVED lines=18> */
[----:B------:R-:W3:Y:S04]  /*b4cf0*/  LDL.LU R201, [R1+0x26a8] ;  /* 0x0026a80001c97983 */ /* 0x000ee80000300800 */
[----:B------:R-:W4:Y:S01]  /*b4d00*/  LDL.LU R209, [R1+0x4dc] ;  /* 0x0004dc0001d17983 */ /* 0x000f220000300800 */
[----:B------:R-:W-:-:S03]  /*b4d10*/  PRMT R175, R175, 0x5410, R197 ;  /* 0x00005410afaf7816 */ /* 0x000fc600000000c5 */
[----:B------:R-:W-:Y:S04]  /*b4d20*/  STSM.16.M88.4 [R248], R148 ;  /* 0x00000094f8007844 */ /* 0x000fe80000000200 */
[----:B------:R-:W4:Y:S01]  /*b4d30*/  LDL.LU R202, [R1+0x26a4] ;  /* 0x0026a40001ca7983 */ /* 0x000f220000300800 */
[----:B------:R-:W-:Y:S01]  /*b4d40*/  BAR.SYNC.DEFER_BLOCKING 0x0 ;  /* 0x0000000000007b1d */ /* 0x000fe20000010000 */
[----:B------:R-:W-:-:S05]  /*b4d50*/  PRMT R174, R174, 0x5410, R198 ;  /* 0x00005410aeae7816 */ /* 0x000fca00000000c6 */
        /* <DEDUP_REMOVED lines=12> */
[----:B------:R-:W-:Y:S01]  /*b4e20*/  LDS.128 R148, [R5] ;  /* 0x0000000005947984 */ /* 0x000fe20000000c00 */
[----:B------:R-:W-:Y:S06]  /*b4e30*/  BAR.SYNC.DEFER_BLOCKING 0x0 ;  /* 0x0000000000007b1d */ /* 0x000fec0000010000 */
        /* <DEDUP_REMOVED lines=21> */
[----:B--2---:R-:W-:-:S02]  /*b4f90*/  PRMT R196, R196, 0x5410, R208 ;  /* 0x00005410c4c47816 */ /* 0x004fc400000000d0 */
[----:B----4-:R-:W-:Y:S02]  /*b4fa0*/  PRMT R202, R202, 0x5410, R209 ;  /* 0x00005410caca7816 */ /* 0x010fe400000000d1 */
[----:B---3--:R-:W-:Y:S01]  /*b4fb0*/  PRMT R201, R201, 0x5410, R210 ;  /* 0x00005410c9c97816 */ /* 0x008fe200000000d2 */
        /* <DEDUP_REMOVED lines=26> */
[----:B------:R-:W-:-:S03]  /*b5160*/  PRMT R192, R192, 0x5410, R240 ;  /* 0x00005410c0c07816 */ /* 0x000fc600000000f0 */
[----:B------:R-:W4:Y:S01]  /*b5170*/  LDL.LU R239, [R1+0x518] ;  /* 0x0005180001ef7983 */ /* 0x000f220000300800 */
[----:B------:R-:W-:-:S03]  /*b5180*/  PRMT R193, R193, 0x5410, R241 ;  /* 0x00005410c1c17816 */ /* 0x000fc600000000f1 */
[----:B------:R-:W-:Y:S04]  /*b5190*/  LDS.128 R172, [R5] ;  /* 0x0000000005ac7984 */ /* 0x000fe80000000c00 */
[----:B------:R-:W4:Y:S01]  /*b51a0*/  LDL.LU R7, [R1+0x2704] ;  /* 0x0027040001077983 */ /* 0x000f220000300800 */
[----:B------:R-:W-:Y:S01]  /*b51b0*/  PRMT R194, R194, 0x5410, R242 ;  /* 0x00005410c2c27816 */ /* 0x000fe200000000f2 */
        /* <DEDUP_REMOVED lines=8> */
[----:B------:R-:W-:Y:S01]  /*b5240*/  STSM.16.M88.4 [R248], R176 ;  /* 0x000000b0f8007844 */ /* 0x000fe20000000200 */
[----:B------:R-:W-:Y:S06]  /*b5250*/  BAR.SYNC.DEFER_BLOCKING 0x0 ;  /* 0x0000000000007b1d */ /* 0x000fec0000010000 */
[----:B------:R-:W-:Y:S02]  /*b5260*/  LDS.128 R176, [R5] ;  /* 0x0000000005b07984 */ /* 0x000fe40000000c00 */
[----:B------:R-:W-:Y:S01]  /*b5270*/  BAR.SYNC.DEFER_BLOCKING 0x0 ;  /* 0x0000000000007b1d */ /* 0x000fe20000010000 */
[----:B------:R-:W-:-:S02]  /*b5280*/  PRMT R189, R189, 0x5410, R244 ;  /* 0x00005410bdbd7816 */ /* 0x000fc400000000f4 */
[----:B------:R-:W-:-:S03]  /*b5290*/  PRMT R190, R190, 0x5410, R245 ;  /* 0x00005410bebe7816 */ /* 0x000fc600000000f5 */
[----:B------:R-:W4:Y:S04]  /*b52a0*/  LDL.LU R244, [R1+0x84] ;  /* 0x0000840001f47983 */ /* 0x000f280000300800 */
[----:B------:R-:W4:Y:S04]  /*b52b0*/  LDL.LU R245, [R1+0x250] ;  /* 0x0002500001f57983 */ /* 0x000f280000300800 */
[----:B------:R-:W-:Y:S01]  /*b52c0*/  STSM.16.M88.4 [R248], R180 ;  /* 0x000000b4f8007844 */ /* 0x000fe20000000200 */
[----:B------:R-:W-:Y:S06]  /*b52d0*/  BAR.SYNC.DEFER_BLOCKING 0x0 ;  /* 0x0000000000007b1d */ /* 0x000fec0000010000 */
[----:B------:R-:W-:Y:S02]  /*b52e0*/  LDS.128 R180, [R5] ;  /* 0x0000000005b47984 */ /* 0x000fe40000000c00 */
[----:B------:R-:W-:Y:S06]  /*b52f0*/  BAR.SYNC.DEFER_BLOCKING 0x0 ;  /* 0x0000000000007b1d */ /* 0x000fec0000010000 */
[----:B------:R-:W-:Y:S02]  /*b5300*/  STSM.16.M88.4 [R248], R184 ;  /* 0x000000b8f8007844 */ /* 0x000fe40000000200 */
[----:B------:R-:W-:Y:S01]  /*b5310*/  BAR.SYNC.DEFER_BLOCKING 0x0 ;  /* 0x0000000000007b1d */ /* 0x000fe20000010000 */
[----:B------:R-:W-:-:S02]  /*b5320*/  PRMT R191, R191, 0x5410, R250 ;  /* 0x00005410bfbf7816 */ /* 0x000fc400000000fa */
[----:B------:R-:W-:-:S03]  /*b5330*/  PRMT R195, R195, 0x5410, R251 ;  /* 0x00005410c3c37816 */ /* 0x000fc600000000fb */
        /* <DEDUP_REMOVED lines=15> */
[----:B---3--:R-:W-:-:S02]  /*b5430*/  PRMT R209, R209, 0x5410, R229 ;  /* 0x00005410d1d17816 */ /* 0x008fc400000000e5 */
[----:B--2---:R-:W-:Y:S02]  /*b5440*/  PRMT R208, R208, 0x5410, R230 ;  /* 0x00005410d0d07816 */ /* 0x004fe400000000e6 */
[----:B----4-:R-:W-:Y:S02]  /*b5450*/  PRMT R229, R241, 0x5410, R240 ;  /* 0x00005410f1e57816 */ /* 0x010fe400000000f0 */
[----:B------:R-:W2:Y:S01]  /*b5460*/  LDL.LU R240, [R1+0x538] ;  /* 0x0005380001f07983 */ /* 0x000ea20000300800 */
[----:B------:R-:W-:-:S03]  /*b5470*/  PRMT R230, R243, 0x5410, R242 ;  /* 0x00005410f3e67816 */ /* 0x000fc600000000f2 */
[----:B------:R-:W2:Y:S04]  /*b5480*/  LDL.LU R241, [R1+0x2ad0] ;  /* 0x002ad00001f17983 */ /* 0x000ea80000300800 */
[----:B------:R-:W3:Y:S04]  /*b5490*/  LDL.LU R242, [R1+0x530] ;  /* 0x0005300001f27983 */ /* 0x000ee80000300800 */
[----:B------:R-:W3:Y:S04]  /*b54a0*/  LDL.LU R243, [R1+0x2ac0] ;  /* 0x002ac00001f37983 */ /* 0x000ee80000300800 */
[----:B------:R-:W-:Y:S01]  /*b54b0*/  LDS.128 R196, [R5] ;  /* 0x0000000005c47984 */ /* 0x000fe20000000c00 */
[----:B------:R-:W-:Y:S06]  /*b54c0*/  BAR.SYNC.DEFER_BLOCKING 0x0 ;  /* 0x0000000000007b1d */ /* 0x000fec0000010000 */
[----:B------:R-:W-:Y:S02]  /*b54d0*/  STSM.16.M88.4 [R248], R200 ;  /* 0x000000c8f8007844 */ /* 0x000fe40000000200 */
[----:B------:R-:W-:Y:S01]  /*b54e0*/  BAR.SYNC.DEFER_BLOCKING 0x0 ;  /* 0x0000000000007b1d */ /* 0x000fe20000010000 */
[----:B------:R-:W-:-:S02]  /*b54f0*/  PRMT R204, R204, 0x5410, R224 ;  /* 0x00005410cccc7816 */ /* 0x000fc400000000e0 */
[----:B------:R-:W-:-:S03]  /*b5500*/  PRMT R205, R205, 0x5410, R225 ;  /* 0x00005410cdcd7816 */ /* 0x000fc600000000e1 */
[----:B------:R-:W-:Y:S01]  /*b5510*/  LDS.128 R200, [R5] ;  /* 0x0000000005c87984 */ /* 0x000fe20000000c00 */
[----:B------:R-:W-:Y:S02]  /*b5520*/  PRMT R206, R206, 0x5410, R226 ;  /* 0x00005410cece7816 */ /* 0x000fe400000000e2 */
[----:B------:R-:W-:Y:S01]  /*b5530*/  PRMT R207, R207, 0x5410, R227 ;  /* 0x00005410cfcf7816 */ /* 0x000fe200000000e3 */
[----:B------:R-:W-:Y:S01]  /*b5540*/  BAR.SYNC.DEFER_BLOCKING 0x0 ;  /* 0x0000000000007b1d */ /* 0x000fe20000010000 */
[----:B------:R-:W-:-:S05]  /*b5550*/  PRMT R231, R245, 0x5410, R244 ;  /* 0x00005410f5e77816 */ /* 0x000fca00000000f4 */
[----:B------:R-:W4:Y:S04]  /*b5560*/  LDL.LU R244, [R1+0x52c] ;  /* 0x00052c0001f47983 */ /* 0x000f280000300800 */
[----:B------:R-:W4:Y:S01]  /*b5570*/  LDL.LU R245, [R1+0x2acc] ;  /* 0x002acc0001f57983 */ /* 0x000f220000300800 */
[----:B------:R-:W-:Y:S02]  /*b5580*/  PRMT R210, R210, 0x5410, R228 ;  /* 0x00005410d2d27816 */ /* 0x000fe400000000e4 */
[----:B------:R-:W-:Y:S01]  /*b5590*/  PRMT R211, R211, 0x5410, R12 ;  /* 0x00005410d3d37816 */ /* 0x000fe2000000000c */
[----:B------:R-:W4:Y:S04]  /*b55a0*/  LDL.LU R221, [R1+0x528] ;  /* 0x0005280001dd7983 */ /* 0x000f280000300800 */
[----:B------:R-:W-:Y:S01]  /*b55b0*/  STSM.16.M88.4 [R248], R204 ;  /* 0x000000ccf8007844 */ /* 0x000fe20000000200 */
[----:B------:R-:W-:Y:S01]  /*b55c0*/  BAR.SYNC.DEFER_BLOCKING 0x0 ;  /* 0x0000000000007b1d */ /* 0x000fe20000010000 */
[----:B------:R-:W-:-:S02]  /*b55d0*/  PRMT R232, R14, 0x5410, R13 ;  /* 0x000054100ee87816 */ /* 0x000fc4000000000d */
[----:B------:R-:W-:Y:S02]  /*b55e0*/  PRMT R228, R11, 0x5410, R10 ;  /* 0x000054100be47816 */ /* 0x000fe4000000000a */
[----:B------:R-:W-:Y:S01]  /*b55f0*/  PRMT R233, R238, 0x5410, R15 ;  /* 0x00005410eee97816 */ /* 0x000fe2000000000f */
[----:B------:R-:W4:Y:S04]  /*b5600*/  LDL.LU R222, [R1+0x2ac8] ;  /* 0x002ac80001de7983 */ /* 0x000f280000300800 */
[----:B------:R-:W4:Y:S04]  /*b5610*/  LDL.LU R12, [R1+0x524] ;  /* 0x00052400010c7983 */ /* 0x000f280000300800 */
[----:B------:R-:W4:Y:S04]  /*b5620*/  LDL.LU R13, [R1+0x2714] ;  /* 0x00271400010d7983 */ /* 0x000f280000300800 */
[----:B------:R-:W4:Y:S04]  /*b5630*/  LDL.LU R14, [R1+0x8c] ;  /* 0x00008c00010e7983 */ /* 0x000f280000300800 */
[----:B------:R-:W-:Y:S01]  /*b5640*/  LDS.128 R204, [R5] ;  /* 0x0000000005cc7984 */ /* 0x000fe20000000c00 */
[----:B------:R-:W-:Y:S01]  /*b5650*/  BAR.SYNC.DEFER_BLOCKING 0x0 ;  /* 0x0000000000007b1d */ /* 0x000fe20000010000 */
[----:B------:R-:W-:-:S05]  /*b5660*/  PRMT R235, R251, 0x5410, R250 ;  /* 0x00005410fbeb7816 */ /* 0x000fca00000000fa */
[----:B------:R-:W4:Y:S04]  /*b5670*/  LDL.LU R15, [R1+0x25c] ;  /* 0x00025c00010f7983 */ /* 0x000f280000300800 */
[----:B------:R-:W4:Y:S04]  /*b5680*/  LDL.LU R250, [R1+0x534] ;  /* 0x0005340001fa7983 */ /* 0x000f280000300800 */
[----:B------:R-:W4:Y:S04]  /*b5690*/  LDL.LU R251, [R1+0x2ac4] ;  /* 0x002ac40001fb7983 */ /* 0x000f280000300800 */
[----:B------:R-:W-:Y:S01]  /*b56a0*/  STSM.16.M88.4 [R248], R208 ;  /* 0x000000d0f8007844 */ /* 0x000fe20000000200 */
[----:B------:R-:W-:Y:S06]  /*b56b0*/  BAR.SYNC.DEFER_BLOCKING 0x0 ;  /* 0x0000000000007b1d */ /* 0x000fec0000010000 */
[----:B------:R-:W-:Y:S02]  /*b56c0*/  LDS.128 R208, [R5] ;  /* 0x0000000005d07984 */ /* 0x000fe40000000c00 */
[----:B------:R-:W-:Y:S06]  /*b56d0*/  BAR.SYNC.DEFER_BLOCKING 0x0 ;  /* 0x0000000000007b1d */ /* 0x000fec0000010000 */
[----:B------:R0:W-:Y:S02]  /*b56e0*/  STSM.16.M88.4 [R248], R228 ;  /* 0x000000e4f8007844 */ /* 0x0001e40000000200 */
[----:B------:R-:W-:Y:S06]  /*b56f0*/  BAR.SYNC.DEFER_BLOCKING 0x0 ;  /* 0x0000000000007b1d */ /* 0x000fec0000010000 */
[----:B0-----:R-:W4:Y:S04]  /*b5700*/  LDL.LU R231, [R1+0x53c] ;  /* 0x00053c0001e77983 */ /* 0x001f280000300800 */
[----:B------:R-:W4:Y:S04]  /*b5710*/  LDL.LU R223, [R1+0x558] ;  /* 0x0005580001df7983 */ /* 0x000f280000300800 */
[----:B------:R-:W0:Y:S01]  /*b5720*/  LDS.128 R224, [R5] ;  /* 0x0000000005e07984 */ /* 0x000e220000000c00 */
[----:B------:R-:W-:Y:S01]  /*b5730*/  PRMT R234, R7, 0x5410, R239 ;  /* 0x0000541007ea7816 */ /* 0x000fe200000000ef */
[----:B------:R-:W-:Y:S06]  /*b5740*/  BAR.SYNC.DEFER_BLOCKING 0x0 ;  /* 0x0000000000007b1d */ /* 0x000fec0000010000 */
[----:B------:R-:W-:Y:S04]  /*b5750*/  STSM.16.M88.4 [R248], R232 ;  /* 0x000000e8f8007844 */ /* 0x000fe80000000200 */
[----:B0-----:R0:W-:Y:S04]  /*b5760*/  STL.64 [R1+0x60], R224 ;  /* 0x000060e001007387 */ /* 0x0011e80000100a00 */
[----:B------:R1:W-:Y:S04]  /*b5770*/  STL.64 [R1+0x68], R226 ;  /* 0x000068e201007387 */ /* 0x0003e80000100a00 */
[----:B0-----:R-:W4:Y:S04]  /*b5780*/  LDL.LU R224, [R1+0x2af0] ;  /* 0x002af00001e07983 */ /* 0x001f280000300800 */
[----:B------:R-:W4:Y:S04]  /*b5790*/  LDL.LU R225, [R1+0x550] ;  /* 0x0005500001e17983 */ /* 0x000f280000300800 */
[----:B-1----:R-:W4:Y:S04]  /*b57a0*/  LDL.LU R226, [R1+0x2ae4] ;  /* 0x002ae40001e27983 */ /* 0x002f280000300800 */
[----:B------:R-:W4:Y:S04]  /*b57b0*/  LDL.LU R227, [R1+0x54c] ;  /* 0x00054c0001e37983 */ /* 0x000f280000300800 */
[----:B------:R-:W4:Y:S01]  /*b57c0*/  LDL.LU R238, [R1+0x2ae0] ;  /* 0x002ae00001ee7983 */ /* 0x000f220000300800 */
[----:B--2---:R-:W-:-:S03]  /*b57d0*/  PRMT R233, R241, 0x5410, R240 ;  /* 0x00005410f1e97816 */ /* 0x004fc600000000f0 */
[----:B------:R-:W2:Y:S04]  /*b57e0*/  LDL.LU R239, [R1+0x548] ;  /* 0x0005480001ef7983 */ /* 0x000ea80000300800 */
[----:B------:R-:W2:Y:S01]  /*b57f0*/  LDL.LU R7, [R1+0x2aec] ;  /* 0x002aec0001077983 */ /* 0x000ea20000300800 */
[----:B---3--:R-:W-:-:S03]  /*b5800*/  PRMT R234, R243, 0x5410, R242 ;  /* 0x00005410f3ea7816 */ /* 0x008fc600000000f2 */
[----:B------:R-:W3:Y:S04]  /*b5810*/  LDL.LU R10, [R1+0x544] ;  /* 0x00054400010a7983 */ /* 0x000ee80000300800 */
[----:B------:R-:W3:Y:S04]  /*b5820*/  LDL.LU R11, [R1+0x2adc] ;  /* 0x002adc00010b7983 */ /* 0x000ee80000300800 */
[----:B------:R-:W3:Y:S04]  /*b5830*/  LDL.LU R240, [R1+0x540] ;  /* 0x0005400001f07983 */ /* 0x000ee80000300800 */
[----:B------:R-:W3:Y:S04]  /*b5840*/  LDL.LU R241, [R1+0x2ad8] ;  /* 0x002ad80001f17983 */ /* 0x000ee80000300800 */
[----:B------:R-:W3:Y:S04]  /*b5850*/  LDL.LU R242, [R1+0xa0] ;  /* 0x0000a00001f27983 */ /* 0x000ee80000300800 */
[----:B------:R-:W3:Y:S01]  /*b5860*/  LDL.LU R243, [R1+0x27c] ;  /* 0x00027c0001f37983 */ /* 0x000ee20000300800 */
[----:B----4-:R-:W-:-:S03]  /*b5870*/  PRMT R228, R245, 0x5410, R244 ;  /* 0x00005410f5e47816 */ /* 0x010fc600000000f4 */
[----:B------:R-:W4:Y:S04]  /*b5880*/  LDL.LU R244, [R1+0x554] ;  /* 0x0005540001f47983 */ /* 0x000f280000300800 */
[----:B------:R-:W4:Y:S01]  /*b5890*/  LDL.LU R245, [R1+0x2ae8] ;  /* 0x002ae80001f57983 */ /* 0x000f220000300800 */
[----:B------:R-:W-:Y:S02]  /*b58a0*/  PRMT R230, R13, 0x5410, R12 ;  /* 0x000054100de67816 */ /* 0x000fe4000000000c */
[----:B------:R-:W-:Y:S02]  /*b58b0*/  PRMT R229, R222, 0x5410, R221 ;  /* 0x00005410dee57816 */ /* 0x000fe400000000dd */
[----:B------:R-:W-:Y:S02]  /*b58c0*/  PRMT R235, R251, 0x5410, R250 ;  /* 0x00005410fbeb7816 */ /* 0x000fe400000000fa */
[----:B------:R-:W-:Y:S01]  /*b58d0*/  PRMT R232, R220, 0x5410, R231 ;  /* 0x00005410dce87816 */ /* 0x000fe200000000e7 */
[----:B------:R-:W-:Y:S01]  /*b58e0*/  BAR.SYNC.DEFER_BLOCKING 0x0 ;  /* 0x0000000000007b1d */ /* 0x000fe20000010000 */
[----:B------:R-:W-:-:S05]  /*b58f0*/  PRMT R231, R15, 0x5410, R14 ;  /* 0x000054100fe77816 */ /* 0x000fca000000000e */
[----:B------:R-:W0:Y:S02]  /*b5900*/  LDS.128 R12, [R5] ;  /* 0x00000000050c7984 */ /* 0x000e240000000c00 */
[----:B------:R-:W-:Y:S06]  /*b5910*/  BAR.SYNC.DEFER_BLOCKING 0x0 ;  /* 0x0000000000007b1d */ /* 0x000fec0000010000 */
[----:B0-----:R-:W-:Y:S04]  /*b5920*/  STL.64 [R1+0x50], R12 ;  /* 0x0000500c01007387 */ /* 0x001fe80000100a00 */
[----:B------:R0:W-:Y:S04]  /*b5930*/  STL.64 [R1+0x58], R14 ;  /* 0x0000580e01007387 */ /* 0x0001e80000100a00 */
[----:B0-----:R-:W4:Y:S04]  /*b5940*/  LDL.LU.64 R14, [R1+0x2bb0] ;  /* 0x002bb000010e7983 */ /* 0x001f280000300a00 */
[----:B------:R-:W4:Y:S04]  /*b5950*/  LDL.LU.64 R12, [R1+0x2ba8] ;  /* 0x002ba800010c7983 */ /* 0x000f280000300a00 */
[----:B------:R-:W4:Y:S04]  /*b5960*/  LDL.LU R250, [R1+0x570] ;  /* 0x0005700001fa7983 */ /* 0x000f280000300800 */
[----:B------:R-:W4:Y:S04]  /*b5970*/  LDL.LU R251, [R1+0x2b08] ;  /* 0x002b080001fb7983 */ /* 0x000f280000300800 */
[----:B------:R-:W-:Y:S01]  /*b5980*/  STSM.16.M88.4 [R248], R228 ;  /* 0x000000e4f8007844 */ /* 0x000fe20000000200 */
[----:B------:R-:W-:Y:S06]  /*b5990*/  BAR.SYNC.DEFER_BLOCKING 0x0 ;  /* 0x0000000000007b1d */ /* 0x000fec0000010000 */
[----:B------:R-:W0:Y:S02]  /*b59a0*/  LDS.128 R228, [R5] ;  /* 0x0000000005e47984 */ /* 0x000e240000000c00 */
[----:B------:R-:W-:Y:S06]  /*b59b0*/  BAR.SYNC.DEFER_BLOCKING 0x0 ;  /* 0x0000000000007b1d */ /* 0x000fec0000010000 */
[----:B------:R1:W-:Y:S04]  /*b59c0*/  STSM.16.M88.4 [R248], R232 ;  /* 0x000000e8f8007844 */ /* 0x0003e80000000200 */
[----:B0-----:R2:W-:Y:S04]  /*b59d0*/  STL.64 [R1+0x40], R228 ;  /* 0x000040e401007387 */ /* 0x0015e80000100a00 */
[----:B------:R3:W-:Y:S01]  /*b59e0*/  STL.64 [R1+0x48], R230 ;  /* 0x000048e601007387 */ /* 0x0007e20000100a00 */
[----:B-1----:R-:W-:-:S03]  /*b59f0*/  PRMT R232, R224, 0x5410, R223 ;  /* 0x00005410e0e87816 */ /* 0x002fc600000000df */
[----:B------:R-:W4:Y:S01]  /*b5a00*/  LDL.LU R220, [R1+0x2afc] ;  /* 0x002afc0001dc7983 */ /* 0x000f220000300800 */
[----:B--2---:R-:W-:-:S03]  /*b5a10*/  PRMT R228, R7, 0x5410, R239 ;  /* 0x0000541007e47816 */ /* 0x004fc600000000ef */
[----:B------:R-:W2:Y:S01]  /*b5a20*/  LDL.LU R221, [R1+0x560] ;  /* 0x0005600001dd7983 */ /* 0x000ea20000300800 */
[----:B---3--:R-:W-:-:S03]  /*b5a30*/  PRMT R230, R241, 0x5410, R240 ;  /* 0x00005410f1e67816 */ /* 0x008fc600000000f0 */
[----:B------:R-:W2:Y:S01]  /*b5a40*/  LDL.LU R222, [R1+0x2af8] ;  /* 0x002af80001de7983 */ /* 0x000ea20000300800 */
[----:B------:R-:W-:Y:S01]  /*b5a50*/  PRMT R231, R243, 0x5410, R242 ;  /* 0x00005410f3e77816 */ /* 0x000fe200000000f2 */
[----:B------:R-:W-:Y:S01]  /*b5a60*/  BAR.SYNC.DEFER_BLOCKING 0x0 ;  /* 0x0000000000007b1d */ /* 0x000fe20000010000 */
[----:B------:R-:W-:Y:S02]  /*b5a70*/  PRMT R229, R11, 0x5410, R10 ;  /* 0x000054100be57816 */ /* 0x000fe4000000000a */
[----:B------:R-:W-:Y:S02]  /*b5a80*/  PRMT R233, R226, 0x5410, R225 ;  /* 0x00005410e2e97816 */ /* 0x000fe400000000e1 */
[----:B------:R-:W-:Y:S01]  /*b5a90*/  PRMT R234, R238, 0x5410, R227 ;  /* 0x00005410eeea7816 */ /* 0x000fe200000000e3 */
[----:B------:R-:W3:Y:S04]  /*b5aa0*/  LDL.LU R223, [R1+0x55c] ;  /* 0x00055c0001df7983 */ /* 0x000ee80000300800 */
[----:B------:R-:W3:Y:S04]  /*b5ab0*/  LDL.LU R224, [R1+0x2af4] ;  /* 0x002af40001e07983 */ /* 0x000ee80000300800 */
[----:B------:R-:W3:Y:S04]  /*b5ac0*/  LDL.LU R225, [R1+0xb4] ;  /* 0x0000b40001e17983 */ /* 0x000ee80000300800 */
[----:B------:R-:W3:Y:S04]  /*b5ad0*/  LDL.LU R238, [R1+0x280] ;  /* 0x0002800001ee7983 */ /* 0x000ee80000300800 */
[----:B------:R-:W0:Y:S01]  /*b5ae0*/  LDS.128 R240, [R5] ;  /* 0x0000000005f07984 */ /* 0x000e220000000c00 */
[----:B------:R-:W-:Y:S06]  /*b5af0*/  BAR.SYNC.DEFER_BLOCKING 0x0 ;  /* 0x0000000000007b1d */ /* 0x000fec0000010000 */
[----:B------:R-:W3:Y:S04]  /*b5b00*/  LDL.LU R239, [R1+0x574] ;  /* 0x0005740001ef7983 */ /* 0x000ee80000300800 */
[----:B------:R-:W3:Y:S04]  /*b5b10*/  LDL.LU R7, [R1+0x2b0c] ;  /* 0x002b0c0001077983 */ /* 0x000ee80000300800 */
[----:B------:R1:W-:Y:S04]  /*b5b20*/  STSM.16.M88.4 [R248], R228 ;  /* 0x000000e4f8007844 */ /* 0x0003e80000000200 */
[----:B0-----:R-:W-:Y:S04]  /*b5b30*/  STL.64 [R1+0x30], R240 ;  /* 0x000030f001007387 */ /* 0x001fe80000100a00 */
[----:B------:R-:W-:Y:S01]  /*b5b40*/  STL.64 [R1+0x38], R242 ;  /* 0x000038f201007387 */ /* 0x000fe20000100a00 */
[----:B------:R-:W-:Y:S01]  /*b5b50*/  BAR.SYNC.DEFER_BLOCKING 0x0 ;  /* 0x0000000000007b1d */ /* 0x000fe20000010000 */
[----:B----4-:R-:W-:-:S05]  /*b5b60*/  PRMT R235, R245, 0x5410, R244 ;  /* 0x00005410f5eb7816 */ /* 0x010fca00000000f4 */
[----:B-1----:R-:W4:Y:S04]  /*b5b70*/  LDL.LU R228, [R1+0x2b04] ;  /* 0x002b040001e47983 */ /* 0x002f280000300800 */
[----:B------:R-:W2:Y:S04]  /*b5b80*/  LDL.LU R229, [R1+0x568] ;  /* 0x0005680001e57983 */ /* 0x000ea80000300800 */
[----:B------:R-:W2:Y:S04]  /*b5b90*/  LDL.LU R230, [R1+0x2b00] ;  /* 0x002b000001e67983 */ /* 0x000ea80000300800 */
[----:B------:R-:W4:Y:S04]  /*b5ba0*/  LDL.LU R231, [R1+0x564] ;  /* 0x0005640001e77983 */ /* 0x000f280000300800 */
[----:B------:R-:W0:Y:S01]  /*b5bb0*/  LDS.128 R240, [R5] ;  /* 0x0000000005f07984 */ /* 0x000e220000000c00 */
[----:B------:R-:W-:Y:S06]  /*b5bc0*/  BAR.SYNC.DEFER_BLOCKING 0x0 ;  /* 0x0000000000007b1d */ /* 0x000fec0000010000 */
[----:B------:R1:W-:Y:S04]  /*b5bd0*/  STSM.16.M88.4 [R248], R232 ;  /* 0x000000e8f8007844 */ /* 0x0003e80000000200 */
[----:B0-----:R0:W-:Y:S04]  /*b5be0*/  STL.64 [R1+0x20], R240 ;  /* 0x000020f001007387 */ /* 0x0011e80000100a00 */
[----:B------:R0:W-:Y:S04]  /*b5bf0*/  STL.64 [R1+0x28], R242 ;  /* 0x000028f201007387 */ /* 0x0001e80000100a00 */
[----:B-1----:R-:W4:Y:S04]  /*b5c00*/  LDL.LU R235, [R1+0x56c] ;  /* 0x00056c0001eb7983 */ /* 0x002f280000300800 */
        /* <DEDUP_REMOVED lines=9> */
[----:B------:R-:W4:Y:S01]  /*b5ca0*/  LDL.LU R245, [R1+0x2b18] ;  /* 0x002b180001f57983 */ /* 0x000f220000300800 */
[----:B------:R-:W-:-:S03]  /*b5cb0*/  PRMT R232, R251, 0x5410, R250 ;  /* 0x00005410fbe87816 */ /* 0x000fc600000000fa */
[----:B------:R-:W4:Y:S04]  /*b5cc0*/  LDL.LU R250, [R1+0x578] ;  /* 0x0005780001fa7983 */ /* 0x000f280000300800 */
[----:B------:R-:W4:Y:S01]  /*b5cd0*/  LDL.LU R251, [R1+0x2b14] ;  /* 0x002b140001fb7983 */ /* 0x000f220000300800 */
[----:B--2---:R-:W-:Y:S02]  /*b5ce0*/  PRMT R234, R230, 0x5410, R229 ;  /* 0x00005410e6ea7816 */ /* 0x004fe400000000e5 */
[----:B------:R-:W-:Y:S02]  /*b5cf0*/  PRMT R229, R222, 0x5410, R221 ;  /* 0x00005410dee57816 */ /* 0x000fe400000000dd */
[----:B---3--:R-:W-:Y:S02]  /*b5d00*/  PRMT R230, R224, 0x5410, R223 ;  /* 0x00005410e0e67816 */ /* 0x008fe400000000df */
[----:B----4-:R-:W-:-:S02]  /*b5d10*/  PRMT R233, R228, 0x5410, R235 ;  /* 0x00005410e4e97816 */ /* 0x010fc400000000eb */
[----:B------:R-:W-:Y:S01]  /*b5d20*/  PRMT R228, R220, 0x5410, R231 ;  /* 0x00005410dce47816 */ /* 0x000fe200000000e7 */
[----:B------:R-:W-:Y:S01]  /*b5d30*/  BAR.SYNC.DEFER_BLOCKING 0x0 ;  /* 0x0000000000007b1d */ /* 0x000fe20000010000 */
[----:B------:R-:W-:-:S05]  /*b5d40*/  PRMT R231, R238, 0x5410, R225 ;  /* 0x00005410eee77816 */ /* 0x000fca00000000e1 */
[----:B------:R-:W0:Y:S02]  /*b5d50*/  LDS.128 R220, [R5] ;  /* 0x0000000005dc7984 */ /* 0x000e240000000c00 */
[----:B------:R-:W-:Y:S06]  /*b5d60*/  BAR.SYNC.DEFER_BLOCKING 0x0 ;  /* 0x0000000000007b1d */ /* 0x000fec0000010000 */
[----:B------:R-:W-:Y:S02]  /*b5d70*/  STSM.16.M88.4 [R248], R228 ;  /* 0x000000e4f8007844 */ /* 0x000fe40000000200 */
[----:B------:R-:W-:Y:S01]  /*b5d80*/  BAR.SYNC.DEFER_BLOCKING 0x0 ;  /* 0x0000000000007b1d */ /* 0x000fe20000010000 */
[----:B------:R-:W-:-:S05]  /*b5d90*/  PRMT R235, R7, 0x5410, R239 ;  /* 0x0000541007eb7816 */ /* 0x000fca00000000ef */
[----:B------:R-:W1:Y:S02]  /*b5da0*/  LDS.128 R228, [R5] ;  /* 0x0000000005e47984 */ /* 0x000e640000000c00 */
[----:B------:R-:W-:Y:S06]  /*b5db0*/  BAR.SYNC.DEFER_BLOCKING 0x0 ;  /* 0x0000000000007b1d */ /* 0x000fec0000010000 */
[----:B------:R-:W-:Y:S02]  /*b5dc0*/  STSM.16.M88.4 [R248], R232 ;  /* 0x000000e8f8007844 */ /* 0x000fe40000000200 */
[----:B------:R-:W-:Y:S06]  /*b5dd0*/  BAR.SYNC.DEFER_BLOCKING 0x0 ;  /* 0x0000000000007b1d */ /* 0x000fec0000010000 */
[----:B0-----:R0:W-:Y:S04]  /*b5de0*/  STL.64 [R1+0x10], R220 ;  /* 0x000010dc01007387 */ /* 0x0011e80000100a00 */
[----:B------:R2:W-:Y:S04]  /*b5df0*/  STL.64 [R1+0x18], R222 ;  /* 0x000018de01007387 */ /* 0x0005e80000100a00 */
[----:B0-----:R-:W3:Y:S04]  /*b5e00*/  LDL.LU R221, [R1+0x5a8] ;  /* 0x0005a80001dd7983 */ /* 0x001ee80000300800 */
[----:B------:R-:W-:Y:S04]  /*b5e10*/  LDS.128 R232, [R5] ;  /* 0x0000000005e87984 */ /* 0x000fe80000000c00 */
[----:B--2---:R-:W3:Y:S04]  /*b5e20*/  LDL.LU R222, [R1+0x2b30] ;  /* 0x002b300001de7983 */ /* 0x004ee80000300800 */
[----:B------:R-:W2:Y:S04]  /*b5e30*/  LDL.LU R223, [R1+0x5a4] ;  /* 0x0005a40001df7983 */ /* 0x000ea80000300800 */
[----:B------:R-:W2:Y:S04]  /*b5e40*/  LDL.LU R238, [R1+0x2b2c] ;  /* 0x002b2c0001ee7983 */ /* 0x000ea80000300800 */
[----:B------:R-:W4:Y:S04]  /*b5e50*/  LDL.LU R239, [R1+0x5a0] ;  /* 0x0005a00001ef7983 */ /* 0x000f280000300800 */
[----:B------:R-:W4:Y:S04]  /*b5e60*/  LDL.LU R7, [R1+0x2b28] ;  /* 0x002b280001077983 */ /* 0x000f280000300800 */
[----:B-1----:R0:W-:Y:S04]  /*b5e70*/  STL.64 [R1], R228 ;  /* 0x000000e401007387 */ /* 0x0021e80000100a00 */
[----:B------:R1:W-:Y:S01]  /*b5e80*/  STL.64 [R1+0x8], R230 ;  /* 0x000008e601007387 */ /* 0x0003e20000100a00 */
[----:B0-----:R-:W-:-:S02]  /*b5e90*/  PRMT R228, R243, 0x5410, R242 ;  /* 0x00005410f3e47816 */ /* 0x001fc400000000f2 */
[----:B------:R-:W-:Y:S02]  /*b5ea0*/  PRMT R229, R245, 0x5410, R244 ;  /* 0x00005410f5e57816 */ /* 0x000fe400000000f4 */
[----:B-1----:R-:W-:Y:S02]  /*b5eb0*/  PRMT R230, R251, 0x5410, R250 ;  /* 0x00005410fbe67816 */ /* 0x002fe400000000fa */
[----:B------:R-:W-:Y:S01]  /*b5ec0*/  PRMT R231, R14, 0x5410, R15 ;  /* 0x000054100ee77816 */ /* 0x000fe2000000000f */
[----:B------:R-:W-:Y:S01]  /*b5ed0*/  BAR.SYNC.DEFER_BLOCKING 0x0 ;  /* 0x0000000000007b1d */ /* 0x000fe20000010000 */
[----:B------:R-:W-:Y:S02]  /*b5ee0*/  PRMT R226, R227, 0x5410, R226 ;  /* 0x00005410e3e27816 */ /* 0x000fe400000000e2 */
[----:B------:R-:W-:Y:S02]  /*b5ef0*/  PRMT R225, R11, 0x5410, R10 ;  /* 0x000054100be17816 */ /* 0x000fe4000000000a */
[----:B------:R-:W-:Y:S01]  /*b5f00*/  PRMT R224, R241, 0x5410, R240 ;  /* 0x00005410f1e07816 */ /* 0x000fe200000000f0 */
[----:B------:R-:W4:Y:S04]  /*b5f10*/  LDL.LU.64 R10, [R1+0x2670] ;  /* 0x00267000010a7983 */ /* 0x000f280000300a00 */
[----:B------:R-:W4:Y:S01]  /*b5f20*/  LDL.LU.64 R240, [R1+0x2660] ;  /* 0x0026600001f07983 */ /* 0x000f220000300a00 */
[----:B------:R-:W-:-:S03]  /*b5f30*/  PRMT R220, R236, 0x5410, R237 ;  /* 0x00005410ecdc7816 */ /* 0x000fc600000000ed */
[----:B------:R-:W4:Y:S04]  /*b5f40*/  LDL.LU.64 R242, [R1+0x2668] ;  /* 0x0026680001f27983 */ /* 0x000f280000300a00 */
[----:B------:R-:W4:Y:S04]  /*b5f50*/  LDL.LU.64 R244, [R1+0x2650] ;  /* 0x0026500001f47983 */ /* 0x000f280000300a00 */
[----:B------:R0:W-:Y:S04]  /*b5f60*/  STSM.16.M88.4 [R248], R228 ;  /* 0x000000e4f8007844 */ /* 0x0001e80000000200 */
[----:B------:R-:W4:Y:S04]  /*b5f70*/  LDL.LU.64 R250, [R1+0x2658] ;  /* 0x0026580001fa7983 */ /* 0x000f280000300a00 */
[----:B------:R-:W4:Y:S04]  /*b5f80*/  LDL.LU.64 R14, [R1+0x2648] ;  /* 0x00264800010e7983 */ /* 0x000f280000300a00 */
[----:B------:R-:W4:Y:S01]  /*b5f90*/  LDL.LU.64 R236, [R1+0x2640] ;  /* 0x0026400001ec7983 */ /* 0x000f220000300a00 */
[----:B0-----:R-:W-:-:S02]  /*b5fa0*/  IMAD.MOV.U32 R228, RZ, RZ, R226 ;  /* 0x000000ffffe47224 */ /* 0x001fc400078e00e2 */
[----:B------:R-:W-:Y:S02]  /*b5fb0*/  IMAD.MOV.U32 R229, RZ, RZ, R225 ;  /* 0x000000ffffe57224 */ /* 0x000fe400078e00e1 */
[----:B------:R-:W-:Y:S01]  /*b5fc0*/  IMAD.MOV.U32 R230, RZ, RZ, R224 ;  /* 0x000000ffffe67224 */ /* 0x000fe200078e00e0 */
[----:B------:R-:W-:Y:S06]  /*b5fd0*/  BAR.SYNC.DEFER_BLOCKING 0x0 ;  /* 0x0000000000007b1d */ /* 0x000fec0000010000 */
[----:B------:R-:W0:Y:S04]  /*b5fe0*/  LDS.128 R224, [R5] ;  /* 0x0000000005e07984 */ /* 0x000e280000000c00 */
[----:B0-----:R-:W-:Y:S04]  /*b5ff0*/  STL.64 [R1+0x70], R224 ;  /* 0x000070e001007387 */ /* 0x001fe80000100a00 */
[----:B------:R0:W-:Y:S04]  /*b6000*/  STL.64 [R1+0x78], R226 ;  /* 0x000078e201007387 */ /* 0x0001e80000100a00 */
[----:B0-----:R-:W4:Y:S04]  /*b6010*/  LDL.LU.64 R226, [R1+0x2ba0] ;  /* 0x002ba00001e27983 */ /* 0x001f280000300a00 */
[----:B------:R-:W4:Y:S01]  /*b6020*/  LDL.LU.64 R224, [R1+0x2b98] ;  /* 0x002b980001e07983 */ /* 0x000f220000300a00 */
[----:B------:R-:W-:Y:S01]  /*b6030*/  IMAD.MOV.U32 R231, RZ, RZ, R220 ;  /* 0x000000ffffe77224 */ /* 0x000fe200078e00dc */
[----:B------:R-:W-:Y:S06]  /*b6040*/  BAR.SYNC.DEFER_BLOCKING 0x0 ;  /* 0x0000000000007b1d */ /* 0x000fec0000010000 */
[----:B------:R-:W-:Y:S02]  /*b6050*/  STSM.16.M88.4 [R248], R228 ;  /* 0x000000e4f8007844 */ /* 0x000fe40000000200 */
[----:B------:R-:W-:Y:S06]  /*b6060*/  BAR.SYNC.DEFER_BLOCKING 0x0 ;  /* 0x0000000000007b1d */ /* 0x000fec0000010000 */
[----:B------:R-:W0:Y:S01]  /*b6070*/  LDS.128 R228, [R5] ;  /* 0x0000000005e47984 */ /* 0x000e220000000c00 */
[----:B---3--:R-:W-:-:S02]  /*b6080*/  PRMT R220, R222, 0x5410, R221 ;  /* 0x00005410dedc7816 */ /* 0x008fc400000000dd */
[----:B--2---:R-:W-:Y:S02]  /*b6090*/  PRMT R221, R238, 0x5410, R223 ;  /* 0x00005410eedd7816 */ /* 0x004fe400000000df */
[----:B------:R-:W-:Y:S02]  /*b60a0*/  PRMT R223, R4, 0x5410, R6 ;  /* 0x0000541004df7816 */ /* 0x000fe40000000006 */
[----:B----4-:R-:W-:Y:S01]  /*b60b0*/  PRMT R222, R7, 0x5410, R239 ;  /* 0x0000541007de7816 */ /* 0x010fe200000000ef */
[----:B------:R-:W-:Y:S06]  /*b60c0*/  BAR.SYNC.DEFER_BLOCKING 0x0 ;  /* 0x0000000000007b1d */ /* 0x000fec0000010000 */
[----:B------:R1:W-:Y:S04]  /*b60d0*/  STSM.16.M88.4 [R248], R220 ;  /* 0x000000dcf8007844 */ /* 0x0003e80000000200 */
[----:B-1----:R-:W2:Y:S04]  /*b60e0*/  LDL.LU.64 R222, [R1+0x2b90] ;  /* 0x002b900001de7983 */ /* 0x002ea80000300a00 */
[----:B------:R-:W3:Y:S01]  /*b60f0*/  LDL.LU.64 R220, [R1+0x2b88] ;  /* 0x002b880001dc7983 */ /* 0x000ee20000300a00 */
[C---:B------:R-:W-:Y:S01]  /*b6100*/  PRMT R4, R224.reuse, 0x7770, RZ ;  /* 0x00007770e0047816 */ /* 0x040fe200000000ff */
[----:B------:R-:W-:Y:S01]  /*b6110*/  BAR.SYNC.DEFER_BLOCKING 0x0 ;  /* 0x0000000000007b1d */ /* 0x000fe20000010000 */
[----:B------:R-:W-:-:S05]  /*b6120*/  PRMT R248, R224, 0x7771, RZ ;  /* 0x00007771e0f87816 */ /* 0x000fca00000000ff */
[----:B------:R1:W-:Y:S04]  /*b6130*/  @P6 STG.E.U8 desc[UR10][R10.64], R4 ;  /* 0x000000040a006986 */ /* 0x0003e8000c10110a */
[----:B------:R4:W-:Y:S04]  /*b6140*/  @P5 STG.E.U8 desc[UR10][R240.64], R248 ;  /* 0x000000f8f0005986 */ /* 0x0009e8000c10110a */
[----:B-1----:R-:W2:Y:S01]  /*b6150*/  LDL.LU.64 R10, [R1+0x2638] ;  /* 0x00263800010a7983 */ /* 0x002ea20000300a00 */
[C---:B----4-:R-:W-:Y:S02]  /*b6160*/  PRMT R248, R224.reuse, 0x7772, RZ ;  /* 0x00007772e0f87816 */ /* 0x050fe400000000ff */
[----:B------:R-:W-:-:S03]  /*b6170*/  PRMT R224, R224, 0x7773, RZ ;  /* 0x00007773e0e07816 */ /* 0x000fc600000000ff */
[----:B------:R-:W-:Y:S04]  /*b6180*/  @P4 STG.E.U8 desc[UR10][R242.64], R248 ;  /* 0x000000f8f2004986 */ /* 0x000fe8000c10110a */
[----:B------:R1:W-:Y:S02]  /*b6190*/  @P3 STG.E.U8 desc[UR10][R244.64], R224 ;  /* 0x000000e0f4003986 */ /* 0x0003e4000c10110a */
[----:B-1----:R-:W-:-:S05]  /*b61a0*/  PRMT R224, R225, 0x7770, RZ ;  /* 0x00007770e1e07816 */ /* 0x002fca00000000ff */
[----:B------:R1:W-:Y:S02]  /*b61b0*/  @P2 STG.E.U8 desc[UR10][R250.64], R224 ;  /* 0x000000e0fa002986 */ /* 0x0003e4000c10110a */
[----:B-1----:R-:W-:-:S05]  /*b61c0*/  PRMT R224, R225, 0x7771, RZ ;  /* 0x00007771e1e07816 */ /* 0x002fca00000000ff */
[----:B------:R1:W-:Y:S02]  /*b61d0*/  @P1 STG.E.U8 desc[UR10][R14.64], R224 ;  /* 0x000000e00e001986 */ /* 0x0003e4000c10110a */
[----:B-1----:R-:W-:-:S05]  /*b61e0*/  PRMT R224, R225, 0x7772, RZ ;  /* 0x00007772e1e07816 */ /* 0x002fca00000000ff */
[----:B------:R1:W-:Y:S04]  /*b61f0*/  @P0 STG.E.U8 desc[UR10][R236.64], R224 ;  /* 0x000000e0ec000986 */ /* 0x0003e8000c10110a */
[----:B-1----:R-:W4:Y:S04]  /*b6200*/  LDL.LU.64 R236, [R1+0x2630] ;  /* 0x0026300001ec7983 */ /* 0x002f280000300a00 */
[----:B------:R-:W3:Y:S04]  /*b6210*/  LDL.LU.64 R240, [R1+0x2628] ;  /* 0x0026280001f07983 */ /* 0x000ee80000300a00 */
[----:B------:R-:W3:Y:S04]  /*b6220*/  LDL.LU.64 R242, [R1+0x2620] ;  /* 0x0026200001f27983 */ /* 0x000ee80000300a00 */
[----:B------:R-:W3:Y:S04]  /*b6230*/  LDL.LU.64 R244, [R1+0x2618] ;  /* 0x0026180001f47983 */ /* 0x000ee80000300a00 */
[----:B------:R-:W3:Y:S04]  /*b6240*/  LDL.LU.64 R250, [R1+0x2610] ;  /* 0x0026100001fa7983 */ /* 0x000ee80000300a00 */
[----:B------:R-:W3:Y:S04]  /*b6250*/  LDL.LU.64 R14, [R1+0x2608] ;  /* 0x00260800010e7983 */ /* 0x000ee80000300a00 */
[----:B------:R-:W3:Y:S01]  /*b6260*/  LDL.LU.64 R238, [R1+0x2600] ;  /* 0x0026000001ee7983 */ /* 0x000ee20000300a00 */
[----:B------:R-:W-:-:S02]  /*b6270*/  LOP3.LUT P6, RZ, R2, 0x80000, RZ, 0xc0, !PT ;  /* 0x0008000002ff7812 */ /* 0x000fc400078cc0ff */
[----:B------:R-:W-:-:S11]  /*b6280*/  LOP3.LUT R247, R247, 0xfbffffff, RZ, 0xc0, !PT ;  /* 0xfbfffffff7f77812 */ /* 0x000fd600078ec0ff */
[----:B------:R-:W-:Y:S02]  /*b6290*/  @P6 LOP3.LUT R247, R247, 0x4000000, RZ, 0xfc, !PT ;  /* 0x04000000f7f76812 */ /* 0x000fe400078efcff */
[----:B------:R-:W-:Y:S02]  /*b62a0*/  LOP3.LUT P6, RZ, R2, 0x20000, RZ, 0xc0, !PT ;  /* 0x0002000002ff7812 */ /* 0x000fe400078cc0ff */
        /* <DEDUP_REMOVED lines=15> */
[----:B------:R-:W-:Y:S02]  /*b63a0*/  LOP3.LUT R252, R252, 0xfffffffe, RZ, 0xc0, !PT ;  /* 0xfffffffefcfc7812 */ /* 0x000fe400078ec0ff */
[C---:B------:R-:W-:Y:S02]  /*b63b0*/  LOP3.LUT P3, RZ, R8.reuse, 0x8000, RZ, 0xc0, !PT ;  /* 0x0000800008ff7812 */ /* 0x040fe4000786c0ff */
[----:B------:R-:W-:-:S07]  /*b63c0*/  LOP3.LUT P2, RZ, R8, 0x40000, RZ, 0xc0, !PT ;  /* 0x0004000008ff7812 */ /* 0x000fce000784c0ff */
[----:B------:R-:W-:Y:S02]  /*b63d0*/  @P6 LOP3.LUT R252, R252, 0x1, RZ, 0xfc, !PT ;  /* 0x00000001fcfc6812 */ /* 0x000fe400078efcff */
[C---:B------:R-:W-:Y:S02]  /*b63e0*/  LOP3.LUT P6, RZ, R8.reuse, 0x80000, RZ, 0xc0, !PT ;  /* 0x0008000008ff7812 */ /* 0x040fe400078cc0ff */
[----:B------:R-:W-:Y:S02]  /*b63f0*/  LOP3.LUT P1, RZ, R8, 0x100000, RZ, 0xc0, !PT ;  /* 0x0010000008ff7812 */ /* 0x000fe4000782c0ff */
[----:B------:R-:W-:Y:S02]  /*b6400*/  PRMT R225, R225, 0x7773, RZ ;  /* 0x00007773e1e17816 */ /* 0x000fe400000000ff */
[----:B------:R-:W-:Y:S02]  /*b6410*/  LOP3.LUT R252, R252, 0xfffffffd, RZ, 0xc0, !PT ;  /* 0xfffffffdfcfc7812 */ /* 0x000fe400078ec0ff */
[----:B------:R-:W-:-:S02]  /*b6420*/  PRMT R224, R226, 0x7770, RZ ;  /* 0x00007770e2e07816 */ /* 0x000fc400000000ff */
[----:B------:R-:W-:-:S03]  /*b6430*/  LOP3.LUT P0, RZ, R8, 0x200000, RZ, 0xc0, !PT ;  /* 0x0020000008ff7812 */ /* 0x000fc6000780c0ff */
[----:B------:R-:W-:Y:S02]  /*b6440*/  @P6 LOP3.LUT R252, R252, 0x2, RZ, 0xfc, !PT ;  /* 0x00000002fcfc6812 */ /* 0x000fe400078efcff */
[----:B------:R-:W-:Y:S01]  /*b6450*/  LOP3.LUT P6, RZ, R8, 0x400000, RZ, 0xc0, !PT ;  /* 0x0040000008ff7812 */ /* 0x000fe200078cc0ff */
[----:B--2---:R-:W-:Y:S04]  /*b6460*/  @P3 STG.E.U8 desc[UR10][R10.64], R225 ;  /* 0x000000e10a003986 */ /* 0x004fe8000c10110a */
[----:B----4-:R1:W-:Y:S02]  /*b6470*/  @P2 STG.E.U8 desc[UR10][R236.64], R224 ;  /* 0x000000e0ec002986 */ /* 0x0103e4000c10110a */
[C---:B-1----:R-:W-:Y:S02]  /*b6480*/  PRMT R224, R226.reuse, 0x7771, RZ ;  /* 0x00007771e2e07816 */ /* 0x042fe400000000ff */
[----:B------:R-:W2:Y:S04]  /*b6490*/  LDL.LU.64 R236, [R1+0x25f0] ;  /* 0x0025f00001ec7983 */ /* 0x000ea80000300a00 */
[----:B---3--:R1:W-:Y:S04]  /*b64a0*/  @P1 STG.E.U8 desc[UR10][R240.64], R224 ;  /* 0x000000e0f0001986 */ /* 0x0083e8000c10110a */
[----:B------:R-:W3:Y:S04]  /*b64b0*/  LDL.LU.64 R6, [R1+0x25e0] ;  /* 0x0025e00001067983 */ /* 0x000ee80000300a00 */
[----:B------:R-:W4:Y:S01]  /*b64c0*/  LDL.LU.64 R4, [R1+0x25d8] ;  /* 0x0025d80001047983 */ /* 0x000f220000300a00 */
[----:B-1----:R-:W-:-:S03]  /*b64d0*/  PRMT R224, R226, 0x7772, RZ ;  /* 0x00007772e2e07816 */ /* 0x002fc600000000ff */
[----:B------:R-:W4:Y:S01]  /*b64e0*/  LDL.LU.64 R10, [R1+0x25d0] ;  /* 0x0025d000010a7983 */ /* 0x000f220000300a00 */
[----:B------:R-:W-:-:S03]  /*b64f0*/  PRMT R226, R226, 0x7773, RZ ;  /* 0x00007773e2e27816 */ /* 0x000fc600000000ff */
[----:B------:R1:W-:Y:S04]  /*b6500*/  @P0 STG.E.U8 desc[UR10][R242.64], R224 ;  /* 0x000000e0f2000986 */ /* 0x0003e8000c10110a */
[----:B------:R0:W-:Y:S01]  /*b6510*/  @P6 STG.E.U8 desc[UR10][R244.64], R226 ;  /* 0x000000e2f4006986 */ /* 0x0001e2000c10110a */
[----:B------:R-:W-:-:S03]  /*b6520*/  LOP3.LUT P6, RZ, R252, 0x2, RZ, 0xc0, !PT ;  /* 0x00000002fcff7812 */ /* 0x000fc600078cc0ff */
[----:B------:R-:W4:Y:S01]  /*b6530*/  LDL.LU.64 R240, [R1+0x25c8] ;  /* 0x0025c80001f07983 */ /* 0x000f220000300a00 */
[----:B-1----:R-:W-:-:S03]  /*b6540*/  PRMT R224, R227, 0x7770, RZ ;  /* 0x00007770e3e07816 */ /* 0x002fc600000000ff */
[----:B------:R-:W4:Y:S04]  /*b6550*/  LDL.LU.64 R242, [R1+0x25c0] ;  /* 0x0025c00001f27983 */ /* 0x000f280000300a00 */
[----:B0-----:R-:W4:Y:S04]  /*b6560*/  LDL.LU.64 R244, [R1+0x25b8] ;  /* 0x0025b80001f47983 */ /* 0x001f280000300a00 */
[----:B------:R0:W-:Y:S01]  /*b6570*/  @P6 STG.E.U8 desc[UR10][R250.64], R224 ;  /* 0x000000e0fa006986 */ /* 0x0001e2000c10110a */
[----:B------:R-:W-:Y:S02]  /*b6580*/  LOP3.LUT P6, RZ, R252, 0x1, RZ, 0xc0, !PT ;  /* 0x00000001fcff7812 */ /* 0x000fe400078cc0ff */
[----:B0-----:R-:W-:Y:S01]  /*b6590*/  PRMT R224, R227, 0x7771, RZ ;  /* 0x00007771e3e07816 */ /* 0x001fe200000000ff */
[----:B------:R-:W4:Y:S10]  /*b65a0*/  LDL.LU.64 R250, [R1+0x25b0] ;  /* 0x0025b00001fa7983 */ /* 0x000f340000300a00 */
[----:B------:R0:W-:Y:S01]  /*b65b0*/  @P6 STG.E.U8 desc[UR10][R14.64], R224 ;  /* 0x000000e00e006986 */ /* 0x0001e2000c10110a */
[----:B------:R-:W-:-:S02]  /*b65c0*/  LOP3.LUT P6, RZ, R247, 0x80000000, RZ, 0xc0, !PT ;  /* 0x80000000f7ff7812 */ /* 0x000fc400078cc0ff */
[----:B0-----:R-:W-:Y:S01]  /*b65d0*/  PRMT R224, R227, 0x7772, RZ ;  /* 0x00007772e3e07816 */ /* 0x001fe200000000ff */
[----:B------:R-:W4:Y:S10]  /*b65e0*/  LDL.LU.64 R14, [R1+0x25a8] ;  /* 0x0025a800010e7983 */ /* 0x000f340000300a00 */
[----:B------:R0:W-:Y:S04]  /*b65f0*/  @P6 STG.E.U8 desc[UR10][R238.64], R224 ;  /* 0x000000e0ee006986 */ /* 0x0001e8000c10110a */
[----:B0-----:R-:W4:Y:S04]  /*b6600*/  LDL.LU.64 R238, [R1+0x2b80] ;  /* 0x002b800001ee7983 */ /* 0x001f280000300a00 */
[----:B------:R-:W2:Y:S01]  /*b6610*/  LDL.LU.64 R224, [R1+0x25f8] ;  /* 0x0025f80001e07983 */ /* 0x000ea20000300a00 */
[----:B------:R-:W-:-:S02]  /*b6620*/  LOP3.LUT P6, RZ, R247, 0x40000000, RZ, 0xc0, !PT ;  /* 0x40000000f7ff7812 */ /* 0x000fc400078cc0ff */
[----:B------:R-:W-:-:S11]  /*b6630*/  PRMT R227, R227, 0x7773, RZ ;  /* 0x00007773e3e37816 */ /* 0x000fd600000000ff */
[----:B--2---:R0:W-:Y:S04]  /*b6640*/  @P6 STG.E.U8 desc[UR10][R224.64], R227 ;  /* 0x000000e3e0006986 */ /* 0x0041e8000c10110a */
[----:B0-----:R-:W2:Y:S01]  /*b6650*/  LDL.LU.64 R226, [R1+0x25e8] ;  /* 0x0025e80001e27983 */ /* 0x001ea20000300a00 */
[----:B------:R-:W-:Y:S02]  /*b6660*/  LOP3.LUT P6, RZ, R247, 0x20000000, RZ, 0xc0, !PT ;  /* 0x20000000f7ff7812 */ /* 0x000fe400078cc0ff */
[----:B------:R-:W-:-:S11]  /*b6670*/  PRMT R224, R220, 0x7770, RZ ;  /* 0x00007770dce07816 */ /* 0x000fd600000000ff */
[----:B------:R0:W-:Y:S01]  /*b6680*/  @P6 STG.E.U8 desc[UR10][R236.64], R224 ;  /* 0x000000e0ec006986 */ /* 0x0001e2000c10110a */
[----:B------:R-:W-:Y:S02]  /*b6690*/  LOP3.LUT P6, RZ, R247, 0x10000000, RZ, 0xc0, !PT ;  /* 0x10000000f7ff7812 */ /* 0x000fe400078cc0ff */
[----:B0-----:R-:W-:Y:S01]  /*b66a0*/  PRMT R224, R220, 0x7771, RZ ;  /* 0x00007771dce07816 */ /* 0x001fe200000000ff */
[----:B------:R-:W4:Y:S01]  /*b66b0*/  LDL.LU.64 R236, [R1+0x2b78] ;  /* 0x002b780001ec7983 */ /* 0x000f220000300a00 */
[C---:B------:R-:W-:Y:S02]  /*b66c0*/  LOP3.LUT P5, RZ, R2.reuse, 0x100000, RZ, 0xc0, !PT ;  /* 0x0010000002ff7812 */ /* 0x040fe400078ac0ff */
[C---:B------:R-:W-:Y:S02]  /*b66d0*/  LOP3.LUT P4, RZ, R2.reuse, 0x400000, RZ, 0xc0, !PT ;  /* 0x0040000002ff7812 */ /* 0x040fe4000788c0ff */
[C---:B------:R-:W-:Y:S02]  /*b66e0*/  LOP3.LUT P3, RZ, R2.reuse, 0x800000, RZ, 0xc0, !PT ;  /* 0x0080000002ff7812 */ /* 0x040fe4000786c0ff */
[----:B------:R-:W-:-:S02]  /*b66f0*/  LOP3.LUT P2, RZ, R2, 0x4000000, RZ, 0xc0, !PT ;  /* 0x0400000002ff7812 */ /* 0x000fc4000784c0ff */
[C---:B------:R-:W-:Y:S02]  /*b6700*/  LOP3.LUT P1, RZ, R2.reuse, 0x8000000, RZ, 0xc0, !PT ;  /* 0x0800000002ff7812 */ /* 0x040fe4000782c0ff */
[----:B------:R-:W-:Y:S01]  /*b6710*/  LOP3.LUT P0, RZ, R2, 0x20000000, RZ, 0xc0, !PT ;  /* 0x2000000002ff7812 */ /* 0x000fe2000780c0ff */
[----:B--2---:R0:W-:Y:S01]  /*b6720*/  @P6 STG.E.U8 desc[UR10][R226.64], R224 ;  /* 0x000000e0e2006986 */ /* 0x0041e2000c10110a */
[----:B------:R-:W-:Y:S02]  /*b6730*/  LOP3.LUT P6, RZ, R247, 0x8000000, RZ, 0xc0, !PT ;  /* 0x08000000f7ff7812 */ /* 0x000fe400078cc0ff */
[----:B0-----:R-:W-:-:S11]  /*b6740*/  PRMT R224, R220, 0x7772, RZ ;  /* 0x00007772dce07816 */ /* 0x001fd600000000ff */
[----:B---3--:R-:W-:Y:S01]  /*b6750*/  @P6 STG.E.U8 desc[UR10][R6.64], R224 ;  /* 0x000000e006006986 */ /* 0x008fe2000c10110a */
[----:B------:R-:W-:Y:S02]  /*b6760*/  LOP3.LUT P6, RZ, R247, 0x4000000, RZ, 0xc0, !PT ;  /* 0x04000000f7ff7812 */ /* 0x000fe400078cc0ff */
[----:B------:R-:W-:-:S11]  /*b6770*/  PRMT R220, R220, 0x7773, RZ ;  /* 0x00007773dcdc7816 */ /* 0x000fd600000000ff */
[----:B----4-:R0:W-:Y:S02]  /*b6780*/  @P6 STG.E.U8 desc[UR10][R4.64], R220 ;  /* 0x000000dc04006986 */ /* 0x0101e4000c10110a */
[----:B0-----:R-:W-:-:S05]  /*b6790*/  PRMT R220, R221, 0x7770, RZ ;  /* 0x00007770dddc7816 */ /* 0x001fca00000000ff */
[----:B------:R0:W-:Y:S02]  /*b67a0*/  @P5 STG.E.U8 desc[UR10][R10.64], R220 ;  /* 0x000000dc0a005986 */ /* 0x0001e4000c10110a */
[----:B0-----:R-:W-:-:S05]  /*b67b0*/  PRMT R220, R221, 0x7771, RZ ;  /* 0x00007771dddc7816 */ /* 0x001fca00000000ff */
[----:B------:R0:W-:Y:S02]  /*b67c0*/  @P4 STG.E.U8 desc[UR10][R240.64], R220 ;  /* 0x000000dcf0004986 */ /* 0x0001e4000c10110a */
[C---:B0-----:R-:W-:Y:S02]  /*b67d0*/  PRMT R220, R221.reuse, 0x7772, RZ ;  /* 0x00007772dddc7816 */ /* 0x041fe400000000ff */
[----:B------:R-:W-:-:S03]  /*b67e0*/  PRMT R221, R221, 0x7773, RZ ;  /* 0x00007773dddd7816 */ /* 0x000fc600000000ff */
[----:B------:R0:W-:Y:S04]  /*b67f0*/  @P3 STG.E.U8 desc[UR10][R242.64], R220 ;  /* 0x000000dcf2003986 */ /* 0x0001e8000c10110a */
[----:B------:R-:W-:Y:S01]  /*b6800*/  @P2 STG.E.U8 desc[UR10][R244.64], R221 ;  /* 0x000000ddf4002986 */ /* 0x000fe2000c10110a */
[----:B0-----:R-:W-:-:S05]  /*b6810*/  PRMT R220, R222, 0x7770, RZ ;  /* 0x00007770dedc7816 */ /* 0x001fca00000000ff */
[----:B------:R0:W-:Y:S02]  /*b6820*/  @P1 STG.E.U8 desc[UR10][R250.64], R220 ;  /* 0x000000dcfa001986 */ /* 0x0001e4000c10110a */
[----:B0-----:R-:W-:-:S05]  /*b6830*/  PRMT R220, R222, 0x7771, RZ ;  /* 0x00007771dedc7816 */ /* 0x001fca00000000ff */
[----:B------:R0:W-:Y:S04]  /*b6840*/  @P0 STG.E.U8 desc[UR10][R14.64], R220 ;  /* 0x000000dc0e000986 */ /* 0x0001e8000c10110a */
[----:B0-----:R-:W2:Y:S04]  /*b6850*/  LDL.LU.64 R14, [R1+0x25a0] ;  /* 0x0025a000010e7983 */ /* 0x001ea80000300a00 */
[----:B------:R-:W3:Y:S04]  /*b6860*/  LDL.LU.64 R250, [R1+0x2598] ;  /* 0x0025980001fa7983 */ /* 0x000ee80000300a00 */
[----:B------:R-:W4:Y:S04]  /*b6870*/  LDL.LU.64 R4, [R1+0x2590] ;  /* 0x0025900001047983 */ /* 0x000f280000300a00 */
[----:B------:R-:W4:Y:S04]  /*b6880*/  LDL.LU.64 R10, [R1+0x2588] ;  /* 0x00258800010a7983 */ /* 0x000f280000300a00 */
[----:B------:R-:W4:Y:S04]  /*b6890*/  LDL.LU.64 R240, [R1+0x2580] ;  /* 0x0025800001f07983 */ /* 0x000f280000300a00 */
[----:B------:R-:W4:Y:S01]  /*b68a0*/  LDL.LU.64 R242, [R1+0x2578] ;  /* 0x0025780001f27983 */ /* 0x000f220000300a00 */
[----:B------:R-:W-:-:S03]  /*b68b0*/  LOP3.LUT P3, RZ, R2, 0x80000000, RZ, 0xc0, !PT ;  /* 0x8000000002ff7812 */ /* 0x000fc6000786c0ff */
[----:B------:R-:W4:Y:S01]  /*b68c0*/  LDL.LU.64 R244, [R1+0x2570] ;  /* 0x0025700001f47983 */ /* 0x000f220000300a00 */
[----:B------:R-:W-:Y:S02]  /*b68d0*/  PRMT R220, R222, 0x7772, RZ ;  /* 0x00007772dedc7816 */ /* 0x000fe400000000ff */
[----:B------:R-:W-:Y:S02]  /*b68e0*/  LOP3.LUT P2, RZ, R238, 0x2, RZ, 0xc0, !PT ;  /* 0x00000002eeff7812 */ /* 0x000fe4000784c0ff */
[----:B------:R-:W-:Y:S02]  /*b68f0*/  PRMT R222, R222, 0x7773, RZ ;  /* 0x00007773dede7816 */ /* 0x000fe400000000ff */
        /* <DEDUP_REMOVED lines=13> */
[----:B------:R-:W-:Y:S01]  /*b69d0*/  LOP3.LUT R247, R247, 0xffbfffff, RZ, 0xc0, !PT ;  /* 0xffbffffff7f77812 */ /* 0x000fe200078ec0ff */
[----:B--2---:R0:W-:Y:S04]  /*b69e0*/  @P3 STG.E.U8 desc[UR10][R14.64], R220 ;  /* 0x000000dc0e003986 */ /* 0x0041e8000c10110a */
[----:B0-----:R-:W2:Y:S04]  /*b69f0*/  LDL.LU.64 R14, [R1+0x2568] ;  /* 0x00256800010e7983 */ /* 0x001ea80000300a00 */
[----:B---3--:R0:W-:Y:S04]  /*b6a00*/  @P2 STG.E.U8 desc[UR10][R250.64], R222 ;  /* 0x000000defa002986 */ /* 0x0081e8000c10110a */
[----:B0-----:R-:W3:Y:S01]  /*b6a10*/  LDL.LU.64 R250, [R1+0x2560] ;  /* 0x0025600001fa7983 */ /* 0x001ee20000300a00 */
[----:B------:R-:W-:-:S02]  /*b6a20*/  @P6 LOP3.LUT R247, R247, 0x400000, RZ, 0xfc, !PT ;  /* 0x00400000f7f76812 */ /* 0x000fc400078efcff */
[C---:B------:R-:W-:Y:S01]  /*b6a30*/  LOP3.LUT P6, RZ, R238.reuse, 0x1000, RZ, 0xc0, !PT ;  /* 0x00001000eeff7812 */ /* 0x040fe200078cc0ff */
[----:B------:R-:W3:Y:S01]  /*b6a40*/  LDL.LU.64 R224, [R1+0x2548] ;  /* 0x0025480001e07983 */ /* 0x000ee20000300a00 */
[----:B------:R-:W-:Y:S02]  /*b6a50*/  LOP3.LUT R247, R247, 0xff7fffff, RZ, 0xc0, !PT ;  /* 0xff7ffffff7f77812 */ /* 0x000fe400078ec0ff */
[C---:B------:R-:W-:Y:S01]  /*b6a60*/  LOP3.LUT P1, RZ, R238.reuse, 0x8, RZ, 0xc0, !PT ;  /* 0x00000008eeff7812 */ /* 0x040fe2000782c0ff */
[----:B------:R-:W3:Y:S01]  /*b6a70*/  LDL.LU.64 R226, [R1+0x2540] ;  /* 0x0025400001e27983 */ /* 0x000ee20000300a00 */
[----:B------:R-:W-:Y:S02]  /*b6a80*/  LOP3.LUT P0, RZ, R238, 0x20, RZ, 0xc0, !PT ;  /* 0x00000020eeff7812 */ /* 0x000fe4000780c0ff */
[----:B------:R-:W-:Y:S01]  /*b6a90*/  PRMT R220, R223, 0x7770, RZ ;  /* 0x00007770dfdc7816 */ /* 0x000fe200000000ff */
[----:B------:R-:W3:Y:S04]  /*b6aa0*/  LDL.LU.64 R6, [R1+0x2538] ;  /* 0x0025380001067983 */ /* 0x000ee80000300a00 */
[----:B------:R-:W-:-:S02]  /*b6ab0*/  @P6 LOP3.LUT R247, R247, 0x800000, RZ, 0xfc, !PT ;  /* 0x00800000f7f76812 */ /* 0x000fc400078efcff */
[----:B------:R-:W-:Y:S02]  /*b6ac0*/  LOP3.LUT P6, RZ, R238, 0x400, RZ, 0xc0, !PT ;  /* 0x00000400eeff7812 */ /* 0x000fe400078cc0ff */
[----:B------:R-:W-:-:S11]  /*b6ad0*/  LOP3.LUT R247, R247, 0xfeffffff, RZ, 0xc0, !PT ;  /* 0xfefffffff7f77812 */ /* 0x000fd600078ec0ff */
[----:B------:R-:W-:Y:S02]  /*b6ae0*/  @P6 LOP3.LUT R247, R247, 0x1000000, RZ, 0xfc, !PT ;  /* 0x01000000f7f76812 */ /* 0x000fe400078efcff */
[----:B------:R-:W-:Y:S02]  /*b6af0*/  LOP3.LUT P6, RZ, R238, 0x200, RZ, 0xc0, !PT ;  /* 0x00000200eeff7812 */ /* 0x000fe400078cc0ff */
[----:B------:R-:W-:Y:S01]  /*b6b00*/  LOP3.LUT R247, R247, 0xfdffffff, RZ, 0xc0, !PT ;  /* 0xfdfffffff7f77812 */ /* 0x000fe200078ec0ff */
[----:B----4-:R0:W-:Y:S10]  /*b6b10*/  @P1 STG.E.U8 desc[UR10][R4.64], R220 ;  /* 0x000000dc04001986 */ /* 0x0101f4000c10110a */
[----:B------:R-:W-:-:S02]  /*b6b20*/  @P6 LOP3.LUT R247, R247, 0x2000000, RZ, 0xfc, !PT ;  /* 0x02000000f7f76812 */ /* 0x000fc400078efcff */
[----:B------:R-:W-:Y:S01]  /*b6b30*/  LOP3.LUT P6, RZ, R238, 0x80, RZ, 0xc0, !PT ;  /* 0x00000080eeff7812 */ /* 0x000fe200078cc0ff */
[----:B0-----:R-:W4:Y:S01]  /*b6b40*/  LDL.LU.64 R4, [R1+0x2530] ;  /* 0x0025300001047983 */ /* 0x001f220000300a00 */
[----:B------:R-:W-:-:S05]  /*b6b50*/  PRMT R220, R223, 0x7771, RZ ;  /* 0x00007771dfdc7816 */ /* 0x000fca00000000ff */
[----:B------:R0:W-:Y:S02]  /*b6b60*/  @P0 STG.E.U8 desc[UR10][R10.64], R220 ;  /* 0x000000dc0a000986 */ /* 0x0001e4000c10110a */
[----:B0-----:R-:W-:Y:S02]  /*b6b70*/  PRMT R220, R223, 0x7772, RZ ;  /* 0x00007772dfdc7816 */ /* 0x001fe400000000ff */
[----:B------:R-:W4:Y:S04]  /*b6b80*/  LDL.LU.64 R10, [R1+0x2528] ;  /* 0x00252800010a7983 */ /* 0x000f280000300a00 */
[----:B------:R0:W-:Y:S01]  /*b6b90*/  @P6 STG.E.U8 desc[UR10][R240.64], R220 ;  /* 0x000000dcf0006986 */ /* 0x0001e2000c10110a */
[----:B------:R-:W-:Y:S02]  /*b6ba0*/  LOP3.LUT P6, RZ, R247, 0x2000000, RZ, 0xc0, !PT ;  /* 0x02000000f7ff7812 */ /* 0x000fe400078cc0ff */
[----:B------:R-:W-:-:S11]  /*b6bb0*/  PRMT R223, R223, 0x7773, RZ ;  /* 0x00007773dfdf7816 */ /* 0x000fd600000000ff */
[----:B------:R1:W-:Y:S01]  /*b6bc0*/  @P6 STG.E.U8 desc[UR10][R242.64], R223 ;  /* 0x000000dff2006986 */ /* 0x0003e2000c10110a */
[C---:B------:R-:W-:Y:S02]  /*b6bd0*/  LOP3.LUT P6, RZ, R247.reuse, 0x1000000, RZ, 0xc0, !PT ;  /* 0x01000000f7ff7812 */ /* 0x040fe400078cc0ff */
[----:B0-----:R-:W-:Y:S01]  /*b6be0*/  PRMT R220, R216, 0x7770, RZ ;  /* 0x00007770d8dc7816 */ /* 0x001fe200000000ff */
[----:B-1----:R-:W4:Y:S10]  /*b6bf0*/  LDL.LU.64 R222, [R1+0x2550] ;  /* 0x0025500001de7983 */ /* 0x002f340000300a00 */
[----:B------:R0:W-:Y:S01]  /*b6c00*/  @P6 STG.E.U8 desc[UR10][R244.64], R220 ;  /* 0x000000dcf4006986 */ /* 0x0001e2000c10110a */
[----:B------:R-:W-:-:S03]  /*b6c10*/  LOP3.LUT P6, RZ, R247, 0x800000, RZ, 0xc0, !PT ;  /* 0x00800000f7ff7812 */ /* 0x000fc600078cc0ff */
[----:B------:R-:W4:Y:S04]  /*b6c20*/  LDL.LU.64 R240, [R1+0x2520] ;  /* 0x0025200001f07983 */ /* 0x000f280000300a00 */
[----:B------:R-:W4:Y:S01]  /*b6c30*/  LDL.LU.64 R242, [R1+0x2518] ;  /* 0x0025180001f27983 */ /* 0x000f220000300a00 */
[----:B0-----:R-:W-:-:S03]  /*b6c40*/  PRMT R220, R216, 0x7771, RZ ;  /* 0x00007771d8dc7816 */ /* 0x001fc600000000ff */
[----:B------:R-:W4:Y:S04]  /*b6c50*/  LDL.LU.64 R244, [R1+0x2510] ;  /* 0x0025100001f47983 */ /* 0x000f280000300a00 */
[----:B--2---:R0:W-:Y:S01]  /*b6c60*/  @P6 STG.E.U8 desc[UR10][R14.64], R220 ;  /* 0x000000dc0e006986 */ /* 0x0041e2000c10110a */
[C---:B------:R-:W-:Y:S02]  /*b6c70*/  LOP3.LUT P6, RZ, R247.reuse, 0x400000, RZ, 0xc0, !PT ;  /* 0x00400000f7ff7812 */ /* 0x040fe400078cc0ff */
[----:B0-----:R-:W-:Y:S01]  /*b6c80*/  PRMT R220, R216, 0x7772, RZ ;  /* 0x00007772d8dc7816 */ /* 0x001fe200000000ff */
[----:B------:R-:W2:Y:S10]  /*b6c90*/  LDL.LU.64 R14, [R1+0x2b70] ;  /* 0x002b7000010e7983 */ /* 0x000eb40000300a00 */
[----:B---3--:R0:W-:Y:S04]  /*b6ca0*/  @P6 STG.E.U8 desc[UR10][R250.64], R220 ;  /* 0x000000dcfa006986 */ /* 0x0081e8000c10110a */
[----:B0-----:R-:W3:Y:S04]  /*b6cb0*/  LDL.LU.64 R250, [R1+0x2b68] ;  /* 0x002b680001fa7983 */ /* 0x001ee80000300a00 */
[----:B------:R-:W4:Y:S01]  /*b6cc0*/  LDL.LU.64 R220, [R1+0x2558] ;  /* 0x0025580001dc7983 */ /* 0x000f220000300a00 */
[----:B------:R-:W-:-:S02]  /*b6cd0*/  LOP3.LUT P6, RZ, R247, 0x200000, RZ, 0xc0, !PT ;  /* 0x00200000f7ff7812 */ /* 0x000fc400078cc0ff */
[----:B------:R-:W-:Y:S02]  /*b6ce0*/  PRMT R216, R216, 0x7773, RZ ;  /* 0x00007773d8d87816 */ /* 0x000fe400000000ff */
[C---:B------:R-:W-:Y:S02]  /*b6cf0*/  LOP3.LUT P5, RZ, R238.reuse, 0x800000, RZ, 0xc0, !PT ;  /* 0x00800000eeff7812 */ /* 0x040fe400078ac0ff */
[C---:B------:R-:W-:Y:S02]  /*b6d00*/  LOP3.LUT P4, RZ, R238.reuse, 0x2000000, RZ, 0xc0, !PT ;  /* 0x02000000eeff7812 */ /* 0x040fe4000788c0ff */
[C---:B------:R-:W-:Y:S02]  /*b6d10*/  LOP3.LUT P3, RZ, R238.reuse, 0x8000000, RZ, 0xc0, !PT ;  /* 0x08000000eeff7812 */ /* 0x040fe4000786c0ff */
[C---:B------:R-:W-:Y:S02]  /*b6d20*/  LOP3.LUT P2, RZ, R238.reuse, 0x20000000, RZ, 0xc0, !PT ;  /* 0x20000000eeff7812 */ /* 0x040fe4000784c0ff */
[----:B------:R-:W-:-:S02]  /*b6d30*/  LOP3.LUT P1, RZ, R238, 0x80000000, RZ, 0xc0, !PT ;  /* 0x80000000eeff7812 */ /* 0x000fc4000782c0ff */
[----:B------:R-:W-:Y:S01]  /*b6d40*/  LOP3.LUT P0, RZ, R237, 0x1, RZ, 0xc0, !PT ;  /* 0x00000001edff7812 */ /* 0x000fe2000780c0ff */
[----:B----4-:R0:W-:Y:S01]  /*b6d50*/  @P6 STG.E.U8 desc[UR10][R220.64], R216 ;  /* 0x000000d8dc006986 */ /* 0x0101e2000c10110a */
[----:B------:R-:W-:Y:S02]  /*b6d60*/  LOP3.LUT P6, RZ, R247, 0x100000, RZ, 0xc0, !PT ;  /* 0x00100000f7ff7812 */ /* 0x000fe400078cc0ff */
[----:B0-----:R-:W-:-:S11]  /*b6d70*/  PRMT R216, R217, 0x7770, RZ ;  /* 0x00007770d9d87816 */ /* 0x001fd600000000ff */
[----:B------:R0:W-:Y:S01]  /*b6d80*/  @P6 STG.E.U8 desc[UR10][R222.64], R216 ;  /* 0x000000d8de006986 */ /* 0x0001e2000c10110a */
[----:B------:R-:W-:Y:S02]  /*b6d90*/  LOP3.LUT P6, RZ, R247, 0x80000, RZ, 0xc0, !PT ;  /* 0x00080000f7ff7812 */ /* 0x000fe400078cc0ff */
[----:B0-----:R-:W-:-:S11]  /*b6da0*/  PRMT R216, R217, 0x7771, RZ ;  /* 0x00007771d9d87816 */ /* 0x001fd600000000ff */
[----:B------:R0:W-:Y:S01]  /*b6db0*/  @P6 STG.E.U8 desc[UR10][R224.64], R216 ;  /* 0x000000d8e0006986 */ /* 0x0001e2000c10110a */
[----:B------:R-:W-:Y:S02]  /*b6dc0*/  LOP3.LUT P6, RZ, R247, 0x40000, RZ, 0xc0, !PT ;  /* 0x00040000f7ff7812 */ /* 0x000fe400078cc0ff */
[C---:B0-----:R-:W-:Y:S02]  /*b6dd0*/  PRMT R216, R217.reuse, 0x7772, RZ ;  /* 0x00007772d9d87816 */ /* 0x041fe400000000ff */
[----:B------:R-:W-:-:S09]  /*b6de0*/  PRMT R217, R217, 0x7773, RZ ;  /* 0x00007773d9d97816 */ /* 0x000fd200000000ff */
[----:B------:R0:W-:Y:S04]  /*b6df0*/  @P6 STG.E.U8 desc[UR10][R226.64], R216 ;  /* 0x000000d8e2006986 */ /* 0x0001e8000c10110a */
[----:B------:R-:W-:Y:S01]  /*b6e00*/  @P5 STG.E.U8 desc[UR10][R6.64], R217 ;  /* 0x000000d906005986 */ /* 0x000fe2000c10110a */
        /* <DEDUP_REMOVED lines=9> */
[----:B------:R0:W-:Y:S04]  /*b6ea0*/  @P0 STG.E.U8 desc[UR10][R244.64], R216 ;  /* 0x000000d8f4000986 */ /* 0x0001e8000c10110a */
[----:B0-----:R-:W4:Y:S04]  /*b6eb0*/  LDL.LU.64 R244, [R1+0x2508] ;  /* 0x0025080001f47983 */ /* 0x001f280000300a00 */
[----:B------:R-:W2:Y:S04]  /*b6ec0*/  LDL.LU.64 R242, [R1+0x2500] ;  /* 0x0025000001f27983 */ /* 0x000ea80000300a00 */
        /* <DEDUP_REMOVED lines=26> */
[----:B------:R-:W-:Y:S02]  /*b7070*/  LOP3.LUT P2, RZ, R237, 0x8, RZ, 0xc0, !PT ;  /* 0x00000008edff7812 */ /* 0x000fe4000784c0ff */
[----:B------:R-:W-:-:S05]  /*b7080*/  PRMT R216, R219, 0x7771, RZ ;  /* 0x00007771dbd87816 */ /* 0x000fca00000000ff */
[----:B------:R-:W-:Y:S02]  /*b7090*/  @P6 LOP3.LUT R247, R247, 0x10000, RZ, 0xfc, !PT ;  /* 0x00010000f7f76812 */ /* 0x000fe400078efcff */
[C---:B------:R-:W-:Y:S02]  /*b70a0*/  LOP3.LUT P6, RZ, R237.reuse, 0x800, RZ, 0xc0, !PT ;  /* 0x00000800edff7812 */ /* 0x040fe400078cc0ff */
[C---:B------:R-:W-:Y:S02]  /*b70b0*/  LOP3.LUT P1, RZ, R237.reuse, 0x40, RZ, 0xc0, !PT ;  /* 0x00000040edff7812 */ /* 0x040fe4000782c0ff */
[----:B------:R-:W-:Y:S02]  /*b70c0*/  LOP3.LUT P0, RZ, R237, 0x80, RZ, 0xc0, !PT ;  /* 0x00000080edff7812 */ /* 0x000fe4000780c0ff */
[----:B------:R-:W-:-:S07]  /*b70d0*/  LOP3.LUT R247, R247, 0xfffdffff, RZ, 0xc0, !PT ;  /* 0xfffdfffff7f77812 */ /* 0x000fce00078ec0ff */
[----:B------:R-:W-:Y:S02]  /*b70e0*/  @P6 LOP3.LUT R247, R247, 0x20000, RZ, 0xfc, !PT ;  /* 0x00020000f7f76812 */ /* 0x000fe400078efcff */
[----:B------:R-:W-:Y:S01]  /*b70f0*/  LOP3.LUT P6, RZ, R237, 0x200, RZ, 0xc0, !PT ;  /* 0x00000200edff7812 */ /* 0x000fe200078cc0ff */
[----:B----4-:R0:W-:Y:S02]  /*b7100*/  @P3 STG.E.U8 desc[UR10][R244.64], R216 ;  /* 0x000000d8f4003986 */ /* 0x0101e4000c10110a */
[C---:B0-----:R-:W-:Y:S02]  /*b7110*/  PRMT R216, R219.reuse, 0x7772, RZ ;  /* 0x00007772dbd87816 */ /* 0x041fe400000000ff */
[----:B------:R-:W4:Y:S01]  /*b7120*/  LDL.LU.64 R244, [R1+0x24d0] ;  /* 0x0024d00001f47983 */ /* 0x000f220000300a00 */
[----:B------:R-:W-:-:S03]  /*b7130*/  PRMT R219, R219, 0x7773, RZ ;  /* 0x00007773dbdb7816 */ /* 0x000fc600000000ff */
[----:B--2---:R0:W-:Y:S04]  /*b7140*/  @P2 STG.E.U8 desc[UR10][R242.64], R216 ;  /* 0x000000d8f2002986 */ /* 0x0041e8000c10110a */
[----:B---3--:R1:W-:Y:S01]  /*b7150*/  @P1 STG.E.U8 desc[UR10][R226.64], R219 ;  /* 0x000000dbe2001986 */ /* 0x0083e2000c10110a */
[----:B0-----:R-:W-:-:S03]  /*b7160*/  PRMT R216, R212, 0x7770, RZ ;  /* 0x00007770d4d87816 */ /* 0x001fc600000000ff */
[----:B------:R-:W2:Y:S04]  /*b7170*/  LDL.LU.64 R242, [R1+0x24c8] ;  /* 0x0024c80001f27983 */ /* 0x000ea80000300a00 */
[----:B------:R0:W-:Y:S04]  /*b7180*/  @P0 STG.E.U8 desc[UR10][R6.64], R216 ;  /* 0x000000d806000986 */ /* 0x0001e8000c10110a */
[----:B-1----:R-:W3:Y:S04]  /*b7190*/  LDL.LU.64 R218, [R1+0x24b8] ;  /* 0x0024b80001da7983 */ /* 0x002ee80000300a00 */
[----:B------:R-:W3:Y:S01]  /*b71a0*/  LDL.LU.64 R220, [R1+0x24b0] ;  /* 0x0024b00001dc7983 */ /* 0x000ee20000300a00 */
[----:B0-----:R-:W-:-:S03]  /*b71b0*/  PRMT R216, R212, 0x7771, RZ ;  /* 0x00007771d4d87816 */ /* 0x001fc600000000ff */
[----:B------:R-:W3:Y:S04]  /*b71c0*/  LDL.LU.64 R222, [R1+0x24a8] ;  /* 0x0024a80001de7983 */ /* 0x000ee80000300a00 */
[----:B------:R0:W-:Y:S01]  /*b71d0*/  @P6 STG.E.U8 desc[UR10][R4.64], R216 ;  /* 0x000000d804006986 */ /* 0x0001e2000c10110a */
[----:B------:R-:W-:-:S03]  /*b71e0*/  LOP3.LUT P6, RZ, R247, 0x20000, RZ, 0xc0, !PT ;  /* 0x00020000f7ff7812 */ /* 0x000fc600078cc0ff */
[----:B------:R-:W3:Y:S04]  /*b71f0*/  LDL.LU.64 R224, [R1+0x24a0] ;  /* 0x0024a00001e07983 */ /* 0x000ee80000300a00 */
[----:B------:R-:W3:Y:S01]  /*b7200*/  LDL.LU.64 R226, [R1+0x2498] ;  /* 0x0024980001e27983 */ /* 0x000ee20000300a00 */
[----:B0-----:R-:W-:-:S03]  /*b7210*/  PRMT R216, R212, 0x7772, RZ ;  /* 0x00007772d4d87816 */ /* 0x001fc600000000ff */
[----:B------:R-:W3:Y:S04]  /*b7220*/  LDL.LU.64 R6, [R1+0x2490] ;  /* 0x0024900001067983 */ /* 0x000ee80000300a00 */
[----:B------:R0:W-:Y:S04]  /*b7230*/  @P6 STG.E.U8 desc[UR10][R10.64], R216 ;  /* 0x000000d80a006986 */ /* 0x0001e8000c10110a */
[----:B0-----:R-:W3:Y:S01]  /*b7240*/  LDL.LU.64 R216, [R1+0x24c0] ;  /* 0x0024c00001d87983 */ /* 0x001ee20000300a00 */
[C---:B------:R-:W-:Y:S02]  /*b7250*/  LOP3.LUT P6, RZ, R247.reuse, 0x10000, RZ, 0xc0, !PT ;  /* 0x00010000f7ff7812 */ /* 0x040fe400078cc0ff */
[----:B------:R-:W-:Y:S01]  /*b7260*/  PRMT R212, R212, 0x7773, RZ ;  /* 0x00007773d4d47816 */ /* 0x000fe200000000ff */
[----:B------:R-:W3:Y:S04]  /*b7270*/  LDL.LU.64 R4, [R1+0x2488] ;  /* 0x0024880001047983 */ /* 0x000ee80000300a00 */
[----:B------:R-:W3:Y:S06]  /*b7280*/  LDL.LU.64 R10, [R1+0x2480] ;  /* 0x00248000010a7983 */ /* 0x000eec0000300a00 */
[----:B------:R0:W-:Y:S04]  /*b7290*/  @P6 STG.E.U8 desc[UR10][R240.64], R212 ;  /* 0x000000d4f0006986 */ /* 0x0001e8000c10110a */
[----:B0-----:R-:W3:Y:S01]  /*b72a0*/  LDL.LU.64 R240, [R1+0x2478] ;  /* 0x0024780001f07983 */ /* 0x001ee20000300a00 */
[----:B------:R-:W-:-:S02]  /*b72b0*/  LOP3.LUT P6, RZ, R247, 0x8000, RZ, 0xc0, !PT ;  /* 0x00008000f7ff7812 */ /* 0x000fc400078cc0ff */
[----:B------:R-:W-:Y:S02]  /*b72c0*/  PRMT R212, R213, 0x7770, RZ ;  /* 0x00007770d5d47816 */ /* 0x000fe400000000ff */
[C---:B------:R-:W-:Y:S02]  /*b72d0*/  LOP3.LUT P5, RZ, R237.reuse, 0x2000000, RZ, 0xc0, !PT ;  /* 0x02000000edff7812 */ /* 0x040fe400078ac0ff */
[C---:B------:R-:W-:Y:S02]  /*b72e0*/  LOP3.LUT P4, RZ, R237.reuse, 0x10000000, RZ, 0xc0, !PT ;  /* 0x10000000edff7812 */ /* 0x040fe4000788c0ff */
[C---:B------:R-:W-:Y:S02]  /*b72f0*/  LOP3.LUT P3, RZ, R237.reuse, 0x20000000, RZ, 0xc0, !PT ;  /* 0x20000000edff7812 */ /* 0x040fe4000786c0ff */
[----:B------:R-:W-:Y:S02]  /*b7300*/  LOP3.LUT P2, RZ, R237, 0x80000000, RZ, 0xc0, !PT ;  /* 0x80000000edff7812 */ /* 0x000fe4000784c0ff */
[----:B------:R-:W-:-:S02]  /*b7310*/  LOP3.LUT P1, RZ, R236, 0x2, RZ, 0xc0, !PT ;  /* 0x00000002ecff7812 */ /* 0x000fc4000782c0ff */
[----:B------:R-:W-:Y:S01]  /*b7320*/  LOP3.LUT P0, RZ, R236, 0x8, RZ, 0xc0, !PT ;  /* 0x00000008ecff7812 */ /* 0x000fe2000780c0ff */
[----:B----4-:R0:W-:Y:S01]  /*b7330*/  @P6 STG.E.U8 desc[UR10][R244.64], R212 ;  /* 0x000000d4f4006986 */ /* 0x0101e2000c10110a */
[----:B------:R-:W-:Y:S02]  /*b7340*/  LOP3.LUT P6, RZ, R247, 0x4000, RZ, 0xc0, !PT ;  /* 0x00004000f7ff7812 */ /* 0x000fe400078cc0ff */
[----:B0-----:R-:W-:Y:S01]  /*b7350*/  PRMT R212, R213, 0x7771, RZ ;  /* 0x00007771d5d47816 */ /* 0x001fe200000000ff */
[----:B------:R-:W4:Y:S10]  /*b7360*/  LDL.LU.64 R244, [R1+0x2b60] ;  /* 0x002b600001f47983 */ /* 0x000f340000300a00 */
[----:B--2---:R0:W-:Y:S01]  /*b7370*/  @P6 STG.E.U8 desc[UR10][R242.64], R212 ;  /* 0x000000d4f2006986 */ /* 0x0041e2000c10110a */
[----:B------:R-:W-:-:S02]  /*b7380*/  LOP3.LUT P6, RZ, R247, 0x2000, RZ, 0xc0, !PT ;  /* 0x00002000f7ff7812 */ /* 0x000fc400078cc0ff */
[C---:B0-----:R-:W-:Y:S01]  /*b7390*/  PRMT R212, R213.reuse, 0x7772, RZ ;  /* 0x00007772d5d47816 */ /* 0x041fe200000000ff */
[----:B------:R-:W2:Y:S01]  /*b73a0*/  LDL.LU.64 R242, [R1+0x2b58] ;  /* 0x002b580001f27983 */ /* 0x000ea20000300a00 */
[----:B------:R-:W-:-:S09]  /*b73b0*/  PRMT R213, R213, 0x7773, RZ ;  /* 0x00007773d5d57816 */ /* 0x000fd200000000ff */
[----:B---3--:R0:W-:Y:S01]  /*b73c0*/  @P6 STG.E.U8 desc[UR10][R216.64], R212 ;  /* 0x000000d4d8006986 */ /* 0x0081e2000c10110a */
[----:B------:R-:W-:-:S13]  /*b73d0*/  LOP3.LUT P6, RZ, R247, 0x1000, RZ, 0xc0, !PT ;  /* 0x00001000f7ff7812 */ /* 0x000fda00078cc0ff */
[----:B------:R-:W-:Y:S01]  /*b73e0*/  @P6 STG.E.U8 desc[UR10][R218.64], R213 ;  /* 0x000000d5da006986 */ /* 0x000fe2000c10110a */
[----:B------:R-:W-:Y:S02]  /*b73f0*/  LOP3.LUT P6, RZ, R247, 0x800, RZ, 0xc0, !PT ;  /* 0x00000800f7ff7812 */ /* 0x000fe400078cc0ff */
[----:B0-----:R-:W-:-:S11]  /*b7400*/  PRMT R212, R214, 0x7770, RZ ;  /* 0x00007770d6d47816 */ /* 0x001fd600000000ff */
[----:B------:R0:W-:Y:S01]  /*b7410*/  @P6 STG.E.U8 desc[UR10][R220.64], R212 ;  /* 0x000000d4dc006986 */ /* 0x0001e2000c10110a */
[----:B------:R-:W-:Y:S02]  /*b7420*/  LOP3.LUT P6, RZ, R247, 0x400, RZ, 0xc0, !PT ;  /* 0x00000400f7ff7812 */ /* 0x000fe400078cc0ff */
[----:B0-----:R-:W-:-:S11]  /*b7430*/  PRMT R212, R214, 0x7771, RZ ;  /* 0x00007771d6d47816 */ /* 0x001fd600000000ff */
        /* <DEDUP_REMOVED lines=11> */
[----:B------:R-:W-:Y:S04]  /*b74f0*/  @P1 STG.E.U8 desc[UR10][R10.64], R212 ;  /* 0x000000d40a001986 */ /* 0x000fe8000c10110a */
[----:B------:R0:W-:Y:S04]  /*b7500*/  @P0 STG.E.U8 desc[UR10][R240.64], R215 ;  /* 0x000000d7f0000986 */ /* 0x0001e8000c10110a */
[----:B0-----:R-:W3:Y:S04]  /*b7510*/  LDL.LU.64 R240, [R1+0x2470] ;  /* 0x0024700001f07983 */ /* 0x001ee80000300a00 */
[----:B------:R-:W4:Y:S04]  /*b7520*/  LDL.LU.64 R10, [R1+0x2468] ;  /* 0x00246800010a7983 */ /* 0x000f280000300a00 */
[----:B------:R-:W2:Y:S04]  /*b7530*/  LDL.LU.64 R220, [R1+0x2460] ;  /* 0x0024600001dc7983 */ /* 0x000ea80000300a00 */
[----:B------:R-:W2:Y:S04]  /*b7540*/  LDL.LU.64 R222, [R1+0x2458] ;  /* 0x0024580001de7983 */ /* 0x000ea80000300a00 */
[----:B------:R-:W2:Y:S04]  /*b7550*/  LDL.LU.64 R224, [R1+0x2450] ;  /* 0x0024500001e07983 */ /* 0x000ea80000300a00 */
[----:B------:R-:W2:Y:S04]  /*b7560*/  LDL.LU.64 R226, [R1+0x2448] ;  /* 0x0024480001e27983 */ /* 0x000ea80000300a00 */
[----:B------:R-:W2:Y:S01]  /*b7570*/  LDL.LU.64 R6, [R1+0x2440] ;  /* 0x0024400001067983 */ /* 0x000ea20000300a00 */
[----:B------:R-:W-:-:S02]  /*b7580*/  LOP3.LUT P6, RZ, R236, 0x8000000, RZ, 0xc0, !PT ;  /* 0x08000000ecff7812 */ /* 0x000fc400078cc0ff */
[----:B------:R-:W-:-:S11]  /*b7590*/  LOP3.LUT R247, R247, 0xfffffffb, RZ, 0xc0, !PT ;  /* 0xfffffffbf7f77812 */ /* 0x000fd600078ec0ff */
[----:B------:R-:W-:Y:S02]  /*b75a0*/  @P6 LOP3.LUT R247, R247, 0x4, RZ, 0xfc, !PT ;  /* 0x00000004f7f76812 */ /* 0x000fe400078efcff */
[----:B------:R-:W-:Y:S02]  /*b75b0*/  LOP3.LUT P6, RZ, R236, 0x2000000, RZ, 0xc0, !PT ;  /* 0x02000000ecff7812 */ /* 0x000fe400078cc0ff */
[----:B------:R-:W-:-:S11]  /*b75c0*/  LOP3.LUT R247, R247, 0xfffffff7, RZ, 0xc0, !PT ;  /* 0xfffffff7f7f77812 */ /* 0x000fd600078ec0ff */
[----:B------:R-:W-:Y:S02]  /*b75d0*/  @P6 LOP3.LUT R247, R247, 0x8, RZ, 0xfc, !PT ;  /* 0x00000008f7f76812 */ /* 0x000fe400078efcff */
[C---:B------:R-:W-:Y:S02]  /*b75e0*/  LOP3.LUT P6, RZ, R236.reuse, 0x800000, RZ, 0xc0, !PT ;  /* 0x00800000ecff7812 */ /* 0x040fe400078cc0ff */
[----:B------:R-:W-:Y:S02]  /*b75f0*/  LOP3.LUT R247, R247, 0xffffffef, RZ, 0xc0, !PT ;  /* 0xffffffeff7f77812 */ /* 0x000fe400078ec0ff */
[----:B------:R-:W-:Y:S02]  /*b7600*/  LOP3.LUT P3, RZ, R236, 0x20, RZ, 0xc0, !PT ;  /* 0x00000020ecff7812 */ /* 0x000fe4000786c0ff */
[----:B------:R-:W-:-:S07]  /*b7610*/  PRMT R212, R16, 0x7770, RZ ;  /* 0x0000777010d47816 */ /* 0x000fce00000000ff */
[----:B------:R-:W-:Y:S02]  /*b7620*/  @P6 LOP3.LUT R247, R247, 0x10, RZ, 0xfc, !PT ;  /* 0x00000010f7f76812 */ /* 0x000fe400078efcff */
[C---:B------:R-:W-:Y:S02]  /*b7630*/  LOP3.LUT P6, RZ, R236.reuse, 0x200000, RZ, 0xc0, !PT ;  /* 0x00200000ecff7812 */ /* 0x040fe400078cc0ff */
[----:B------:R-:W-:Y:S02]  /*b7640*/  LOP3.LUT R247, R247, 0xffffffdf, RZ, 0xc0, !PT ;  /* 0xffffffdff7f77812 */ /* 0x000fe400078ec0ff */
[----:B------:R-:W-:-:S09]  /*b7650*/  LOP3.LUT P2, RZ, R236, 0x80, RZ, 0xc0, !PT ;  /* 0x00000080ecff7812 */ /* 0x000fd2000784c0ff */
[----:B------:R-:W-:Y:S02]  /*b7660*/  @P6 LOP3.LUT R247, R247, 0x20, RZ, 0xfc, !PT ;  /* 0x00000020f7f76812 */ /* 0x000fe400078efcff */
[----:B------:R-:W-:Y:S02]  /*b7670*/  LOP3.LUT P6, RZ, R236, 0x80000, RZ, 0xc0, !PT ;  /* 0x00080000ecff7812 */ /* 0x000fe400078cc0ff */
[----:B------:R-:W-:-:S11]  /*b7680*/  LOP3.LUT R247, R247, 0xffffffbf, RZ, 0xc0, !PT ;  /* 0xffffffbff7f77812 */ /* 0x000fd600078ec0ff */
[----:B------:R-:W-:Y:S02]  /*b7690*/  @P6 LOP3.LUT R247, R247, 0x40, RZ, 0xfc, !PT ;  /* 0x00000040f7f76812 */ /* 0x000fe400078efcff */
[C---:B------:R-:W-:Y:S02]  /*b76a0*/  LOP3.LUT P6, RZ, R236.reuse, 0x40000, RZ, 0xc0, !PT ;  /* 0x00040000ecff7812 */ /* 0x040fe400078cc0ff */
[----:B------:R-:W-:Y:S02]  /*b76b0*/  LOP3.LUT R247, R247, 0xffffff7f, RZ, 0xc0, !PT ;  /* 0xffffff7ff7f77812 */ /* 0x000fe400078ec0ff */
[----:B------:R-:W-:-:S09]  /*b76c0*/  LOP3.LUT P1, RZ, R236, 0x200, RZ, 0xc0, !PT ;  /* 0x00000200ecff7812 */ /* 0x000fd2000782c0ff */
        /* <DEDUP_REMOVED lines=8> */
[----:B------:R-:W-:Y:S01]  /*b7750*/  LOP3.LUT P6, RZ, R236, 0x1000, RZ, 0xc0, !PT ;  /* 0x00001000ecff7812 */ /* 0x000fe200078cc0ff */
[----:B---3--:R0:W-:Y:S04]  /*b7760*/  @P3 STG.E.U8 desc[UR10][R240.64], R212 ;  /* 0x000000d4f0003986 */ /* 0x0081e8000c10110a */
[----:B0-----:R-:W3:Y:S01]  /*b7770*/  LDL.LU.64 R240, [R1+0x2438] ;  /* 0x0024380001f07983 */ /* 0x001ee20000300a00 */
[----:B------:R-:W-:-:S05]  /*b7780*/  PRMT R212, R16, 0x7771, RZ ;  /* 0x0000777110d47816 */ /* 0x000fca00000000ff */
[----:B----4-:R0:W-:Y:S04]  /*b7790*/  @P2 STG.E.U8 desc[UR10][R10.64], R212 ;  /* 0x000000d40a002986 */ /* 0x0101e8000c10110a */
[----:B0-----:R-:W4:Y:S04]  /*b77a0*/  LDL.LU.64 R10, [R1+0x2430] ;  /* 0x00243000010a7983 */ /* 0x001f280000300a00 */
[----:B------:R-:W4:Y:S01]  /*b77b0*/  LDL.LU.64 R4, [R1+0x2428] ;  /* 0x0024280001047983 */ /* 0x000f220000300a00 */
[----:B------:R-:W-:-:S05]  /*b77c0*/  PRMT R212, R16, 0x7772, RZ ;  /* 0x0000777210d47816 */ /* 0x000fca00000000ff */
[----:B--2---:R0:W-:Y:S04]  /*b77d0*/  @P1 STG.E.U8 desc[UR10][R220.64], R212 ;  /* 0x000000d4dc001986 */ /* 0x0041e8000c10110a */
[----:B0-----:R-:W2:Y:S04]  /*b77e0*/  LDL.LU.64 R212, [R1+0x2420] ;  /* 0x0024200001d47983 */ /* 0x001ea80000300a00 */
[----:B------:R-:W2:Y:S01]  /*b77f0*/  LDL.LU.64 R214, [R1+0x2418] ;  /* 0x0024180001d67983 */ /* 0x000ea20000300a00 */
[----:B------:R-:W-:-:S03]  /*b7800*/  PRMT R16, R16, 0x7773, RZ ;  /* 0x0000777310107816 */ /* 0x000fc600000000ff */
[----:B------:R-:W2:Y:S04]  /*b7810*/  LDL.LU.64 R216, [R1+0x2410] ;  /* 0x0024100001d87983 */ /* 0x000ea80000300a00 */
[----:B------:R0:W-:Y:S04]  /*b7820*/  @P0 STG.E.U8 desc[UR10][R222.64], R16 ;  /* 0x00000010de000986 */ /* 0x0001e8000c10110a */
[----:B------:R-:W2:Y:S04]  /*b7830*/  LDL.LU.64 R218, [R1+0x2408] ;  /* 0x0024080001da7983 */ /* 0x000ea80000300a00 */
[----:B------:R-:W2:Y:S01]  /*b7840*/  LDL.LU.64 R220, [R1+0x2400] ;  /* 0x0024000001dc7983 */ /* 0x000ea20000300a00 */
[----:B0-----:R-:W-:-:S03]  /*b7850*/  PRMT R16, R17, 0x7770, RZ ;  /* 0x0000777011107816 */ /* 0x001fc600000000ff */
[----:B------:R-:W2:Y:S04]  /*b7860*/  LDL.LU.64 R222, [R1+0x23f8] ;  /* 0x0023f80001de7983 */ /* 0x000ea80000300a00 */
[----:B------:R0:W-:Y:S01]  /*b7870*/  @P6 STG.E.U8 desc[UR10][R224.64], R16 ;  /* 0x00000010e0006986 */ /* 0x0001e2000c10110a */
[----:B------:R-:W-:Y:S02]  /*b7880*/  LOP3.LUT P6, RZ, R247, 0x200, RZ, 0xc0, !PT ;  /* 0x00000200f7ff7812 */ /* 0x000fe400078cc0ff */
[----:B0-----:R-:W-:Y:S01]  /*b7890*/  PRMT R16, R17, 0x7771, RZ ;  /* 0x0000777111107816 */ /* 0x001fe200000000ff */
[----:B------:R-:W2:Y:S10]  /*b78a0*/  LDL.LU.64 R224, [R1+0x23f0] ;  /* 0x0023f00001e07983 */ /* 0x000eb40000300a00 */
[----:B------:R0:W-:Y:S01]  /*b78b0*/  @P6 STG.E.U8 desc[UR10][R226.64], R16 ;  /* 0x00000010e2006986 */ /* 0x0001e2000c10110a */
[----:B------:R-:W-:-:S03]  /*b78c0*/  LOP3.LUT P6, RZ, R247, 0x100, RZ, 0xc0, !PT ;  /* 0x00000100f7ff7812 */ /* 0x000fc600078cc0ff */
[----:B0-----:R-:W2:Y:S01]  /*b78d0*/  LDL.LU.64 R226, [R1+0x23e8] ;  /* 0x0023e80001e27983 */ /* 0x001ea20000300a00 */
[----:B------:R-:W-:-:S09]  /*b78e0*/  PRMT R16, R17, 0x7772, RZ ;  /* 0x0000777211107816 */ /* 0x000fd200000000ff */
[----:B------:R0:W-:Y:S04]  /*b78f0*/  @P6 STG.E.U8 desc[UR10][R6.64], R16 ;  /* 0x0000001006006986 */ /* 0x0001e8000c10110a */
[----:B0-----:R-:W2:Y:S01]  /*b7900*/  LDL.LU.64 R6, [R1+0x23e0] ;  /* 0x0023e00001067983 */ /* 0x001ea20000300a00 */
[----:B------:R-:W-:Y:S02]  /*b7910*/  LOP3.LUT P6, RZ, R247, 0x80, RZ, 0xc0, !PT ;  /* 0x00000080f7ff7812 */ /* 0x000fe400078cc0ff */
[----:B------:R-:W-:Y:S02]  /*b7920*/  PRMT R17, R17, 0x7773, RZ ;  /* 0x0000777311117816 */ /* 0x000fe400000000ff */
[----:B------:R-:W-:Y:S02]  /*b7930*/  PRMT R16, R18, 0x7770, RZ ;  /* 0x0000777012107816 */ /* 0x000fe400000000ff */
[----:B------:R-:W-:-:S02]  /*b7940*/  LOP3.LUT P5, RZ, R236, 0x20000000, RZ, 0xc0, !PT ;  /* 0x20000000ecff7812 */ /* 0x000fc400078ac0ff */
[----:B------:R-:W-:Y:S02]  /*b7950*/  LOP3.LUT P4, RZ, R236, 0x80000000, RZ, 0xc0, !PT ;  /* 0x80000000ecff7812 */ /* 0x000fe4000788c0ff */
[C---:B------:R-:W-:Y:S02]  /*b7960*/  LOP3.LUT P3, RZ, R15.reuse, 0x2, RZ, 0xc0, !PT ;  /* 0x000000020fff7812 */ /* 0x040fe4000786c0ff */
[C---:B------:R-:W-:Y:S02]  /*b7970*/  LOP3.LUT P2, RZ, R15.reuse, 0x4, RZ, 0xc0, !PT ;  /* 0x000000040fff7812 */ /* 0x040fe4000784c0ff */
[C---:B------:R-:W-:Y:S02]  /*b7980*/  LOP3.LUT P1, RZ, R15.reuse, 0x10, RZ, 0xc0, !PT ;  /* 0x000000100fff7812 */ /* 0x040fe4000782c0ff */
[----:B------:R-:W-:Y:S01]  /*b7990*/  LOP3.LUT P0, RZ, R15, 0x20, RZ, 0xc0, !PT ;  /* 0x000000200fff7812 */ /* 0x000fe2000780c0ff */
[----:B---3--:R0:W-:Y:S01]  /*b79a0*/  @P6 STG.E.U8 desc[UR10][R240.64], R17 ;  /* 0x00000011f0006986 */ /* 0x0081e2000c10110a */
[----:B------:R-:W-:-:S03]  /*b79b0*/  LOP3.LUT P6, RZ, R247, 0x40, RZ, 0xc0, !PT ;  /* 0x00000040f7ff7812 */ /* 0x000fc600078cc0ff */
[----:B0-----:R-:W3:Y:S10]  /*b79c0*/  LDL.LU.64 R240, [R1+0x2b50] ;  /* 0x002b500001f07983 */ /* 0x001ef40000300a00 */
[----:B----4-:R0:W-:Y:S01]  /*b79d0*/  @P6 STG.E.U8 desc[UR10][R10.64], R16 ;  /* 0x000000100a006986 */ /* 0x0101e2000c10110a */
[----:B------:R-:W-:-:S02]  /*b79e0*/  LOP3.LUT P6, RZ, R247, 0x20, RZ, 0xc0, !PT ;  /* 0x00000020f7ff7812 */ /* 0x000fc400078cc0ff */
[----:B0-----:R-:W-:Y:S01]  /*b79f0*/  PRMT R16, R18, 0x7771, RZ ;  /* 0x0000777112107816 */ /* 0x001fe200000000ff */
[----:B------:R-:W4:Y:S10]  /*b7a00*/  LDL.LU.64 R10, [R1+0x2b48] ;  /* 0x002b4800010a7983 */ /* 0x000f340000300a00 */
[----:B------:R0:W-:Y:S01]  /*b7a10*/  @P6 STG.E.U8 desc[UR10][R4.64], R16 ;  /* 0x0000001004006986 */ /* 0x0001e2000c10110a */
[----:B------:R-:W-:-:S02]  /*b7a20*/  LOP3.LUT P6, RZ, R247, 0x10, RZ, 0xc0, !PT ;  /* 0x00000010f7ff7812 */ /* 0x000fc400078cc0ff */
[----:B0-----:R-:W-:Y:S01]  /*b7a30*/  PRMT R16, R18, 0x7772, RZ ;  /* 0x0000777212107816 */ /* 0x001fe200000000ff */
[----:B------:R-:W4:Y:S10]  /*b7a40*/  LDL.LU.64 R4, [R1+0x2b40] ;  /* 0x002b400001047983 */ /* 0x000f340000300a00 */
[----:B--2---:R0:W-:Y:S01]  /*b7a50*/  @P6 STG.E.U8 desc[UR10][R212.64], R16 ;  /* 0x00000010d4006986 */ /* 0x0041e2000c10110a */
[----:B------:R-:W-:-:S02]  /*b7a60*/  LOP3.LUT P6, RZ, R247, 0x8, RZ, 0xc0, !PT ;  /* 0x00000008f7ff7812 */ /* 0x000fc400078cc0ff */
[----:B------:R-:W-:-:S11]  /*b7a70*/  PRMT R18, R18, 0x7773, RZ ;  /* 0x0000777312127816 */ /* 0x000fd600000000ff */
[----:B------:R-:W-:Y:S01]  /*b7a80*/  @P6 STG.E.U8 desc[UR10][R214.64], R18 ;  /* 0x00000012d6006986 */ /* 0x000fe2000c10110a */
[----:B------:R-:W-:Y:S02]  /*b7a90*/  LOP3.LUT P6, RZ, R247, 0x4, RZ, 0xc0, !PT ;  /* 0x00000004f7ff7812 */ /* 0x000fe400078cc0ff */
[----:B0-----:R-:W-:-:S11]  /*b7aa0*/  PRMT R16, R19, 0x7770, RZ ;  /* 0x0000777013107816 */ /* 0x001fd600000000ff */
        /* <DEDUP_REMOVED lines=37> */
[----:B0-----:R-:W2:Y:S06]  /*b7d00*/  LDL.LU.64 R6, [R1+0x23a0] ;  /* 0x0023a00001067983 */ /* 0x001eac0000300a00 */
[----:B------:R-:W-:-:S02]  /*b7d10*/  @P6 LOP3.LUT R246, R246, 0x40000000, RZ, 0xfc, !PT ;  /* 0x40000000f6f66812 */ /* 0x000fc400078efcff */
[----:B------:R-:W-:Y:S01]  /*b7d20*/  LOP3.LUT P6, RZ, R15, 0x200000, RZ, 0xc0, !PT ;  /* 0x002000000fff7812 */ /* 0x000fe200078cc0ff */
[----:B------:R-:W2:Y:S01]  /*b7d30*/  LDL.LU.64 R18, [R1+0x2388] ;  /* 0x0023880001127983 */ /* 0x000ea20000300a00 */
[----:B------:R-:W-:Y:S02]  /*b7d40*/  LOP3.LUT R246, R246, 0x7fffffff, RZ, 0xc0, !PT ;  /* 0x7ffffffff6f67812 */ /* 0x000fe400078ec0ff */
[----:B------:R-:W-:Y:S01]  /*b7d50*/  LOP3.LUT R247, R247, 0xfffffffe, RZ, 0xc0, !PT ;  /* 0xfffffffef7f77812 */ /* 0x000fe200078ec0ff */
[----:B------:R-:W2:Y:S01]  /*b7d60*/  LDL.LU.64 R212, [R1+0x2380] ;  /* 0x0023800001d47983 */ /* 0x000ea20000300a00 */
[C---:B------:R-:W-:Y:S02]  /*b7d70*/  LOP3.LUT P2, RZ, R15.reuse, 0x200, RZ, 0xc0, !PT ;  /* 0x000002000fff7812 */ /* 0x040fe4000784c0ff */
[----:B------:R-:W-:Y:S01]  /*b7d80*/  LOP3.LUT P1, RZ, R15, 0x800, RZ, 0xc0, !PT ;  /* 0x000008000fff7812 */ /* 0x000fe2000782c0ff */
[----:B------:R-:W2:Y:S04]  /*b7d90*/  LDL.LU.64 R214, [R1+0x2378] ;  /* 0x0023780001d67983 */ /* 0x000ea80000300a00 */
[----:B------:R-:W-:-:S02]  /*b7da0*/  @P6 LOP3.LUT R246, R246, 0x80000000, RZ, 0xfc, !PT ;  /* 0x80000000f6f66812 */ /* 0x000fc400078efcff */
[----:B------:R-:W-:Y:S02]  /*b7db0*/  LOP3.LUT P6, RZ, R15, 0x80000, RZ, 0xc0, !PT ;  /* 0x000800000fff7812 */ /* 0x000fe400078cc0ff */
[----:B------:R-:W-:-:S11]  /*b7dc0*/  PRMT R16, R21, 0x7770, RZ ;  /* 0x0000777015107816 */ /* 0x000fd600000000ff */
[----:B------:R-:W-:Y:S02]  /*b7dd0*/  @P6 LOP3.LUT R247, R247, 0x1, RZ, 0xfc, !PT ;  /* 0x00000001f7f76812 */ /* 0x000fe400078efcff */
[----:B------:R-:W-:Y:S02]  /*b7de0*/  LOP3.LUT P6, RZ, R15, 0x20000, RZ, 0xc0, !PT ;  /* 0x000200000fff7812 */ /* 0x000fe400078cc0ff */
[----:B------:R-:W-:Y:S01]  /*b7df0*/  LOP3.LUT R247, R247, 0xfffffffd, RZ, 0xc0, !PT ;  /* 0xfffffffdf7f77812 */ /* 0x000fe200078ec0ff */
[----:B---3--:R0:W-:Y:S01]  /*b7e00*/  @P2 STG.E.U8 desc[UR10][R216.64], R16 ;  /* 0x00000010d8002986 */ /* 0x0081e2000c10110a */
[----:B------:R-:W-:-:S09]  /*b7e10*/  LOP3.LUT P0, RZ, R15, 0x2000, RZ, 0xc0, !PT ;  /* 0x000020000fff7812 */ /* 0x000fd2000780c0ff */
[----:B------:R-:W-:Y:S02]  /*b7e20*/  @P6 LOP3.LUT R247, R247, 0x2, RZ, 0xfc, !PT ;  /* 0x00000002f7f76812 */ /* 0x000fe400078efcff */
[----:B------:R-:W-:Y:S02]  /*b7e30*/  LOP3.LUT P6, RZ, R15, 0x8000, RZ, 0xc0, !PT ;  /* 0x000080000fff7812 */ /* 0x000fe400078cc0ff */
[----:B0-----:R-:W-:-:S05]  /*b7e40*/  PRMT R16, R21, 0x7771, RZ ;  /* 0x0000777115107816 */ /* 0x001fca00000000ff */
[----:B----4-:R0:W-:Y:S02]  /*b7e50*/  @P1 STG.E.U8 desc[UR10][R218.64], R16 ;  /* 0x00000010da001986 */ /* 0x0101e4000c10110a */
[C---:B0-----:R-:W-:Y:S02]  /*b7e60*/  PRMT R16, R21.reuse, 0x7772, RZ ;  /* 0x0000777215107816 */ /* 0x041fe400000000ff */
[----:B------:R-:W-:-:S03]  /*b7e70*/  PRMT R21, R21, 0x7773, RZ ;  /* 0x0000777315157816 */ /* 0x000fc600000000ff */
[----:B------:R0:W-:Y:S04]  /*b7e80*/  @P0 STG.E.U8 desc[UR10][R220.64], R16 ;  /* 0x00000010dc000986 */ /* 0x0001e8000c10110a */
[----:B------:R1:W-:Y:S01]  /*b7e90*/  @P6 STG.E.U8 desc[UR10][R222.64], R21 ;  /* 0x00000015de006986 */ /* 0x0003e2000c10110a */
[C---:B------:R-:W-:Y:S02]  /*b7ea0*/  LOP3.LUT P6, RZ, R247.reuse, 0x2, RZ, 0xc0, !PT ;  /* 0x00000002f7ff7812 */ /* 0x040fe400078cc0ff */
[----:B0-----:R-:W-:Y:S01]  /*b7eb0*/  PRMT R16, R22, 0x7770, RZ ;  /* 0x0000777016107816 */ /* 0x001fe200000000ff */
[----:B-1----:R-:W3:Y:S10]  /*b7ec0*/  LDL.LU.64 R20, [R1+0x2390] ;  /* 0x0023900001147983 */ /* 0x002ef40000300a00 */
[----:B------:R0:W-:Y:S01]  /*b7ed0*/  @P6 STG.E.U8 desc[UR10][R224.64], R16 ;  /* 0x00000010e0006986 */ /* 0x0001e2000c10110a */
[----:B------:R-:W-:-:S03]  /*b7ee0*/  LOP3.LUT P6, RZ, R247, 0x1, RZ, 0xc0, !PT ;  /* 0x00000001f7ff7812 */ /* 0x000fc600078cc0ff */
[----:B------:R-:W4:Y:S04]  /*b7ef0*/  LDL.LU.64 R216, [R1+0x2370] ;  /* 0x0023700001d87983 */ /* 0x000f280000300a00 */
[----:B------:R-:W4:Y:S01]  /*b7f00*/  LDL.LU.64 R218, [R1+0x2368] ;  /* 0x0023680001da7983 */ /* 0x000f220000300a00 */
[----:B0-----:R-:W-:-:S03]  /*b7f10*/  PRMT R16, R22, 0x7771, RZ ;  /* 0x0000777116107816 */ /* 0x001fc600000000ff */
[----:B------:R-:W4:Y:S04]  /*b7f20*/  LDL.LU.64 R220, [R1+0x2360] ;  /* 0x0023600001dc7983 */ /* 0x000f280000300a00 */
[----:B------:R0:W-:Y:S01]  /*b7f30*/  @P6 STG.E.U8 desc[UR10][R226.64], R16 ;  /* 0x00000010e2006986 */ /* 0x0001e2000c10110a */
[----:B------:R-:W-:-:S03]  /*b7f40*/  LOP3.LUT P6, RZ, R246, 0x80000000, RZ, 0xc0, !PT ;  /* 0x80000000f6ff7812 */ /* 0x000fc600078cc0ff */
[----:B------:R-:W4:Y:S04]  /*b7f50*/  LDL.LU.64 R222, [R1+0x2358] ;  /* 0x0023580001de7983 */ /* 0x000f280000300a00 */
[----:B------:R-:W4:Y:S01]  /*b7f60*/  LDL.LU.64 R224, [R1+0x2350] ;  /* 0x0023500001e07983 */ /* 0x000f220000300a00 */
[----:B0-----:R-:W-:-:S03]  /*b7f70*/  PRMT R16, R22, 0x7772, RZ ;  /* 0x0000777216107816 */ /* 0x001fc600000000ff */
[----:B------:R-:W4:Y:S04]  /*b7f80*/  LDL.LU.64 R226, [R1+0x2348] ;  /* 0x0023480001e27983 */ /* 0x000f280000300a00 */
[----:B--2---:R0:W-:Y:S04]  /*b7f90*/  @P6 STG.E.U8 desc[UR10][R6.64], R16 ;  /* 0x0000001006006986 */ /* 0x0041e8000c10110a */
[----:B0-----:R-:W2:Y:S04]  /*b7fa0*/  LDL.LU.64 R6, [R1+0x2b38] ;  /* 0x002b380001067983 */ /* 0x001ea80000300a00 */
[----:B------:R-:W3:Y:S01]  /*b7fb0*/  LDL.LU.64 R16, [R1+0x2398] ;  /* 0x0023980001107983 */ /* 0x000ee20000300a00 */
[----:B------:R-:W-:-:S02]  /*b7fc0*/  LOP3.LUT P6, RZ, R246, 0x40000000, RZ, 0xc0, !PT ;  /* 0x40000000f6ff7812 */ /* 0x000fc400078cc0ff */
[----:B------:R-:W-:Y:S02]  /*b7fd0*/  PRMT R22, R22, 0x7773, RZ ;  /* 0x0000777316167816 */ /* 0x000fe400000000ff */
[----:B------:R-:W-:Y:S02]  /*b7fe0*/  LOP3.LUT P5, RZ, R15, 0x80000000, RZ, 0xc0, !PT ;  /* 0x800000000fff7812 */ /* 0x000fe400078ac0ff */
[C---:B------:R-:W-:Y:S02]  /*b7ff0*/  LOP3.LUT P4, RZ, R14.reuse, 0x2, RZ, 0xc0, !PT ;  /* 0x000000020eff7812 */ /* 0x040fe4000788c0ff */
[C---:B------:R-:W-:Y:S02]  /*b8000*/  LOP3.LUT P3, RZ, R14.reuse, 0x8, RZ, 0xc0, !PT ;  /* 0x000000080eff7812 */ /* 0x040fe4000786c0ff */
[C---:B------:R-:W-:Y:S02]  /*b8010*/  LOP3.LUT P2, RZ, R14.reuse, 0x20, RZ, 0xc0, !PT ;  /* 0x000000200eff7812 */ /* 0x040fe4000784c0ff */
[----:B------:R-:W-:-:S02]  /*b8020*/  LOP3.LUT P1, RZ, R14, 0x40, RZ, 0xc0, !PT ;  /* 0x000000400eff7812 */ /* 0x000fc4000782c0ff */
[----:B------:R-:W-:Y:S01]  /*b8030*/  LOP3.LUT P0, RZ, R14, 0x80, RZ, 0xc0, !PT ;  /* 0x000000800eff7812 */ /* 0x000fe2000780c0ff */
[----:B---3--:R0:W-:Y:S01]  /*b8040*/  @P6 STG.E.U8 desc[UR10][R16.64], R22 ;  /* 0x0000001610006986 */ /* 0x0081e2000c10110a */
[----:B------:R-:W-:Y:S02]  /*b8050*/  LOP3.LUT P6, RZ, R246, 0x20000000, RZ, 0xc0, !PT ;  /* 0x20000000f6ff7812 */ /* 0x000fe400078cc0ff */
[----:B0-----:R-:W-:-:S11]  /*b8060*/  PRMT R16, R23, 0x7770, RZ ;  /* 0x0000777017107816 */ /* 0x001fd600000000ff */
[----:B------:R0:W-:Y:S01]  /*b8070*/  @P6 STG.E.U8 desc[UR10][R20.64], R16 ;  /* 0x0000001014006986 */ /* 0x0001e2000c10110a */
[----:B------:R-:W-:Y:S02]  /*b8080*/  LOP3.LUT P6, RZ, R246, 0x10000000, RZ, 0xc0, !PT ;  /* 0x10000000f6ff7812 */ /* 0x000fe400078cc0ff */
[----:B0-----:R-:W-:-:S11]  /*b8090*/  PRMT R16, R23, 0x7771, RZ ;  /* 0x0000777117107816 */ /* 0x001fd600000000ff */
[----:B------:R0:W-:Y:S01]  /*b80a0*/  @P6 STG.E.U8 desc[UR10][R18.64], R16 ;  /* 0x0000001012006986 */ /* 0x0001e2000c10110a */
[----:B------:R-:W-:Y:S02]  /*b80b0*/  LOP3.LUT P6, RZ, R246, 0x8000000, RZ, 0xc0, !PT ;  /* 0x08000000f6ff7812 */ /* 0x000fe400078cc0ff */
[----:B0-----:R-:W-:-:S11]  /*b80c0*/  PRMT R16, R23, 0x7772, RZ ;  /* 0x0000777217107816 */ /* 0x001fd600000000ff */
[----:B------:R0:W-:Y:S01]  /*b80d0*/  @P6 STG.E.U8 desc[UR10][R212.64], R16 ;  /* 0x00000010d4006986 */ /* 0x0001e2000c10110a */
[----:B------:R-:W-:Y:S02]  /*b80e0*/  LOP3.LUT P6, RZ, R246, 0x4000000, RZ, 0xc0, !PT ;  /* 0x04000000f6ff7812 */ /* 0x000fe400078cc0ff */
[----:B------:R-:W-:Y:S02]  /*b80f0*/  PRMT R23, R23, 0x7773, RZ ;  /* 0x0000777317177816 */ /* 0x000fe400000000ff */
[----:B0-----:R-:W-:-:S09]  /*b8100*/  PRMT R16, R24, 0x7770, RZ ;  /* 0x0000777018107816 */ /* 0x001fd200000000ff */
[----:B------:R-:W-:Y:S04]  /*b8110*/  @P6 STG.E.U8 desc[UR10][R214.64], R23 ;  /* 0x00000017d6006986 */ /* 0x000fe8000c10110a */
[----:B----4-:R0:W-:Y:S02]  /*b8120*/  @P5 STG.E.U8 desc[UR10][R216.64], R16 ;  /* 0x00000010d8005986 */ /* 0x0101e4000c10110a */
        /* <DEDUP_REMOVED lines=10> */
[----:B0-----:R-:W3:Y:S04]  /*b81d0*/  LDL.LU.64 R226, [R1+0x2340] ;  /* 0x0023400001e27983 */ /* 0x001ee80000300a00 */
[----:B------:R-:W4:Y:S04]  /*b81e0*/  LDL.LU.64 R216, [R1+0x2338] ;  /* 0x0023380001d87983 */ /* 0x000f280000300a00 */
[----:B------:R-:W2:Y:S04]  /*b81f0*/  LDL.LU.64 R218, [R1+0x2330] ;  /* 0x0023300001da7983 */ /* 0x000ea80000300a00 */
[----:B------:R-:W2:Y:S04]  /*b8200*/  LDL.LU.64 R220, [R1+0x2328] ;  /* 0x0023280001dc7983 */ /* 0x000ea80000300a00 */
[----:B------:R-:W2:Y:S01]  /*b8210*/  LDL.LU.64 R222, [R1+0x2320] ;  /* 0x0023200001de7983 */ /* 0x000ea20000300a00 */
[----:B------:R-:W-:-:S03]  /*b8220*/  LOP3.LUT P3, RZ, R14, 0x100, RZ, 0xc0, !PT ;  /* 0x000001000eff7812 */ /* 0x000fc6000786c0ff */
[----:B------:R-:W2:Y:S01]  /*b8230*/  LDL.LU.64 R224, [R1+0x2318] ;  /* 0x0023180001e07983 */ /* 0x000ea20000300a00 */
        /* <DEDUP_REMOVED lines=9> */
[----:B------:R-:W-:-:S09]  /*b82d0*/  LOP3.LUT P2, RZ, R14, 0x200, RZ, 0xc0, !PT ;  /* 0x000002000eff7812 */ /* 0x000fd2000784c0ff */
[----:B------:R-:W-:Y:S02]  /*b82e0*/  @P6 LOP3.LUT R246, R246, 0x100000, RZ, 0xfc, !PT ;  /* 0x00100000f6f66812 */ /* 0x000fe400078efcff */
[----:B------:R-:W-:Y:S02]  /*b82f0*/  LOP3.LUT P6, RZ, R14, 0x20000, RZ, 0xc0, !PT ;  /* 0x000200000eff7812 */ /* 0x000fe400078cc0ff */
[----:B------:R-:W-:Y:S02]  /*b8300*/  LOP3.LUT R246, R246, 0xffdfffff, RZ, 0xc0, !PT ;  /* 0xffdffffff6f67812 */ /* 0x000fe400078ec0ff */
[----:B------:R-:W-:-:S09]  /*b8310*/  PRMT R25, R25, 0x7773, RZ ;  /* 0x0000777319197816 */ /* 0x000fd200000000ff */
[----:B------:R-:W-:Y:S02]  /*b8320*/  @P6 LOP3.LUT R246, R246, 0x200000, RZ, 0xfc, !PT ;  /* 0x00200000f6f66812 */ /* 0x000fe400078efcff */
[----:B------:R-:W-:Y:S02]  /*b8330*/  LOP3.LUT P6, RZ, R14, 0x10000, RZ, 0xc0, !PT ;  /* 0x000100000eff7812 */ /* 0x000fe400078cc0ff */
[----:B------:R-:W-:Y:S01]  /*b8340*/  LOP3.LUT R246, R246, 0xffbfffff, RZ, 0xc0, !PT ;  /* 0xffbffffff6f67812 */ /* 0x000fe200078ec0ff */
[----:B---3--:R0:W-:Y:S04]  /*b8350*/  @P3 STG.E.U8 desc[UR10][R226.64], R16 ;  /* 0x00000010e2003986 */ /* 0x0081e8000c10110a */
[----:B0-----:R-:W3:Y:S04]  /*b8360*/  LDL.LU.64 R226, [R1+0x2310] ;  /* 0x0023100001e27983 */ /* 0x001ee80000300a00 */
[----:B----4-:R0:W-:Y:S02]  /*b8370*/  @P2 STG.E.U8 desc[UR10][R216.64], R25 ;  /* 0x00000019d8002986 */ /* 0x0101e4000c10110a */
[----:B------:R-:W-:-:S02]  /*b8380*/  @P6 LOP3.LUT R246, R246, 0x400000, RZ, 0xfc, !PT ;  /* 0x00400000f6f66812 */ /* 0x000fc400078efcff */
[----:B0-----:R-:W4:Y:S01]  /*b8390*/  LDL.LU.64 R24, [R1+0x2308] ;  /* 0x0023080001187983 */ /* 0x001f220000300a00 */
[----:B------:R-:W-:-:S03]  /*b83a0*/  LOP3.LUT P6, RZ, R14, 0x8000, RZ, 0xc0, !PT ;  /* 0x000080000eff7812 */ /* 0x000fc600078cc0ff */
[----:B------:R-:W4:Y:S01]  /*b83b0*/  LDL.LU.64 R22, [R1+0x2300] ;  /* 0x0023000001167983 */ /* 0x000f220000300a00 */
[----:B------:R-:W-:-:S03]  /*b83c0*/  LOP3.LUT R246, R246, 0xff7fffff, RZ, 0xc0, !PT ;  /* 0xff7ffffff6f67812 */ /* 0x000fc600078ec0ff */
[----:B------:R-:W4:Y:S01]  /*b83d0*/  LDL.LU.64 R20, [R1+0x22f8] ;  /* 0x0022f80001147983 */ /* 0x000f220000300a00 */
[----:B------:R-:W-:-:S03]  /*b83e0*/  LOP3.LUT P1, RZ, R14, 0x400, RZ, 0xc0, !PT ;  /* 0x000004000eff7812 */ /* 0x000fc6000782c0ff */
[----:B------:R-:W4:Y:S02]  /*b83f0*/  LDL.LU.64 R18, [R1+0x22f0] ;  /* 0x0022f00001127983 */ /* 0x000f240000300a00 */
[----:B------:R-:W-:Y:S02]  /*b8400*/  @P6 LOP3.LUT R246, R246, 0x800000, RZ, 0xfc, !PT ;  /* 0x00800000f6f66812 */ /* 0x000fe400078efcff */
[----:B------:R-:W-:Y:S01]  /*b8410*/  LOP3.LUT P6, RZ, R14, 0x4000, RZ, 0xc0, !PT ;  /* 0x000040000eff7812 */ /* 0x000fe200078cc0ff */
[----:B------:R-:W4:Y:S01]  /*b8420*/  LDL.LU.64 R212, [R1+0x22e8] ;  /* 0x0022e80001d47983 */ /* 0x000f220000300a00 */
[----:B------:R-:W-:Y:S02]  /*b8430*/  LOP3.LUT R246, R246, 0xfeffffff, RZ, 0xc0, !PT ;  /* 0xfefffffff6f67812 */ /* 0x000fe400078ec0ff */
[----:B------:R-:W-:Y:S01]  /*b8440*/  LOP3.LUT P0, RZ, R14, 0x800, RZ, 0xc0, !PT ;  /* 0x000008000eff7812 */ /* 0x000fe2000780c0ff */
[----:B------:R-:W4:Y:S01]  /*b8450*/  LDL.LU.64 R214, [R1+0x22e0] ;  /* 0x0022e00001d67983 */ /* 0x000f220000300a00 */
[----:B------:R-:W-:-:S03]  /*b8460*/  PRMT R16, R26, 0x7770, RZ ;  /* 0x000077701a107816 */ /* 0x000fc600000000ff */
[----:B------:R-:W4:Y:S04]  /*b8470*/  LDL.LU.64 R216, [R1+0x22d8] ;  /* 0x0022d80001d87983 */ /* 0x000f280000300a00 */
[----:B------:R-:W-:Y:S02]  /*b8480*/  @P6 LOP3.LUT R246, R246, 0x1000000, RZ, 0xfc, !PT ;  /* 0x01000000f6f66812 */ /* 0x000fe400078efcff */
[----:B------:R-:W-:Y:S02]  /*b8490*/  LOP3.LUT P6, RZ, R14, 0x2000, RZ, 0xc0, !PT ;  /* 0x000020000eff7812 */ /* 0x000fe400078cc0ff */
[----:B------:R-:W-:Y:S01]  /*b84a0*/  LOP3.LUT R246, R246, 0xfdffffff, RZ, 0xc0, !PT ;  /* 0xfdfffffff6f67812 */ /* 0x000fe200078ec0ff */
[----:B--2---:R0:W-:Y:S10]  /*b84b0*/  @P1 STG.E.U8 desc[UR10][R218.64], R16 ;  /* 0x00000010da001986 */ /* 0x0041f4000c10110a */
[----:B------:R-:W-:-:S02]  /*b84c0*/  @P6 LOP3.LUT R246, R246, 0x2000000, RZ, 0xfc, !PT ;  /* 0x02000000f6f66812 */ /* 0x000fc400078efcff */
[----:B------:R-:W-:Y:S01]  /*b84d0*/  LOP3.LUT P6, RZ, R14, 0x1000, RZ, 0xc0, !PT ;  /* 0x000010000eff7812 */ /* 0x000fe200078cc0ff */
[----:B0-----:R-:W2:Y:S01]  /*b84e0*/  LDL.LU.64 R218, [R1+0x22d0] ;  /* 0x0022d00001da7983 */ /* 0x001ea20000300a00 */
[----:B------:R-:W-:-:S05]  /*b84f0*/  PRMT R16, R26, 0x7771, RZ ;  /* 0x000077711a107816 */ /* 0x000fca00000000ff */
[----:B------:R0:W-:Y:S02]  /*b8500*/  @P0 STG.E.U8 desc[UR10][R220.64], R16 ;  /* 0x00000010dc000986 */ /* 0x0001e4000c10110a */
[----:B0-----:R-:W-:Y:S02]  /*b8510*/  PRMT R16, R26, 0x7772, RZ ;  /* 0x000077721a107816 */ /* 0x001fe400000000ff */
[----:B------:R-:W2:Y:S04]  /*b8520*/  LDL.LU.64 R220, [R1+0x22c8] ;  /* 0x0022c80001dc7983 */ /* 0x000ea80000300a00 */
[----:B------:R0:W-:Y:S01]  /*b8530*/  @P6 STG.E.U8 desc[UR10][R222.64], R16 ;  /* 0x00000010de006986 */ /* 0x0001e2000c10110a */
[----:B------:R-:W-:Y:S02]  /*b8540*/  LOP3.LUT P6, RZ, R246, 0x2000000, RZ, 0xc0, !PT ;  /* 0x02000000f6ff7812 */ /* 0x000fe400078cc0ff */
[----:B------:R-:W-:Y:S01]  /*b8550*/  PRMT R26, R26, 0x7773, RZ ;  /* 0x000077731a1a7816 */ /* 0x000fe200000000ff */
[----:B0-----:R-:W2:Y:S10]  /*b8560*/  LDL.LU.64 R222, [R1+0x22c0] ;  /* 0x0022c00001de7983 */ /* 0x001eb40000300a00 */
[----:B------:R0:W-:Y:S01]  /*b8570*/  @P6 STG.E.U8 desc[UR10][R224.64], R26 ;  /* 0x0000001ae0006986 */ /* 0x0001e2000c10110a */
[----:B------:R-:W-:-:S02]  /*b8580*/  LOP3.LUT P6, RZ, R246, 0x1000000, RZ, 0xc0, !PT ;  /* 0x01000000f6ff7812 */ /* 0x000fc400078cc0ff */
[----:B------:R-:W-:Y:S01]  /*b8590*/  PRMT R16, R27, 0x7770, RZ ;  /* 0x000077701b107816 */ /* 0x000fe200000000ff */
[----:B0-----:R-:W2:Y:S10]  /*b85a0*/  LDL.LU.64 R224, [R1+0x22b8] ;  /* 0x0022b80001e07983 */ /* 0x001eb40000300a00 */
[----:B---3--:R0:W-:Y:S04]  /*b85b0*/  @P6 STG.E.U8 desc[UR10][R226.64], R16 ;  /* 0x00000010e2006986 */ /* 0x0081e8000c10110a */
[----:B0-----:R-:W3:Y:S01]  /*b85c0*/  LDL.LU.64 R226, [R1+0x22b0] ;  /* 0x0022b00001e27983 */ /* 0x001ee20000300a00 */
[----:B------:R-:W-:-:S02]  /*b85d0*/  LOP3.LUT P6, RZ, R246, 0x800000, RZ, 0xc0, !PT ;  /* 0x00800000f6ff7812 */ /* 0x000fc400078cc0ff */
[----:B------:R-:W-:-:S11]  /*b85e0*/  PRMT R16, R27, 0x7771, RZ ;  /* 0x000077711b107816 */ /* 0x000fd600000000ff */
[----:B----4-:R0:W-:Y:S01]  /*b85f0*/  @P6 STG.E.U8 desc[UR10][R24.64], R16 ;  /* 0x0000001018006986 */ /* 0x0101e2000c10110a */
[----:B------:R-:W-:Y:S02]  /*b8600*/  LOP3.LUT P6, RZ, R246, 0x400000, RZ, 0xc0, !PT ;  /* 0x00400000f6ff7812 */ /* 0x000fe400078cc0ff */
[----:B0-----:R-:W-:-:S11]  /*b8610*/  PRMT R16, R27, 0x7772, RZ ;  /* 0x000077721b107816 */ /* 0x001fd600000000ff */
[----:B------:R0:W-:Y:S01]  /*b8620*/  @P6 STG.E.U8 desc[UR10][R22.64], R16 ;  /* 0x0000001016006986 */ /* 0x0001e2000c10110a */
[----:B------:R-:W-:Y:S02]  /*b8630*/  LOP3.LUT P6, RZ, R246, 0x200000, RZ, 0xc0, !PT ;  /* 0x00200000f6ff7812 */ /* 0x000fe400078cc0ff */
[----:B------:R-:W-:-:S11]  /*b8640*/  PRMT R27, R27, 0x7773, RZ ;  /* 0x000077731b1b7816 */ /* 0x000fd600000000ff */
[----:B------:R-:W-:Y:S01]  /*b8650*/  @P6 STG.E.U8 desc[UR10][R20.64], R27 ;  /* 0x0000001b14006986 */ /* 0x000fe2000c10110a */
[----:B------:R-:W-:Y:S02]  /*b8660*/  LOP3.LUT P6, RZ, R246, 0x100000, RZ, 0xc0, !PT ;  /* 0x00100000f6ff7812 */ /* 0x000fe400078cc0ff */
[----:B0-----:R-:W-:-:S11]  /*b8670*/  PRMT R16, R28, 0x7770, RZ ;  /* 0x000077701c107816 */ /* 0x001fd600000000ff */
[----:B------:R0:W-:Y:S01]  /*b8680*/  @P6 STG.E.U8 desc[UR10][R18.64], R16 ;  /* 0x0000001012006986 */ /* 0x0001e2000c10110a */
[----:B------:R-:W-:Y:S02]  /*b8690*/  LOP3.LUT P6, RZ, R246, 0x80000, RZ, 0xc0, !PT ;  /* 0x00080000f6ff7812 */ /* 0x000fe400078cc0ff */
[----:B0-----:R-:W-:-:S11]  /*b86a0*/  PRMT R16, R28, 0x7771, RZ ;  /* 0x000077711c107816 */ /* 0x001fd600000000ff */
[----:B------:R0:W-:Y:S01]  /*b86b0*/  @P6 STG.E.U8 desc[UR10][R212.64], R16 ;  /* 0x00000010d4006986 */ /* 0x0001e2000c10110a */
[----:B------:R-:W-:Y:S02]  /*b86c0*/  LOP3.LUT P6, RZ, R246, 0x40000, RZ, 0xc0, !PT ;  /* 0x00040000f6ff7812 */ /* 0x000fe400078cc0ff */
[C---:B------:R-:W-:Y:S02]  /*b86d0*/  LOP3.LUT P5, RZ, R14.reuse, 0x200000, RZ, 0xc0, !PT ;  /* 0x002000000eff7812 */ /* 0x040fe400078ac0ff */
[C---:B------:R-:W-:Y:S02]  /*b86e0*/  LOP3.LUT P4, RZ, R14.reuse, 0x400000, RZ, 0xc0, !PT ;  /* 0x004000000eff7812 */ /* 0x040fe4000788c0ff */
[----:B------:R-:W-:Y:S02]  /*b86f0*/  LOP3.LUT P3, RZ, R14, 0x800000, RZ, 0xc0, !PT ;  /* 0x008000000eff7812 */ /* 0x000fe4000786c0ff */
[C---:B0-----:R-:W-:Y:S02]  /*b8700*/  PRMT R16, R28.reuse, 0x7772, RZ ;  /* 0x000077721c107816 */ /* 0x041fe400000000ff */
[----:B------:R-:W-:-:S03]  /*b8710*/  PRMT R28, R28, 0x7773, RZ ;  /* 0x000077731c1c7816 */ /* 0x000fc600000000ff */
[----:B------:R0:W-:Y:S01]  /*b8720*/  @P6 STG.E.U8 desc[UR10][R214.64], R16 ;  /* 0x00000010d6006986 */ /* 0x0001e2000c10110a */
[----:B------:R-:W-:-:S03]  /*b8730*/  LOP3.LUT P2, RZ, R14, 0x1000000, RZ, 0xc0, !PT ;  /* 0x010000000eff7812 */ /* 0x000fc6000784c0ff */
[----:B------:R-:W-:Y:S01]  /*b8740*/  @P5 STG.E.U8 desc[UR10][R216.64], R28 ;  /* 0x0000001cd8005986 */ /* 0x000fe2000c10110a */
[----:B0-----:R-:W-:-:S05]  /*b8750*/  PRMT R16, R29, 0x7770, RZ ;  /* 0x000077701d107816 */ /* 0x001fca00000000ff */
[----:B--2---:R0:W-:Y:S01]  /*b8760*/  @P4 STG.E.U8 desc[UR10][R218.64], R16 ;  /* 0x00000010da004986 */ /* 0x0041e2000c10110a */
[C---:B------:R-:W-:Y:S02]  /*b8770*/  LOP3.LUT P1, RZ, R14.reuse, 0x2000000, RZ, 0xc0, !PT ;  /* 0x020000000eff7812 */ /* 0x040fe4000782c0ff */
[----:B------:R-:W-:Y:S02]  /*b8780*/  LOP3.LUT P0, RZ, R14, 0x4000000, RZ, 0xc0, !PT ;  /* 0x040000000eff7812 */ /* 0x000fe4000780c0ff */
[----:B0-----:R-:W-:-:S05]  /*b8790*/  PRMT R16, R29, 0x7771, RZ ;  /* 0x000077711d107816 */ /* 0x001fca00000000ff */
[----:B------:R0:W-:Y:S02]  /*b87a0*/  @P3 STG.E.U8 desc[UR10][R220.64], R16 ;  /* 0x00000010dc003986 */ /* 0x0001e4000c10110a */
[C---:B0-----:R-:W-:Y:S02]  /*b87b0*/  PRMT R16, R29.reuse, 0x7772, RZ ;  /* 0x000077721d107816 */ /* 0x041fe400000000ff */
[----:B------:R-:W-:-:S03]  /*b87c0*/  PRMT R29, R29, 0x7773, RZ ;  /* 0x000077731d1d7816 */ /* 0x000fc600000000ff */
[----:B------:R0:W-:Y:S04]  /*b87d0*/  @P2 STG.E.U8 desc[UR10][R222.64], R16 ;  /* 0x00000010de002986 */ /* 0x0001e8000c10110a */
[----:B------:R-:W-:Y:S01]  /*b87e0*/  @P1 STG.E.U8 desc[UR10][R224.64], R29 ;  /* 0x0000001de0001986 */ /* 0x000fe2000c10110a */
[----:B0-----:R-:W-:-:S05]  /*b87f0*/  PRMT R16, R30, 0x7770, RZ ;  /* 0x000077701e107816 */ /* 0x001fca00000000ff */
[----:B---3--:R0:W-:Y:S04]  /*b8800*/  @P0 STG.E.U8 desc[UR10][R226.64], R16 ;  /* 0x00000010e2000986 */ /* 0x0081e8000c10110a */
[----:B0-----:R-:W2:Y:S04]  /*b8810*/  LDL.LU.64 R226, [R1+0x22a8] ;  /* 0x0022a80001e27983 */ /* 0x001ea80000300a00 */
[----:B------:R-:W3:Y:S04]  /*b8820*/  LDL.LU.64 R216, [R1+0x22a0] ;  /* 0x0022a00001d87983 */ /* 0x000ee80000300a00 */
        /* <DEDUP_REMOVED lines=22> */
[----:B------:R-:W2:Y:S02]  /*b8990*/  LDL.LU.64 R24, [R1+0x2270] ;  /* 0x0022700001187983 */ /* 0x000ea40000300a00 */
[----:B------:R-:W-:-:S02]  /*b89a0*/  @P6 LOP3.LUT R246, R246, 0x4000, RZ, 0xfc, !PT ;  /* 0x00004000f6f66812 */ /* 0x000fc400078efcff */
[----:B------:R-:W-:Y:S01]  /*b89b0*/  LOP3.LUT P6, RZ, R249, 0x4, RZ, 0xc0, !PT ;  /* 0x00000004f9ff7812 */ /* 0x000fe200078cc0ff */
[----:B------:R-:W2:Y:S01]  /*b89c0*/  LDL.LU.64 R22, [R1+0x2268] ;  /* 0x0022680001167983 */ /* 0x000ea20000300a00 */
[----:B------:R-:W-:-:S03]  /*b89d0*/  LOP3.LUT R246, R246, 0xffff7fff, RZ, 0xc0, !PT ;  /* 0xffff7ffff6f67812 */ /* 0x000fc600078ec0ff */
[----:B------:R-:W2:Y:S01]  /*b89e0*/  LDL.LU.64 R20, [R1+0x2260] ;  /* 0x0022600001147983 */ /* 0x000ea20000300a00 */
[----:B------:R-:W-:-:S03]  /*b89f0*/  LOP3.LUT P2, RZ, R14, 0x10000000, RZ, 0xc0, !PT ;  /* 0x100000000eff7812 */ /* 0x000fc6000784c0ff */
[----:B------:R-:W2:Y:S04]  /*b8a00*/  LDL.LU.64 R18, [R1+0x2258] ;  /* 0x0022580001127983 */ /* 0x000ea80000300a00 */
[----:B------:R-:W-:Y:S01]  /*b8a10*/  @P6 LOP3.LUT R246, R246, 0x8000, RZ, 0xfc, !PT ;  /* 0x00008000f6f66812 */ /* 0x000fe200078efcff */
[----:B------:R-:W2:Y:S01]  /*b8a20*/  LDL.LU.64 R212, [R1+0x2250] ;  /* 0x0022500001d47983 */ /* 0x000ea20000300a00 */
[----:B------:R-:W-:Y:S02]  /*b8a30*/  LOP3.LUT P6, RZ, R249, 0x2, RZ, 0xc0, !PT ;  /* 0x00000002f9ff7812 */ /* 0x000fe400078cc0ff */
[----:B------:R-:W-:Y:S01]  /*b8a40*/  LOP3.LUT R246, R246, 0xfffeffff, RZ, 0xc0, !PT ;  /* 0xfffefffff6f67812 */ /* 0x000fe200078ec0ff */
[----:B------:R-:W2:Y:S01]  /*b8a50*/  LDL.LU.64 R214, [R1+0x2248] ;  /* 0x0022480001d67983 */ /* 0x000ea20000300a00 */
[----:B------:R-:W-:-:S09]  /*b8a60*/  LOP3.LUT P1, RZ, R14, 0x20000000, RZ, 0xc0, !PT ;  /* 0x200000000eff7812 */ /* 0x000fd2000782c0ff */
[----:B------:R-:W-:Y:S02]  /*b8a70*/  @P6 LOP3.LUT R246, R246, 0x10000, RZ, 0xfc, !PT ;  /* 0x00010000f6f66812 */ /* 0x000fe400078efcff */
[----:B------:R-:W-:Y:S02]  /*b8a80*/  LOP3.LUT P6, RZ, R249, 0x1, RZ, 0xc0, !PT ;  /* 0x00000001f9ff7812 */ /* 0x000fe400078cc0ff */
[----:B------:R-:W-:Y:S02]  /*b8a90*/  LOP3.LUT P0, RZ, R14, 0x40000000, RZ, 0xc0, !PT ;  /* 0x400000000eff7812 */ /* 0x000fe4000780c0ff */
[----:B------:R-:W-:Y:S02]  /*b8aa0*/  LOP3.LUT R246, R246, 0xfffdffff, RZ, 0xc0, !PT ;  /* 0xfffdfffff6f67812 */ /* 0x000fe400078ec0ff */
[C---:B------:R-:W-:Y:S02]  /*b8ab0*/  PRMT R16, R30.reuse, 0x7772, RZ ;  /* 0x000077721e107816 */ /* 0x040fe400000000ff */
[----:B------:R-:W-:-:S03]  /*b8ac0*/  PRMT R30, R30, 0x7773, RZ ;  /* 0x000077731e1e7816 */ /* 0x000fc600000000ff */
[----:B---3--:R0:W-:Y:S02]  /*b8ad0*/  @P2 STG.E.U8 desc[UR10][R216.64], R16 ;  /* 0x00000010d8002986 */ /* 0x0081e4000c10110a */
[----:B------:R-:W-:Y:S02]  /*b8ae0*/  @P6 LOP3.LUT R246, R246, 0x20000, RZ, 0xfc, !PT ;  /* 0x00020000f6f66812 */ /* 0x000fe400078efcff */
[----:B------:R-:W-:Y:S01]  /*b8af0*/  LOP3.LUT P6, RZ, R14, 0x80000000, RZ, 0xc0, !PT ;  /* 0x800000000eff7812 */ /* 0x000fe200078cc0ff */
[----:B----4-:R1:W-:Y:S01]  /*b8b00*/  @P1 STG.E.U8 desc[UR10][R218.64], R30 ;  /* 0x0000001eda001986 */ /* 0x0103e2000c10110a */
[----:B0-----:R-:W-:-:S03]  /*b8b10*/  PRMT R16, R31, 0x7770, RZ ;  /* 0x000077701f107816 */ /* 0x001fc600000000ff */
[----:B------:R-:W3:Y:S04]  /*b8b20*/  LDL.LU.64 R216, [R1+0x2240] ;  /* 0x0022400001d87983 */ /* 0x000ee80000300a00 */
[----:B------:R0:W-:Y:S04]  /*b8b30*/  @P0 STG.E.U8 desc[UR10][R220.64], R16 ;  /* 0x00000010dc000986 */ /* 0x0001e8000c10110a */
[----:B-1----:R-:W4:Y:S01]  /*b8b40*/  LDL.LU.64 R218, [R1+0x2238] ;  /* 0x0022380001da7983 */ /* 0x002f220000300a00 */
[----:B0-----:R-:W-:-:S03]  /*b8b50*/  PRMT R16, R31, 0x7771, RZ ;  /* 0x000077711f107816 */ /* 0x001fc600000000ff */
[----:B------:R-:W4:Y:S04]  /*b8b60*/  LDL.LU.64 R220, [R1+0x2230] ;  /* 0x0022300001dc7983 */ /* 0x000f280000300a00 */
[----:B------:R0:W-:Y:S01]  /*b8b70*/  @P6 STG.E.U8 desc[UR10][R222.64], R16 ;  /* 0x00000010de006986 */ /* 0x0001e2000c10110a */
[C---:B------:R-:W-:Y:S02]  /*b8b80*/  LOP3.LUT P6, RZ, R246.reuse, 0x20000, RZ, 0xc0, !PT ;  /* 0x00020000f6ff7812 */ /* 0x040fe400078cc0ff */
[----:B0-----:R-:W-:Y:S01]  /*b8b90*/  PRMT R16, R31, 0x7772, RZ ;  /* 0x000077721f107816 */ /* 0x001fe200000000ff */
[----:B------:R-:W4:Y:S10]  /*b8ba0*/  LDL.LU.64 R222, [R1+0x2228] ;  /* 0x0022280001de7983 */ /* 0x000f340000300a00 */
[----:B------:R0:W-:Y:S01]  /*b8bb0*/  @P6 STG.E.U8 desc[UR10][R224.64], R16 ;  /* 0x00000010e0006986 */ /* 0x0001e2000c10110a */
[----:B------:R-:W-:-:S02]  /*b8bc0*/  LOP3.LUT P6, RZ, R246, 0x10000, RZ, 0xc0, !PT ;  /* 0x00010000f6ff7812 */ /* 0x000fc400078cc0ff */
[----:B------:R-:W-:Y:S01]  /*b8bd0*/  PRMT R31, R31, 0x7773, RZ ;  /* 0x000077731f1f7816 */ /* 0x000fe200000000ff */
[----:B0-----:R-:W4:Y:S10]  /*b8be0*/  LDL.LU.64 R224, [R1+0x2220] ;  /* 0x0022200001e07983 */ /* 0x001f340000300a00 */
[----:B--2---:R0:W-:Y:S04]  /*b8bf0*/  @P6 STG.E.U8 desc[UR10][R226.64], R31 ;  /* 0x0000001fe2006986 */ /* 0x0041e8000c10110a */
[----:B0-----:R-:W2:Y:S01]  /*b8c00*/  LDL.LU.64 R226, [R1+0x2218] ;  /* 0x0022180001e27983 */ /* 0x001ea20000300a00 */
[----:B------:R-:W-:-:S02]  /*b8c10*/  LOP3.LUT P6, RZ, R246, 0x8000, RZ, 0xc0, !PT ;  /* 0x00008000f6ff7812 */ /* 0x000fc400078cc0ff */
[----:B------:R-:W-:-:S11]  /*b8c20*/  PRMT R16, R32, 0x7770, RZ ;  /* 0x0000777020107816 */ /* 0x000fd600000000ff */
        /* <DEDUP_REMOVED lines=8> */
[----:B------:R-:W-:-:S11]  /*b8cb0*/  PRMT R32, R32, 0x7773, RZ ;  /* 0x0000777320207816 */ /* 0x000fd600000000ff */
[----:B------:R-:W-:Y:S01]  /*b8cc0*/  @P6 STG.E.U8 desc[UR10][R18.64], R32 ;  /* 0x0000002012006986 */ /* 0x000fe2000c10110a */
[----:B------:R-:W-:Y:S02]  /*b8cd0*/  LOP3.LUT P6, RZ, R246, 0x800, RZ, 0xc0, !PT ;  /* 0x00000800f6ff7812 */ /* 0x000fe400078cc0ff */
[----:B0-----:R-:W-:Y:S02]  /*b8ce0*/  PRMT R16, R33, 0x7770, RZ ;  /* 0x0000777021107816 */ /* 0x001fe400000000ff */
[----:B------:R-:W-:-:S09]  /*b8cf0*/  LOP3.LUT P5, RZ, R249, 0x100, RZ, 0xc0, !PT ;  /* 0x00000100f9ff7812 */ /* 0x000fd200078ac0ff */
[----:B------:R0:W-:Y:S01]  /*b8d00*/  @P6 STG.E.U8 desc[UR10][R212.64], R16 ;  /* 0x00000010d4006986 */ /* 0x0001e2000c10110a */
[----:B------:R-:W-:Y:S02]  /*b8d10*/  LOP3.LUT P6, RZ, R246, 0x400, RZ, 0xc0, !PT ;  /* 0x00000400f6ff7812 */ /* 0x000fe400078cc0ff */
[C---:B------:R-:W-:Y:S02]  /*b8d20*/  LOP3.LUT P4, RZ, R249.reuse, 0x200, RZ, 0xc0, !PT ;  /* 0x00000200f9ff7812 */ /* 0x040fe4000788c0ff */
[----:B------:R-:W-:Y:S02]  /*b8d30*/  LOP3.LUT P3, RZ, R249, 0x400, RZ, 0xc0, !PT ;  /* 0x00000400f9ff7812 */ /* 0x000fe4000786c0ff */
[----:B0-----:R-:W-:-:S07]  /*b8d40*/  PRMT R16, R33, 0x7771, RZ ;  /* 0x0000777121107816 */ /* 0x001fce00000000ff */
[----:B------:R0:W-:Y:S01]  /*b8d50*/  @P6 STG.E.U8 desc[UR10][R214.64], R16 ;  /* 0x00000010d6006986 */ /* 0x0001e2000c10110a */
[----:B------:R-:W-:Y:S02]  /*b8d60*/  LOP3.LUT P2, RZ, R249, 0x800, RZ, 0xc0, !PT ;  /* 0x00000800f9ff7812 */ /* 0x000fe4000784c0ff */
[C---:B0-----:R-:W-:Y:S02]  /*b8d70*/  PRMT R16, R33.reuse, 0x7772, RZ ;  /* 0x0000777221107816 */ /* 0x041fe400000000ff */
[----:B------:R-:W-:-:S03]  /*b8d80*/  PRMT R33, R33, 0x7773, RZ ;  /* 0x0000777321217816 */ /* 0x000fc600000000ff */
[----:B---3--:R0:W-:Y:S01]  /*b8d90*/  @P5 STG.E.U8 desc[UR10][R216.64], R16 ;  /* 0x00000010d8005986 */ /* 0x0081e2000c10110a */
[C---:B------:R-:W-:Y:S02]  /*b8da0*/  LOP3.LUT P1, RZ, R249.reuse, 0x1000, RZ, 0xc0, !PT ;  /* 0x00001000f9ff7812 */ /* 0x040fe4000782c0ff */
[----:B------:R-:W-:Y:S01]  /*b8db0*/  LOP3.LUT P0, RZ, R249, 0x2000, RZ, 0xc0, !PT ;  /* 0x00002000f9ff7812 */ /* 0x000fe2000780c0ff */
[----:B----4-:R-:W-:Y:S01]  /*b8dc0*/  @P4 STG.E.U8 desc[UR10][R218.64], R33 ;  /* 0x00000021da004986 */ /* 0x010fe2000c10110a */
[----:B0-----:R-:W-:-:S05]  /*b8dd0*/  PRMT R16, R34, 0x7770, RZ ;  /* 0x0000777022107816 */ /* 0x001fca00000000ff */
[----:B------:R0:W-:Y:S02]  /*b8de0*/  @P3 STG.E.U8 desc[UR10][R220.64], R16 ;  /* 0x00000010dc003986 */ /* 0x0001e4000c10110a */
[----:B0-----:R-:W-:-:S05]  /*b8df0*/  PRMT R16, R34, 0x7771, RZ ;  /* 0x0000777122107816 */ /* 0x001fca00000000ff */
[----:B------:R0:W-:Y:S02]  /*b8e00*/  @P2 STG.E.U8 desc[UR10][R222.64], R16 ;  /* 0x00000010de002986 */ /* 0x0001e4000c10110a */
[C---:B0-----:R-:W-:Y:S02]  /*b8e10*/  PRMT R16, R34.reuse, 0x7772, RZ ;  /* 0x0000777222107816 */ /* 0x041fe400000000ff */
[----:B------:R-:W-:-:S03]  /*b8e20*/  PRMT R34, R34, 0x7773, RZ ;  /* 0x0000777322227816 */ /* 0x000fc600000000ff */
[----:B------:R-:W-:Y:S04]  /*b8e30*/  @P1 STG.E.U8 desc[UR10][R224.64], R16 ;  /* 0x00000010e0001986 */ /* 0x000fe8000c10110a */
[----:B--2---:R0:W-:Y:S04]  /*b8e40*/  @P0 STG.E.U8 desc[UR10][R226.64], R34 ;  /* 0x00000022e2000986 */ /* 0x0041e8000c10110a */
        /* <DEDUP_REMOVED lines=26> */
[----:B------:R-:W2:Y:S01]  /*b8ff0*/  LDL.LU.64 R22, [R1+0x21d0] ;  /* 0x0021d00001167983 */ /* 0x000ea20000300a00 */
[C---:B------:R-:W-:Y:S02]  /*b9000*/  LOP3.LUT P6, RZ, R249.reuse, 0x200000, RZ, 0xc0, !PT ;  /* 0x00200000f9ff7812 */ /* 0x040fe400078cc0ff */
[----:B------:R-:W-:Y:S01]  /*b9010*/  LOP3.LUT R246, R246, 0xffffff7f, RZ, 0xc0, !PT ;  /* 0xffffff7ff6f67812 */ /* 0x000fe200078ec0ff */
[----:B------:R-:W2:Y:S04]  /*b9020*/  LDL.LU.64 R20, [R1+0x21c8] ;  /* 0x0021c80001147983 */ /* 0x000ea80000300a00 */
[----:B------:R-:W2:Y:S01]  /*b9030*/  LDL.LU.64 R18, [R1+0x21c0] ;  /* 0x0021c00001127983 */ /* 0x000ea20000300a00 */
[C---:B------:R-:W-:Y:S02]  /*b9040*/  LOP3.LUT P2, RZ, R249.reuse, 0x8000, RZ, 0xc0, !PT ;  /* 0x00008000f9ff7812 */ /* 0x040fe4000784c0ff */
[----:B------:R-:W-:Y:S01]  /*b9050*/  LOP3.LUT P1, RZ, R249, 0x10000, RZ, 0xc0, !PT ;  /* 0x00010000f9ff7812 */ /* 0x000fe2000782c0ff */
[----:B------:R-:W2:Y:S02]  /*b9060*/  LDL.LU.64 R212, [R1+0x21b8] ;  /* 0x0021b80001d47983 */ /* 0x000ea40000300a00 */
[----:B------:R-:W-:-:S02]  /*b9070*/  @P6 LOP3.LUT R246, R246, 0x80, RZ, 0xfc, !PT ;  /* 0x00000080f6f66812 */ /* 0x000fc400078efcff */
[----:B------:R-:W-:Y:S01]  /*b9080*/  LOP3.LUT P6, RZ, R249, 0x100000, RZ, 0xc0, !PT ;  /* 0x00100000f9ff7812 */ /* 0x000fe200078cc0ff */
[----:B------:R-:W2:Y:S01]  /*b9090*/  LDL.LU.64 R214, [R1+0x21b0] ;  /* 0x0021b00001d67983 */ /* 0x000ea20000300a00 */
[----:B------:R-:W-:-:S11]  /*b90a0*/  LOP3.LUT R246, R246, 0xfffffeff, RZ, 0xc0, !PT ;  /* 0xfffffefff6f67812 */ /* 0x000fd600078ec0ff */
[----:B------:R-:W-:Y:S02]  /*b90b0*/  @P6 LOP3.LUT R246, R246, 0x100, RZ, 0xfc, !PT ;  /* 0x00000100f6f66812 */ /* 0x000fe400078efcff */
[----:B------:R-:W-:Y:S02]  /*b90c0*/  LOP3.LUT P6, RZ, R249, 0x80000, RZ, 0xc0, !PT ;  /* 0x00080000f9ff7812 */ /* 0x000fe400078cc0ff */
[----:B------:R-:W-:Y:S02]  /*b90d0*/  LOP3.LUT R246, R246, 0xfffffdff, RZ, 0xc0, !PT ;  /* 0xfffffdfff6f67812 */ /* 0x000fe400078ec0ff */
[----:B------:R-:W-:Y:S02]  /*b90e0*/  PRMT R16, R35, 0x7771, RZ ;  /* 0x0000777123107816 */ /* 0x000fe400000000ff */
[----:B------:R-:W-:-:S03]  /*b90f0*/  LOP3.LUT P0, RZ, R249, 0x20000, RZ, 0xc0, !PT ;  /* 0x00020000f9ff7812 */ /* 0x000fc6000780c0ff */
[----:B---3--:R0:W-:Y:S04]  /*b9100*/  @P2 STG.E.U8 desc[UR10][R216.64], R16 ;  /* 0x00000010d8002986 */ /* 0x0081e8000c10110a */
[----:B------:R-:W-:Y:S02]  /*b9110*/  @P6 LOP3.LUT R246, R246, 0x200, RZ, 0xfc, !PT ;  /* 0x00000200f6f66812 */ /* 0x000fe400078efcff */
[----:B------:R-:W-:Y:S02]  /*b9120*/  LOP3.LUT P6, RZ, R249, 0x40000, RZ, 0xc0, !PT ;  /* 0x00040000f9ff7812 */ /* 0x000fe400078cc0ff */
[C---:B0-----:R-:W-:Y:S01]  /*b9130*/  PRMT R16, R35.reuse, 0x7772, RZ ;  /* 0x0000777223107816 */ /* 0x041fe200000000ff */
[----:B------:R-:W3:Y:S01]  /*b9140*/  LDL.LU.64 R216, [R1+0x21a8] ;  /* 0x0021a80001d87983 */ /* 0x000ee20000300a00 */
[----:B------:R-:W-:-:S03]  /*b9150*/  PRMT R35, R35, 0x7773, RZ ;  /* 0x0000777323237816 */ /* 0x000fc600000000ff */
[----:B----4-:R0:W-:Y:S04]  /*b9160*/  @P1 STG.E.U8 desc[UR10][R218.64], R16 ;  /* 0x00000010da001986 */ /* 0x0101e8000c10110a */
[----:B------:R1:W-:Y:S01]  /*b9170*/  @P0 STG.E.U8 desc[UR10][R220.64], R35 ;  /* 0x00000023dc000986 */ /* 0x0003e2000c10110a */
[----:B0-----:R-:W-:-:S03]  /*b9180*/  PRMT R16, R36, 0x7770, RZ ;  /* 0x0000777024107816 */ /* 0x001fc600000000ff */
[----:B------:R-:W4:Y:S04]  /*b9190*/  LDL.LU.64 R218, [R1+0x21a0] ;  /* 0x0021a00001da7983 */ /* 0x000f280000300a00 */
[----:B------:R0:W-:Y:S01]  /*b91a0*/  @P6 STG.E.U8 desc[UR10][R222.64], R16 ;  /* 0x00000010de006986 */ /* 0x0001e2000c10110a */
[----:B------:R-:W-:-:S03]  /*b91b0*/  LOP3.LUT P6, RZ, R246, 0x200, RZ, 0xc0, !PT ;  /* 0x00000200f6ff7812 */ /* 0x000fc600078cc0ff */
[----:B-1----:R-:W4:Y:S01]  /*b91c0*/  LDL.LU.64 R220, [R1+0x2198] ;  /* 0x0021980001dc7983 */ /* 0x002f220000300a00 */
[----:B0-----:R-:W-:-:S03]  /*b91d0*/  PRMT R16, R36, 0x7771, RZ ;  /* 0x0000777124107816 */ /* 0x001fc600000000ff */
[----:B------:R-:W4:Y:S06]  /*b91e0*/  LDL.LU.64 R222, [R1+0x2190] ;  /* 0x0021900001de7983 */ /* 0x000f2c0000300a00 */
[----:B------:R0:W-:Y:S01]  /*b91f0*/  @P6 STG.E.U8 desc[UR10][R224.64], R16 ;  /* 0x00000010e0006986 */ /* 0x0001e2000c10110a */
[----:B------:R-:W-:-:S03]  /*b9200*/  LOP3.LUT P6, RZ, R246, 0x100, RZ, 0xc0, !PT ;  /* 0x00000100f6ff7812 */ /* 0x000fc600078cc0ff */
[----:B0-----:R-:W4:Y:S01]  /*b9210*/  LDL.LU.64 R224, [R1+0x2188] ;  /* 0x0021880001e07983 */ /* 0x001f220000300a00 */
[----:B------:R-:W-:-:S09]  /*b9220*/  PRMT R16, R36, 0x7772, RZ ;  /* 0x0000777224107816 */ /* 0x000fd200000000ff */
[----:B--2---:R0:W-:Y:S04]  /*b9230*/  @P6 STG.E.U8 desc[UR10][R226.64], R16 ;  /* 0x00000010e2006986 */ /* 0x0041e8000c10110a */
[----:B0-----:R-:W2:Y:S01]  /*b9240*/  LDL.LU.64 R226, [R1+0x2180] ;  /* 0x0021800001e27983 */ /* 0x001ea20000300a00 */
[----:B------:R-:W-:Y:S02]  /*b9250*/  LOP3.LUT P6, RZ, R246, 0x80, RZ, 0xc0, !PT ;  /* 0x00000080f6ff7812 */ /* 0x000fe400078cc0ff */
[----:B------:R-:W-:Y:S02]  /*b9260*/  PRMT R36, R36, 0x7773, RZ ;  /* 0x0000777324247816 */ /* 0x000fe400000000ff */
[----:B------:R-:W-:-:S09]  /*b9270*/  PRMT R16, R37, 0x7770, RZ ;  /* 0x0000777025107816 */ /* 0x000fd200000000ff */
[----:B------:R-:W-:Y:S01]  /*b9280*/  @P6 STG.E.U8 desc[UR10][R24.64], R36 ;  /* 0x0000002418006986 */ /* 0x000fe2000c10110a */
[----:B------:R-:W-:-:S13]  /*b9290*/  LOP3.LUT P6, RZ, R246, 0x40, RZ, 0xc0, !PT ;  /* 0x00000040f6ff7812 */ /* 0x000fda00078cc0ff */
        /* <DEDUP_REMOVED lines=9> */
[----:B------:R-:W-:-:S09]  /*b9330*/  LOP3.LUT P5, RZ, R249, 0x8000000, RZ, 0xc0, !PT ;  /* 0x08000000f9ff7812 */ /* 0x000fd200078ac0ff */
[----:B------:R-:W-:Y:S01]  /*b9340*/  @P6 STG.E.U8 desc[UR10][R212.64], R37 ;  /* 0x00000025d4006986 */ /* 0x000fe2000c10110a */
[----:B------:R-:W-:Y:S02]  /*b9350*/  LOP3.LUT P6, RZ, R246, 0x4, RZ, 0xc0, !PT ;  /* 0x00000004f6ff7812 */ /* 0x000fe400078cc0ff */
[----:B0-----:R-:W-:Y:S02]  /*b9360*/  PRMT R16, R38, 0x7770, RZ ;  /* 0x0000777026107816 */ /* 0x001fe400000000ff */
[C---:B------:R-:W-:Y:S02]  /*b9370*/  LOP3.LUT P4, RZ, R249.reuse, 0x10000000, RZ, 0xc0, !PT ;  /* 0x10000000f9ff7812 */ /* 0x040fe4000788c0ff */
[C---:B------:R-:W-:Y:S02]  /*b9380*/  LOP3.LUT P3, RZ, R249.reuse, 0x20000000, RZ, 0xc0, !PT ;  /* 0x20000000f9ff7812 */ /* 0x040fe4000786c0ff */
[----:B------:R-:W-:-:S05]  /*b9390*/  LOP3.LUT P2, RZ, R249, 0x40000000, RZ, 0xc0, !PT ;  /* 0x40000000f9ff7812 */ /* 0x000fca000784c0ff */
[----:B------:R0:W-:Y:S01]  /*b93a0*/  @P6 STG.E.U8 desc[UR10][R214.64], R16 ;  /* 0x00000010d6006986 */ /* 0x0001e2000c10110a */
[----:B------:R-:W-:Y:S02]  /*b93b0*/  LOP3.LUT P1, RZ, R249, 0x80000000, RZ, 0xc0, !PT ;  /* 0x80000000f9ff7812 */ /* 0x000fe4000782c0ff */
[----:B0-----:R-:W-:-:S05]  /*b93c0*/  PRMT R16, R38, 0x7771, RZ ;  /* 0x0000777126107816 */ /* 0x001fca00000000ff */
[----:B---3--:R0:W-:Y:S01]  /*b93d0*/  @P5 STG.E.U8 desc[UR10][R216.64], R16 ;  /* 0x00000010d8005986 */ /* 0x0081e2000c10110a */
[----:B------:R-:W-:Y:S02]  /*b93e0*/  LOP3.LUT P0, RZ, R251, 0x1, RZ, 0xc0, !PT ;  /* 0x00000001fbff7812 */ /* 0x000fe4000780c0ff */
[C---:B0-----:R-:W-:Y:S02]  /*b93f0*/  PRMT R16, R38.reuse, 0x7772, RZ ;  /* 0x0000777226107816 */ /* 0x041fe400000000ff */
[----:B------:R-:W-:-:S03]  /*b9400*/  PRMT R38, R38, 0x7773, RZ ;  /* 0x0000777326267816 */ /* 0x000fc600000000ff */
[----:B----4-:R0:W-:Y:S04]  /*b9410*/  @P4 STG.E.U8 desc[UR10][R218.64], R16 ;  /* 0x00000010da004986 */ /* 0x0101e8000c10110a */
[----:B------:R-:W-:Y:S01]  /*b9420*/  @P3 STG.E.U8 desc[UR10][R220.64], R38 ;  /* 0x00000026dc003986 */ /* 0x000fe2000c10110a */
[----:B0-----:R-:W-:-:S05]  /*b9430*/  PRMT R16, R39, 0x7770, RZ ;  /* 0x0000777027107816 */ /* 0x001fca00000000ff */
[----:B------:R0:W-:Y:S02]  /*b9440*/  @P2 STG.E.U8 desc[UR10][R222.64], R16 ;  /* 0x00000010de002986 */ /* 0x0001e4000c10110a */
[----:B0-----:R-:W-:-:S05]  /*b9450*/  PRMT R16, R39, 0x7771, RZ ;  /* 0x0000777127107816 */ /* 0x001fca00000000ff */
[----:B------:R0:W-:Y:S02]  /*b9460*/  @P1 STG.E.U8 desc[UR10][R224.64], R16 ;  /* 0x00000010e0001986 */ /* 0x0001e4000c10110a */
[----:B0-----:R-:W-:-:S05]  /*b9470*/  PRMT R16, R39, 0x7772, RZ ;  /* 0x0000777227107816 */ /* 0x001fca00000000ff */
        /* <DEDUP_REMOVED lines=31> */
[----:B------:R-:W-:Y:S02]  /*b9670*/  LOP3.LUT R246, R246, 0xfffffffe, RZ, 0xc0, !PT ;  /* 0xfffffffef6f67812 */ /* 0x000fe400078ec0ff */
[----:B------:R-:W-:Y:S01]  /*b9680*/  LOP3.LUT P2, RZ, R251, 0x4, RZ, 0xc0, !PT ;  /* 0x00000004fbff7812 */ /* 0x000fe2000784c0ff */
[----:B------:R-:W2:Y:S04]  /*b9690*/  LDL.LU.64 R18, [R1+0x2128] ;  /* 0x0021280001127983 */ /* 0x000ea80000300a00 */
[----:B------:R-:W-:Y:S01]  /*b96a0*/  @P6 LOP3.LUT R249, R249, 0x80000000, RZ, 0xfc, !PT ;  /* 0x80000000f9f96812 */ /* 0x000fe200078efcff */
[----:B------:R-:W2:Y:S01]  /*b96b0*/  LDL.LU.64 R212, [R1+0x2120] ;  /* 0x0021200001d47983 */ /* 0x000ea20000300a00 */
[----:B------:R-:W-:-:S02]  /*b96c0*/  LOP3.LUT P6, RZ, R251, 0x80, RZ, 0xc0, !PT ;  /* 0x00000080fbff7812 */ /* 0x000fc400078cc0ff */
[----:B------:R-:W-:Y:S01]  /*b96d0*/  LOP3.LUT P1, RZ, R251, 0x8, RZ, 0xc0, !PT ;  /* 0x00000008fbff7812 */ /* 0x000fe2000782c0ff */
[----:B------:R-:W2:Y:S10]  /*b96e0*/  LDL.LU.64 R214, [R1+0x2118] ;  /* 0x0021180001d67983 */ /* 0x000eb40000300a00 */
[----:B------:R-:W-:-:S02]  /*b96f0*/  @P6 LOP3.LUT R246, R246, 0x1, RZ, 0xfc, !PT ;  /* 0x00000001f6f66812 */ /* 0x000fc400078efcff */
[C---:B------:R-:W-:Y:S02]  /*b9700*/  LOP3.LUT P6, RZ, R251.reuse, 0x40, RZ, 0xc0, !PT ;  /* 0x00000040fbff7812 */ /* 0x040fe400078cc0ff */
[----:B------:R-:W-:Y:S02]  /*b9710*/  LOP3.LUT R246, R246, 0xfffffffd, RZ, 0xc0, !PT ;  /* 0xfffffffdf6f67812 */ /* 0x000fe400078ec0ff */
[----:B------:R-:W-:Y:S02]  /*b9720*/  PRMT R16, R40, 0x7770, RZ ;  /* 0x0000777028107816 */ /* 0x000fe400000000ff */
[----:B------:R-:W-:-:S03]  /*b9730*/  LOP3.LUT P0, RZ, R251, 0x10, RZ, 0xc0, !PT ;  /* 0x00000010fbff7812 */ /* 0x000fc6000780c0ff */
[----:B---3--:R0:W-:Y:S04]  /*b9740*/  @P2 STG.E.U8 desc[UR10][R216.64], R16 ;  /* 0x00000010d8002986 */ /* 0x0081e8000c10110a */
[----:B------:R-:W-:Y:S02]  /*b9750*/  @P6 LOP3.LUT R246, R246, 0x2, RZ, 0xfc, !PT ;  /* 0x00000002f6f66812 */ /* 0x000fe400078efcff */
[----:B------:R-:W-:Y:S02]  /*b9760*/  LOP3.LUT P6, RZ, R251, 0x20, RZ, 0xc0, !PT ;  /* 0x00000020fbff7812 */ /* 0x000fe400078cc0ff */
[C---:B0-----:R-:W-:Y:S01]  /*b9770*/  PRMT R16, R40.reuse, 0x7771, RZ ;  /* 0x0000777128107816 */ /* 0x041fe200000000ff */
[----:B------:R-:W3:Y:S04]  /*b9780*/  LDL.LU.64 R216, [R1+0x2110] ;  /* 0x0021100001d87983 */ /* 0x000ee80000300a00 */
[----:B----4-:R0:W-:Y:S02]  /*b9790*/  @P1 STG.E.U8 desc[UR10][R218.64], R16 ;  /* 0x00000010da001986 */ /* 0x0101e4000c10110a */
[----:B0-----:R-:W-:-:S02]  /*b97a0*/  PRMT R16, R40, 0x7772, RZ ;  /* 0x0000777228107816 */ /* 0x001fc400000000ff */
[----:B------:R-:W4:Y:S01]  /*b97b0*/  LDL.LU.64 R218, [R1+0x2108] ;  /* 0x0021080001da7983 */ /* 0x000f220000300a00 */
[----:B------:R-:W-:-:S03]  /*b97c0*/  PRMT R40, R40, 0x7773, RZ ;  /* 0x0000777328287816 */ /* 0x000fc600000000ff */
[----:B------:R0:W-:Y:S04]  /*b97d0*/  @P0 STG.E.U8 desc[UR10][R220.64], R16 ;  /* 0x00000010dc000986 */ /* 0x0001e8000c10110a */
[----:B------:R1:W-:Y:S01]  /*b97e0*/  @P6 STG.E.U8 desc[UR10][R222.64], R40 ;  /* 0x00000028de006986 */ /* 0x0003e2000c10110a */
[C---:B------:R-:W-:Y:S02]  /*b97f0*/  LOP3.LUT P6, RZ, R246.reuse, 0x2, RZ, 0xc0, !PT ;  /* 0x00000002f6ff7812 */ /* 0x040fe400078cc0ff */
[----:B0-----:R-:W-:Y:S01]  /*b9800*/  PRMT R16, R41, 0x7770, RZ ;  /* 0x0000777029107816 */ /* 0x001fe200000000ff */
[----:B------:R-:W4:Y:S04]  /*b9810*/  LDL.LU.64 R220, [R1+0x2100] ;  /* 0x0021000001dc7983 */ /* 0x000f280000300a00 */
[----:B-1----:R-:W4:Y:S06]  /*b9820*/  LDL.LU.64 R222, [R1+0x20f8] ;  /* 0x0020f80001de7983 */ /* 0x002f2c0000300a00 */
[----:B------:R0:W-:Y:S01]  /*b9830*/  @P6 STG.E.U8 desc[UR10][R224.64], R16 ;  /* 0x00000010e0006986 */ /* 0x0001e2000c10110a */
[----:B------:R-:W-:-:S03]  /*b9840*/  LOP3.LUT P6, RZ, R246, 0x1, RZ, 0xc0, !PT ;  /* 0x00000001f6ff7812 */ /* 0x000fc600078cc0ff */
[----:B0-----:R-:W4:Y:S01]  /*b9850*/  LDL.LU.64 R224, [R1+0x20f0] ;  /* 0x0020f00001e07983 */ /* 0x001f220000300a00 */
[----:B------:R-:W-:-:S09]  /*b9860*/  PRMT R16, R41, 0x7771, RZ ;  /* 0x0000777129107816 */ /* 0x000fd200000000ff */
[----:B--2---:R0:W-:Y:S04]  /*b9870*/  @P6 STG.E.U8 desc[UR10][R226.64], R16 ;  /* 0x00000010e2006986 */ /* 0x0041e8000c10110a */
[----:B0-----:R-:W2:Y:S01]  /*b9880*/  LDL.LU.64 R226, [R1+0x20e8] ;  /* 0x0020e80001e27983 */ /* 0x001ea20000300a00 */
[----:B------:R-:W-:Y:S02]  /*b9890*/  LOP3.LUT P6, RZ, R249, 0x80000000, RZ, 0xc0, !PT ;  /* 0x80000000f9ff7812 */ /* 0x000fe400078cc0ff */
[C---:B------:R-:W-:Y:S02]  /*b98a0*/  PRMT R16, R41.reuse, 0x7772, RZ ;  /* 0x0000777229107816 */ /* 0x040fe400000000ff */
[----:B------:R-:W-:-:S09]  /*b98b0*/  PRMT R41, R41, 0x7773, RZ ;  /* 0x0000777329297816 */ /* 0x000fd200000000ff */
[----:B------:R0:W-:Y:S01]  /*b98c0*/  @P6 STG.E.U8 desc[UR10][R24.64], R16 ;  /* 0x0000001018006986 */ /* 0x0001e2000c10110a */
[----:B------:R-:W-:-:S13]  /*b98d0*/  LOP3.LUT P6, RZ, R249, 0x40000000, RZ, 0xc0, !PT ;  /* 0x40000000f9ff7812 */ /* 0x000fda00078cc0ff */
        /* <DEDUP_REMOVED lines=8> */
[----:B------:R-:W-:Y:S02]  /*b9960*/  LOP3.LUT P5, RZ, R251, 0x4000, RZ, 0xc0, !PT ;  /* 0x00004000fbff7812 */ /* 0x000fe400078ac0ff */
[----:B0-----:R-:W-:-:S09]  /*b9970*/  PRMT R16, R42, 0x7772, RZ ;  /* 0x000077722a107816 */ /* 0x001fd200000000ff */
[----:B------:R0:W-:Y:S01]  /*b9980*/  @P6 STG.E.U8 desc[UR10][R212.64], R16 ;  /* 0x00000010d4006986 */ /* 0x0001e2000c10110a */
[----:B------:R-:W-:Y:S02]  /*b9990*/  LOP3.LUT P6, RZ, R249, 0x4000000, RZ, 0xc0, !PT ;  /* 0x04000000f9ff7812 */ /* 0x000fe400078cc0ff */
[C---:B------:R-:W-:Y:S02]  /*b99a0*/  LOP3.LUT P4, RZ, R251.reuse, 0x8000, RZ, 0xc0, !PT ;  /* 0x00008000fbff7812 */ /* 0x040fe4000788c0ff */
[----:B------:R-:W-:Y:S02]  /*b99b0*/  PRMT R42, R42, 0x7773, RZ ;  /* 0x000077732a2a7816 */ /* 0x000fe400000000ff */
[----:B------:R-:W-:Y:S02]  /*b99c0*/  LOP3.LUT P3, RZ, R251, 0x10000, RZ, 0xc0, !PT ;  /* 0x00010000fbff7812 */ /* 0x000fe4000786c0ff */
[----:B0-----:R-:W-:-:S05]  /*b99d0*/  PRMT R16, R43, 0x7770, RZ ;  /* 0x000077702b107816 */ /* 0x001fca00000000ff */
[----:B------:R-:W-:Y:S04]  /*b99e0*/  @P6 STG.E.U8 desc[UR10][R214.64], R42 ;  /* 0x0000002ad6006986 */ /* 0x000fe8000c10110a */
[----:B---3--:R0:W-:Y:S01]  /*b99f0*/  @P5 STG.E.U8 desc[UR10][R216.64], R16 ;  /* 0x00000010d8005986 */ /* 0x0081e2000c10110a */
[C---:B------:R-:W-:Y:S02]  /*b9a00*/  LOP3.LUT P2, RZ, R251.reuse, 0x20000, RZ, 0xc0, !PT ;  /* 0x00020000fbff7812 */ /* 0x040fe4000784c0ff */
[----:B------:R-:W-:Y:S02]  /*b9a10*/  LOP3.LUT P1, RZ, R251, 0x40000, RZ, 0xc0, !PT ;  /* 0x00040000fbff7812 */ /* 0x000fe4000782c0ff */
[----:B0-----:R-:W-:-:S05]  /*b9a20*/  PRMT R16, R43, 0x7771, RZ ;  /* 0x000077712b107816 */ /* 0x001fca00000000ff */
[----:B----4-:R0:W-:Y:S01]  /*b9a30*/  @P4 STG.E.U8 desc[UR10][R218.64], R16 ;  /* 0x00000010da004986 */ /* 0x0101e2000c10110a */
[----:B------:R-:W-:Y:S02]  /*b9a40*/  LOP3.LUT P0, RZ, R251, 0x80000, RZ, 0xc0, !PT ;  /* 0x00080000fbff7812 */ /* 0x000fe4000780c0ff */
[C---:B0-----:R-:W-:Y:S02]  /*b9a50*/  PRMT R16, R43.reuse, 0x7772, RZ ;  /* 0x000077722b107816 */ /* 0x041fe400000000ff */
[----:B------:R-:W-:-:S03]  /*b9a60*/  PRMT R43, R43, 0x7773, RZ ;  /* 0x000077732b2b7816 */ /* 0x000fc600000000ff */
[----:B------:R0:W-:Y:S04]  /*b9a70*/  @P3 STG.E.U8 desc[UR10][R220.64], R16 ;  /* 0x00000010dc003986 */ /* 0x0001e8000c10110a */
[----:B------:R-:W-:Y:S01]  /*b9a80*/  @P2 STG.E.U8 desc[UR10][R222.64], R43 ;  /* 0x0000002bde002986 */ /* 0x000fe2000c10110a */
        /* <DEDUP_REMOVED lines=34> */
[C---:B------:R-:W-:Y:S02]  /*b9cb0*/  LOP3.LUT P2, RZ, R251.reuse, 0x200000, RZ, 0xc0, !PT ;  /* 0x00200000fbff7812 */ /* 0x040fe4000784c0ff */
[----:B------:R-:W-:Y:S01]  /*b9cc0*/  LOP3.LUT P1, RZ, R251, 0x400000, RZ, 0xc0, !PT ;  /* 0x00400000fbff7812 */ /* 0x000fe2000782c0ff */
[----:B------:R-:W2:Y:S04]  /*b9cd0*/  LDL.LU.64 R18, [R1+0x2090] ;  /* 0x0020900001127983 */ /* 0x000ea80000300a00 */
[----:B------:R-:W-:Y:S01]  /*b9ce0*/  @P6 LOP3.LUT R249, R249, 0x800000, RZ, 0xfc, !PT ;  /* 0x00800000f9f96812 */ /* 0x000fe200078efcff */
[----:B------:R-:W2:Y:S01]  /*b9cf0*/  LDL.LU.64 R212, [R1+0x2088] ;  /* 0x0020880001d47983 */ /* 0x000ea20000300a00 */
[----:B------:R-:W-:-:S02]  /*b9d00*/  LOP3.LUT P6, RZ, R251, 0x4000000, RZ, 0xc0, !PT ;  /* 0x04000000fbff7812 */ /* 0x000fc400078cc0ff */
[----:B------:R-:W-:Y:S01]  /*b9d10*/  LOP3.LUT R249, R249, 0xfeffffff, RZ, 0xc0, !PT ;  /* 0xfefffffff9f97812 */ /* 0x000fe200078ec0ff */
[----:B------:R-:W2:Y:S01]  /*b9d20*/  LDL.LU.64 R214, [R1+0x2080] ;  /* 0x0020800001d67983 */ /* 0x000ea20000300a00 */
[----:B------:R-:W-:-:S09]  /*b9d30*/  LOP3.LUT P0, RZ, R251, 0x800000, RZ, 0xc0, !PT ;  /* 0x00800000fbff7812 */ /* 0x000fd2000780c0ff */
[----:B------:R-:W-:Y:S02]  /*b9d40*/  @P6 LOP3.LUT R249, R249, 0x1000000, RZ, 0xfc, !PT ;  /* 0x01000000f9f96812 */ /* 0x000fe400078efcff */
[----:B------:R-:W-:Y:S02]  /*b9d50*/  LOP3.LUT P6, RZ, R251, 0x2000000, RZ, 0xc0, !PT ;  /* 0x02000000fbff7812 */ /* 0x000fe400078cc0ff */
[----:B------:R-:W-:Y:S02]  /*b9d60*/  LOP3.LUT R249, R249, 0xfdffffff, RZ, 0xc0, !PT ;  /* 0xfdfffffff9f97812 */ /* 0x000fe400078ec0ff */
[----:B------:R-:W-:Y:S02]  /*b9d70*/  PRMT R44, R44, 0x7773, RZ ;  /* 0x000077732c2c7816 */ /* 0x000fe400000000ff */
[----:B------:R-:W-:-:S03]  /*b9d80*/  PRMT R16, R45, 0x7770, RZ ;  /* 0x000077702d107816 */ /* 0x000fc600000000ff */
[----:B---3--:R0:W-:Y:S04]  /*b9d90*/  @P2 STG.E.U8 desc[UR10][R216.64], R44 ;  /* 0x0000002cd8002986 */ /* 0x0081e8000c10110a */
[----:B------:R-:W-:Y:S01]  /*b9da0*/  @P6 LOP3.LUT R249, R249, 0x2000000, RZ, 0xfc, !PT ;  /* 0x02000000f9f96812 */ /* 0x000fe200078efcff */
[----:B----4-:R1:W-:Y:S01]  /*b9db0*/  @P1 STG.E.U8 desc[UR10][R218.64], R16 ;  /* 0x00000010da001986 */ /* 0x0103e2000c10110a */
[----:B------:R-:W-:-:S03]  /*b9dc0*/  LOP3.LUT P6, RZ, R251, 0x1000000, RZ, 0xc0, !PT ;  /* 0x01000000fbff7812 */ /* 0x000fc600078cc0ff */
[----:B0-----:R-:W3:Y:S01]  /*b9dd0*/  LDL.LU.64 R216, [R1+0x2078] ;  /* 0x0020780001d87983 */ /* 0x001ee20000300a00 */
[----:B-1----:R-:W-:-:S03]  /*b9de0*/  PRMT R16, R45, 0x7771, RZ ;  /* 0x000077712d107816 */ /* 0x002fc600000000ff */
[----:B------:R-:W4:Y:S04]  /*b9df0*/  LDL.LU.64 R218, [R1+0x2070] ;  /* 0x0020700001da7983 */ /* 0x000f280000300a00 */
[----:B------:R0:W-:Y:S02]  /*b9e00*/  @P0 STG.E.U8 desc[UR10][R220.64], R16 ;  /* 0x00000010dc000986 */ /* 0x0001e4000c10110a */
[----:B0-----:R-:W-:Y:S02]  /*b9e10*/  PRMT R16, R45, 0x7772, RZ ;  /* 0x000077722d107816 */ /* 0x001fe400000000ff */
[----:B------:R-:W4:Y:S04]  /*b9e20*/  LDL.LU.64 R220, [R1+0x2068] ;  /* 0x0020680001dc7983 */ /* 0x000f280000300a00 */
[----:B------:R0:W-:Y:S01]  /*b9e30*/  @P6 STG.E.U8 desc[UR10][R222.64], R16 ;  /* 0x00000010de006986 */ /* 0x0001e2000c10110a */
[----:B------:R-:W-:-:S02]  /*b9e40*/  LOP3.LUT P6, RZ, R249, 0x2000000, RZ, 0xc0, !PT ;  /* 0x02000000f9ff7812 */ /* 0x000fc400078cc0ff */
[----:B------:R-:W-:Y:S01]  /*b9e50*/  PRMT R45, R45, 0x7773, RZ ;  /* 0x000077732d2d7816 */ /* 0x000fe200000000ff */
[----:B0-----:R-:W4:Y:S10]  /*b9e60*/  LDL.LU.64 R222, [R1+0x2060] ;  /* 0x0020600001de7983 */ /* 0x001f340000300a00 */
        /* <DEDUP_REMOVED lines=29> */
[----:B---3--:R-:W-:Y:S01]  /*ba040*/  @P5 STG.E.U8 desc[UR10][R216.64], R47 ;  /* 0x0000002fd8005986 */ /* 0x008fe2000c10110a */
[----:B0-----:R-:W-:-:S05]  /*ba050*/  PRMT R16, R48, 0x7770, RZ ;  /* 0x0000777030107816 */ /* 0x001fca00000000ff */
[----:B----4-:R0:W-:Y:S01]  /*ba060*/  @P4 STG.E.U8 desc[UR10][R218.64], R16 ;  /* 0x00000010da004986 */ /* 0x0101e2000c10110a */
        /* <DEDUP_REMOVED lines=44> */
[C---:B------:R-:W-:Y:S02]  /*ba330*/  LOP3.LUT P6, RZ, R250.reuse, 0x2000, RZ, 0xc0, !PT ;  /* 0x00002000faff7812 */ /* 0x040fe400078cc0ff */
[----:B------:R-:W-:Y:S01]  /*ba340*/  LOP3.LUT R249, R249, 0xfffeffff, RZ, 0xc0, !PT ;  /* 0xfffefffff9f97812 */ /* 0x000fe200078ec0ff */
[----:B------:R-:W2:Y:S01]  /*ba350*/  LDL.LU.64 R214, [R1+0x1fe8] ;  /* 0x001fe80001d67983 */ /* 0x000ea20000300a00 */
[----:B------:R-:W-:-:S09]  /*ba360*/  LOP3.LUT P1, RZ, R250, 0x200, RZ, 0xc0, !PT ;  /* 0x00000200faff7812 */ /* 0x000fd2000782c0ff */
[----:B------:R-:W-:Y:S02]  /*ba370*/  @P6 LOP3.LUT R249, R249, 0x10000, RZ, 0xfc, !PT ;  /* 0x00010000f9f96812 */ /* 0x000fe400078efcff */
[C---:B------:R-:W-:Y:S02]  /*ba380*/  LOP3.LUT P6, RZ, R250.reuse, 0x1000, RZ, 0xc0, !PT ;  /* 0x00001000faff7812 */ /* 0x040fe400078cc0ff */
        /* <DEDUP_REMOVED lines=87> */
[----:B------:R-:W-:Y:S02]  /*ba900*/  LOP3.LUT P6, RZ, R245, 0x2, RZ, 0xc0, !PT ;  /* 0x00000002f5ff7812 */ /* 0x000fe400078cc0ff */
        /* <DEDUP_REMOVED lines=103> */
[C---:B------:R-:W-:Y:S01]  /*baf80*/  LOP3.LUT P2, RZ, R245.reuse, 0x4000, RZ, 0xc0, !PT ;  /* 0x00004000f5ff7812 */ /* 0x040fe2000784c0ff */
[----:B------:R-:W2:Y:S04]  /*baf90*/  LDL.LU.64 R18, [R1+0x1ec8] ;  /* 0x001ec80001127983 */ /* 0x000ea80000300a00 */
[----:B------:R-:W-:Y:S01]  /*bafa0*/  @P6 LOP3.LUT R250, R250, 0x80000000, RZ, 0xfc, !PT ;  /* 0x80000000fafa6812 */ /* 0x000fe200078efcff */
[----:B------:R-:W2:Y:S01]  /*bafb0*/  LDL.LU.64 R212, [R1+0x1ec0] ;  /* 0x001ec00001d47983 */ /* 0x000ea20000300a00 */
[----:B------:R-:W-:-:S02]  /*bafc0*/  LOP3.LUT P6, RZ, R245, 0x80000, RZ, 0xc0, !PT ;  /* 0x00080000f5ff7812 */ /* 0x000fc400078cc0ff */
[----:B------:R-:W-:Y:S01]  /*bafd0*/  LOP3.LUT P1, RZ, R245, 0x8000, RZ, 0xc0, !PT ;  /* 0x00008000f5ff7812 */ /* 0x000fe2000782c0ff */
[----:B------:R-:W2:Y:S10]  /*bafe0*/  LDL.LU.64 R214, [R1+0x1eb8] ;  /* 0x001eb80001d67983 */ /* 0x000eb40000300a00 */
[----:B------:R-:W-:-:S02]  /*baff0*/  @P6 LOP3.LUT R249, R249, 0x1, RZ, 0xfc, !PT ;  /* 0x00000001f9f96812 */ /* 0x000fc400078efcff */
        /* <DEDUP_REMOVED lines=42> */
[----:B------:R-:W-:Y:S02]  /*bb2a0*/  LOP3.LUT P4, RZ, R245, 0x8000000, RZ, 0xc0, !PT ;  /* 0x08000000f5ff7812 */ /* 0x000fe4000788c0ff */
        /* <DEDUP_REMOVED lines=573> */
[----:B------:R-:W-:Y:S02]  /*bd680*/  LOP3.LUT P6, RZ, R244, 0x20000, RZ, 0xc0, !PT ;  /* 0x00020000f4ff7812 */ /* 0x000fe400078cc0ff */
        /* <DEDUP_REMOVED lines=127> */
[----:B------:R-:W-:Y:S02]  /*bde80*/  LOP3.LUT P3, RZ, R241, 0x8000000, RZ, 0xc0, !PT ;  /* 0x08000000f1ff7812 */ /* 0x000fe4000786c0ff */
        /* <DEDUP_REMOVED lines=70> */
[----:B------:R-:W-:Y:S02]  /*be2f0*/  LOP3.LUT P6, RZ, R244, 0x2, RZ, 0xc0, !PT ;  /* 0x00000002f4ff7812 */ /* 0x000fe400078cc0ff */
        /* <DEDUP_REMOVED lines=32> */
[----:B------:R-:W-:Y:S02]  /*be500*/  LOP3.LUT P2, RZ, R240, 0x20, RZ, 0xc0, !PT ;  /* 0x00000020f0ff7812 */ /* 0x000fe4000784c0ff */
        /* <DEDUP_REMOVED lines=42> */
[----:B------:R-:W-:Y:S02]  /*be7b0*/  LOP3.LUT P2, RZ, R240, 0x80, RZ, 0xc0, !PT ;  /* 0x00000080f0ff7812 */ /* 0x000fe4000784c0ff */
[C---:B------:R-:W-:Y:S01]  /*be7c0*/  LOP3.LUT P1, RZ, R9.reuse, 0x400, RZ, 0xc0, !PT ;  /* 0x0000040009ff7812 */ /* 0x040fe2000782c0ff */
        /* <DEDUP_REMOVED lines=58> */
[----:B------:R-:W-:Y:S02]  /*beb70*/  LOP3.LUT P1, RZ, R240, 0x8000, RZ, 0xc0, !PT ;  /* 0x00008000f0ff7812 */ /* 0x000fe4000782c0ff */
        /* <DEDUP_REMOVED lines=90> */
[----:B------:R-:W-:Y:S02]  /*bf120*/  LOP3.LUT P4, RZ, R240, 0x800000, RZ, 0xc0, !PT ;  /* 0x00800000f0ff7812 */ /* 0x000fe4000788c0ff */
        /* <DEDUP_REMOVED lines=49> */
[----:B------:R-:W-:Y:S02]  /*bf440*/  LOP3.LUT P2, RZ, R9, 0x20000000, RZ, 0xc0, !PT ;  /* 0x2000000009ff7812 */ /* 0x000fe4000784c0ff */
        /* <DEDUP_REMOVED lines=268> */
[----:B0-----:R-:W2:Y:S01]  /*c0510*/  LDL.LU.64 R226, [R1+0x16c8] ;  /* 0x0016c80001e27983 */ /* 0x001ea20000300a00 */
[----:B------:R-:W-:Y:S02]  /*c0520*/  LOP3.LUT P6, RZ, R10, 0x80000000, RZ, 0xc0, !PT ;  /* 0x800000000aff7812 */ /* 0x000fe400078cc0ff */
[----:B------:R-:W-:Y:S01]  /*c0530*/  LOP3.LUT R9, R9, 0xfffffbff, RZ, 0xc0, !PT ;  /* 0xfffffbff09097812 */ /* 0x000fe200078ec0ff */
[----:B------:R-:W3:Y:S04]  /*c0540*/  LDL.LU.64 R216, [R1+0x16c0] ;  /* 0x0016c00001d87983 */ /* 0x000ee80000300a00 */
[----:B------:R-:W4:Y:S04]  /*c0550*/  LDL.LU.64 R218, [R1+0x16b8] ;  /* 0x0016b80001da7983 */ /* 0x000f280000300a00 */
[----:B------:R-:W4:Y:S02]  /*c0560*/  LDL.LU.64 R220, [R1+0x16b0] ;  /* 0x0016b00001dc7983 */ /* 0x000f240000300a00 */
[----:B------:R-:W-:-:S02]  /*c0570*/  @P6 LOP3.LUT R9, R9, 0x400, RZ, 0xfc, !PT ;  /* 0x0000040009096812 */ /* 0x000fc400078efcff */
[C---:B------:R-:W-:Y:S01]  /*c0580*/  LOP3.LUT P6, RZ, R10.reuse, 0x40000000, RZ, 0xc0, !PT ;  /* 0x400000000aff7812 */ /* 0x040fe200078cc0ff */
[----:B------:R-:W4:Y:S01]  /*c0590*/  LDL.LU.64 R222, [R1+0x16a8] ;  /* 0x0016a80001de7983 */ /* 0x000f220000300a00 */
[----:B------:R-:W-:Y:S02]  /*c05a0*/  LOP3.LUT R9, R9, 0xfffff7ff, RZ, 0xc0, !PT ;  /* 0xfffff7ff09097812 */ /* 0x000fe400078ec0ff */
[----:B------:R-:W-:Y:S01]  /*c05b0*/  LOP3.LUT P3, RZ, R10, 0x2000000, RZ, 0xc0, !PT ;  /* 0x020000000aff7812 */ /* 0x000fe2000786c0ff */
[----:B------:R-:W4:Y:S08]  /*c05c0*/  LDL.LU.64 R224, [R1+0x16a0] ;  /* 0x0016a00001e07983 */ /* 0x000f300000300a00 */
[----:B------:R-:W-:-:S02]  /*c05d0*/  @P6 LOP3.LUT R9, R9, 0x800, RZ, 0xfc, !PT ;  /* 0x0000080009096812 */ /* 0x000fc400078efcff */
        /* <DEDUP_REMOVED lines=20> */
[----:B------:R-:W-:-:S05]  /*c0720*/  PRMT R10, R125, 0x7771, RZ ;  /* 0x000077717d0a7816 */ /* 0x000fca00000000ff */
[----:B--2---:R0:W-:Y:S04]  /*c0730*/  @P3 STG.E.U8 desc[UR10][R226.64], R10 ;  /* 0x0000000ae2003986 */ /* 0x0041e8000c10110a */
[----:B0-----:R-:W2:Y:S04]  /*c0740*/  LDL.LU.64 R226, [R1+0x1698] ;  /* 0x0016980001e27983 */ /* 0x001ea80000300a00 */
[----:B------:R-:W2:Y:S04]  /*c0750*/  LDL.LU.64 R24, [R1+0x1690] ;  /* 0x0016900001187983 */ /* 0x000ea80000300a00 */
[----:B------:R-:W2:Y:S04]  /*c0760*/  LDL.LU.64 R22, [R1+0x1688] ;  /* 0x0016880001167983 */ /* 0x000ea80000300a00 */
[----:B------:R-:W2:Y:S01]  /*c0770*/  LDL.LU.64 R20, [R1+0x1680] ;  /* 0x0016800001147983 */ /* 0x000ea20000300a00 */
[----:B------:R-:W-:-:S03]  /*c0780*/  LOP3.LUT P2, RZ, R3, 0x400000, RZ, 0xc0, !PT ;  /* 0x0040000003ff7812 */ /* 0x000fc6000784c0ff */
[----:B------:R-:W2:Y:S01]  /*c0790*/  LDL.LU.64 R18, [R1+0x1678] ;  /* 0x0016780001127983 */ /* 0x000ea20000300a00 */
[----:B------:R-:W-:Y:S02]  /*c07a0*/  LOP3.LUT P1, RZ, R3, 0x800000, RZ, 0xc0, !PT ;  /* 0x0080000003ff7812 */ /* 0x000fe4000782c0ff */
[C---:B------:R-:W-:Y:S01]  /*c07b0*/  PRMT R10, R125.reuse, 0x7772, RZ ;  /* 0x000077727d0a7816 */ /* 0x040fe200000000ff */
[----:B------:R-:W2:Y:S01]  /*c07c0*/  LDL.LU.64 R212, [R1+0x1670] ;  /* 0x0016700001d47983 */ /* 0x000ea20000300a00 */
[----:B------:R-:W-:-:S03]  /*c07d0*/  PRMT R125, R125, 0x7773, RZ ;  /* 0x000077737d7d7816 */ /* 0x000fc600000000ff */
[----:B------:R-:W2:Y:S04]  /*c07e0*/  LDL.LU.64 R214, [R1+0x1668] ;  /* 0x0016680001d67983 */ /* 0x000ea80000300a00 */
[----:B---3--:R0:W-:Y:S04]  /*c07f0*/  @P2 STG.E.U8 desc[UR10][R216.64], R10 ;  /* 0x0000000ad8002986 */ /* 0x0081e8000c10110a */
        /* <DEDUP_REMOVED lines=14> */
[----:B0-----:R-:W4:Y:S01]  /*c08e0*/  LDL.LU.64 R224, [R1+0x1640] ;  /* 0x0016400001e07983 */ /* 0x001f220000300a00 */
[----:B------:R-:W-:-:S09]  /*c08f0*/  PRMT R10, R127, 0x7770, RZ ;  /* 0x000077707f0a7816 */ /* 0x000fd200000000ff */
[----:B--2---:R0:W-:Y:S04]  /*c0900*/  @P6 STG.E.U8 desc[UR10][R226.64], R126 ;  /* 0x0000007ee2006986 */ /* 0x0041e8000c10110a */
[----:B0-----:R-:W2:Y:S01]  /*c0910*/  LDL.LU.64 R226, [R1+0x1638] ;  /* 0x0016380001e27983 */ /* 0x001ea20000300a00 */
        /* <DEDUP_REMOVED lines=194> */
[----:B------:R-:W-:-:S02]  /*c1540*/  LOP3.LUT P6, RZ, R9, 0x1, RZ, 0xc0, !PT ;  /* 0x0000000109ff7812 */ /* 0x000fc400078cc0ff */
[----:B------:R-:W-:Y:S01]  /*c1550*/  PRMT R9, R136, 0x7771, RZ ;  /* 0x0000777188097816 */ /* 0x000fe200000000ff */
[----:B0-----:R-:W4:Y:S10]  /*c1560*/  LDL.LU.64 R224, [R1+0x1458] ;  /* 0x0014580001e07983 */ /* 0x001f340000300a00 */
[----:B--2---:R0:W-:Y:S04]  /*c1570*/  @P6 STG.E.U8 desc[UR10][R226.64], R9 ;  /* 0x00000009e2006986 */ /* 0x0041e8000c10110a */
[----:B0-----:R-:W2:Y:S01]  /*c1580*/  LDL.LU.64 R226, [R1+0x1428] ;  /* 0x0014280001e27983 */ /* 0x001ea20000300a00 */
[----:B------:R-:W-:-:S02]  /*c1590*/  LOP3.LUT P6, RZ, R3, 0x80000000, RZ, 0xc0, !PT ;  /* 0x8000000003ff7812 */ /* 0x000fc400078cc0ff */
        /* <DEDUP_REMOVED lines=142> */
[----:B------:R-:W-:Y:S01]  /*c1e80*/  LOP3.LUT P6, RZ, R12, 0x10, RZ, 0xc0, !PT ;  /* 0x000000100cff7812 */ /* 0x000fe200078cc0ff */
        /* <DEDUP_REMOVED lines=17> */
[C---:B------:R-:W-:Y:S02]  /*c1fa0*/  LOP3.LUT P6, RZ, R4.reuse, 0x80000000, RZ, 0xc0, !PT ;  /* 0x8000000004ff7812 */ /* 0x040fe400078cc0ff */
[----:B------:R-:W-:Y:S02]  /*c1fb0*/  LOP3.LUT R3, R3, 0xfffeffff, RZ, 0xc0, !PT ;  /* 0xfffeffff03037812 */ /* 0x000fe400078ec0ff */
[C---:B------:R-:W-:Y:S02]  /*c1fc0*/  LOP3.LUT P2, RZ, R4.reuse, 0x10000000, RZ, 0xc0, !PT ;  /* 0x1000000004ff7812 */ /* 0x040fe4000784c0ff */
[----:B------:R-:W-:-:S07]  /*c1fd0*/  LOP3.LUT P1, RZ, R4, 0x20000000, RZ, 0xc0, !PT ;  /* 0x2000000004ff7812 */ /* 0x000fce000782c0ff */
[----:B------:R-:W-:Y:S02]  /*c1fe0*/  @P6 LOP3.LUT R3, R3, 0x10000, RZ, 0xfc, !PT ;  /* 0x0001000003036812 */ /* 0x000fe400078efcff */
[----:B------:R-:W-:Y:S02]  /*c1ff0*/  LOP3.LUT P6, RZ, R4, 0x40000000, RZ, 0xc0, !PT ;  /* 0x4000000004ff7812 */ /* 0x000fe400078cc0ff */
[----:B------:R-:W-:-:S05]  /*c2000*/  PRMT R4, R144, 0x7771, RZ ;  /* 0x0000777190047816 */ /* 0x000fca00000000ff */
[----:B--2---:R0:W-:Y:S04]  /*c2010*/  @P3 STG.E.U8 desc[UR10][R226.64], R4 ;  /* 0x00000004e2003986 */ /* 0x0041e8000c10110a */
[----:B0-----:R-:W2:Y:S04]  /*c2020*/  LDL.LU.64 R226, [R1+0x970] ;  /* 0x0009700001e27983 */ /* 0x001ea80000300a00 */
[----:B------:R-:W2:Y:S04]  /*c2030*/  LDL.LU.64 R24, [R1+0x998] ;  /* 0x0009980001187983 */ /* 0x000ea80000300a00 */
[----:B------:R-:W2:Y:S04]  /*c2040*/  LDL.LU.64 R22, [R1+0x990] ;  /* 0x0009900001167983 */ /* 0x000ea80000300a00 */
[----:B------:R-:W2:Y:S04]  /*c2050*/  LDL.LU.64 R20, [R1+0x9b8] ;  /* 0x0009b80001147983 */ /* 0x000ea80000300a00 */
[----:B------:R-:W2:Y:S01]  /*c2060*/  LDL.LU.64 R18, [R1+0x9b0] ;  /* 0x0009b00001127983 */ /* 0x000ea20000300a00 */
[----:B------:R-:W-:-:S02]  /*c2070*/  LOP3.LUT P0, RZ, R12, 0x1, RZ, 0xc0, !PT ;  /* 0x000000010cff7812 */ /* 0x000fc4000780c0ff */
[----:B------:R-:W-:Y:S01]  /*c2080*/  LOP3.LUT R3, R3, 0xfffdffff, RZ, 0xc0, !PT ;  /* 0xfffdffff03037812 */ /* 0x000fe200078ec0ff */
[----:B------:R-:W2:Y:S01]  /*c2090*/  LDL.LU.64 R212, [R1+0x9d8] ;  /* 0x0009d80001d47983 */ /* 0x000ea20000300a00 */
[----:B------:R-:W-:Y:S02]  /*c20a0*/  PRMT R4, R144, 0x7772, RZ ;  /* 0x0000777290047816 */ /* 0x000fe400000000ff */
[----:B------:R-:W-:Y:S01]  /*c20b0*/  @P6 LOP3.LUT R3, R3, 0x20000, RZ, 0xfc, !PT ;  /* 0x0002000003036812 */ /* 0x000fe200078efcff */
[----:B------:R-:W2:Y:S01]  /*c20c0*/  LDL.LU.64 R214, [R1+0x9d0] ;  /* 0x0009d00001d67983 */ /* 0x000ea20000300a00 */
[----:B------:R-:W-:Y:S02]  /*c20d0*/  LOP3.LUT P6, RZ, R12, 0x2, RZ, 0xc0, !PT ;  /* 0x000000020cff7812 */ /* 0x000fe400078cc0ff */
[----:B------:R-:W-:Y:S01]  /*c20e0*/  PRMT R144, R144, 0x7773, RZ ;  /* 0x0000777390907816 */ /* 0x000fe200000000ff */
        /* <DEDUP_REMOVED lines=358> */
[----:B------:R-:W4:Y:S04]  /*c3750*/  LDL.LU.64 R222, [R1+0xc60] ;  /* 0x000c600001de7983 */ /* 0x000f280000300a00 */
[----:B------:R-:W4:Y:S01]  /*c3760*/  LDL.LU.64 R224, [R1+0xc78] ;  /* 0x000c780001e07983 */ /* 0x000f220000300a00 */
[----:B------:R-:W-:-:S02]  /*c3770*/  LOP3.LUT P3, RZ, R13, 0x20, RZ, 0xc0, !PT ;  /* 0x000000200dff7812 */ /* 0x000fc4000786c0ff */
        /* <DEDUP_REMOVED lines=20> */
[----:B------:R-:W2:Y:S04]  /*c38c0*/  LDL.LU.64 R24, [R1+0xc88] ;  /* 0x000c880001187983 */ /* 0x000ea80000300a00 */
[----:B------:R-:W2:Y:S04]  /*c38d0*/  LDL.LU.64 R22, [R1+0xc80] ;  /* 0x000c800001167983 */ /* 0x000ea80000300a00 */
[----:B------:R-:W2:Y:S01]  /*c38e0*/  LDL.LU.64 R20, [R1+0xc98] ;  /* 0x000c980001147983 */ /* 0x000ea20000300a00 */
[----:B------:R-:W-:-:S02]  /*c38f0*/  @P6 LOP3.LUT R239, R239, 0x8000, RZ, 0xfc, !PT ;  /* 0x00008000efef6812 */ /* 0x000fc400078efcff */
[C---:B------:R-:W-:Y:S01]  /*c3900*/  LOP3.LUT P6, RZ, R8.reuse, 0x20, RZ, 0xc0, !PT ;  /* 0x0000002008ff7812 */ /* 0x040fe200078cc0ff */
[----:B------:R-:W2:Y:S01]  /*c3910*/  LDL.LU.64 R18, [R1+0xc90] ;  /* 0x000c900001127983 */ /* 0x000ea20000300a00 */
[----:B------:R-:W-:Y:S02]  /*c3920*/  LOP3.LUT R239, R239, 0xfffeffff, RZ, 0xc0, !PT ;  /* 0xfffeffffefef7812 */ /* 0x000fe400078ec0ff */
[C---:B------:R-:W-:Y:S01]  /*c3930*/  LOP3.LUT P0, RZ, R8.reuse, 0x4, RZ, 0xc0, !PT ;  /* 0x0000000408ff7812 */ /* 0x040fe2000780c0ff */
[----:B------:R-:W2:Y:S01]  /*c3940*/  LDL.LU.64 R212, [R1+0xca8] ;  /* 0x000ca80001d47983 */ /* 0x000ea20000300a00 */
[----:B------:R-:W-:Y:S02]  /*c3950*/  LOP3.LUT P1, RZ, R8, 0x8, RZ, 0xc0, !PT ;  /* 0x0000000808ff7812 */ /* 0x000fe4000782c0ff */
[----:B------:R-:W-:Y:S01]  /*c3960*/  LOP3.LUT P2, RZ, R13, 0x40, RZ, 0xc0, !PT ;  /* 0x000000400dff7812 */ /* 0x000fe2000784c0ff */
[----:B------:R-:W2:Y:S04]  /*c3970*/  LDL.LU.64 R214, [R1+0xca0] ;  /* 0x000ca00001d67983 */ /* 0x000ea80000300a00 */
[----:B------:R-:W-:-:S02]  /*c3980*/  @P6 LOP3.LUT R239, R239, 0x10000, RZ, 0xfc, !PT ;  /* 0x00010000efef6812 */ /* 0x000fc400078efcff */
[----:B------:R-:W-:Y:S02]  /*c3990*/  LOP3.LUT P6, RZ, R8, 0x10, RZ, 0xc0, !PT ;  /* 0x0000001008ff7812 */ /* 0x000fe400078cc0ff */
[----:B------:R-:W-:Y:S02]  /*c39a0*/  LOP3.LUT R239, R239, 0xfffdffff, RZ, 0xc0, !PT ;  /* 0xfffdffffefef7812 */ /* 0x000fe400078ec0ff */
[C---:B------:R-:W-:Y:S02]  /*c39b0*/  PRMT R3, R163.reuse, 0x7772, RZ ;  /* 0x00007772a3037816 */ /* 0x040fe400000000ff */
[----:B------:R-:W-:-:S03]  /*c39c0*/  PRMT R163, R163, 0x7773, RZ ;  /* 0x00007773a3a37816 */ /* 0x000fc600000000ff */
[----:B---3--:R0:W-:Y:S04]  /*c39d0*/  @P0 STG.E.U8 desc[UR10][R216.64], R3 ;  /* 0x00000003d8000986 */ /* 0x0081e8000c10110a */
        /* <DEDUP_REMOVED lines=13> */
[----:B------:R0:W-:Y:S04]  /*c3ab0*/  @P6 STG.E.U8 desc[UR10][R224.64], R3 ;  /* 0x00000003e0006986 */ /* 0x0001e8000c10110a */
[----:B0-----:R-:W4:Y:S01]  /*c3ac0*/  LDL.LU.64 R224, [R1+0xcd8] ;  /* 0x000cd80001e07983 */ /* 0x001f220000300a00 */
[----:B------:R-:W-:-:S02]  /*c3ad0*/  LOP3.LUT P6, RZ, R239, 0x10000, RZ, 0xc0, !PT ;  /* 0x00010000efff7812 */ /* 0x000fc400078cc0ff */
[----:B------:R-:W-:Y:S02]  /*c3ae0*/  PRMT R164, R164, 0x7773, RZ ;  /* 0x00007773a4a47816 */ /* 0x000fe400000000ff */
        /* <DEDUP_REMOVED lines=27> */
[----:B------:R-:W-:-:S03]  /*c3ca0*/  LOP3.LUT P1, RZ, R8, 0x400, RZ, 0xc0, !PT ;  /* 0x0000040008ff7812 */ /* 0x000fc6000782c0ff */
[----:B----4-:R-:W-:Y:S01]  /*c3cb0*/  @P4 STG.E.U8 desc[UR10][R218.64], R166 ;  /* 0x000000a6da004986 */ /* 0x010fe2000c10110a */
[----:B0-----:R-:W-:-:S03]  /*c3cc0*/  PRMT R3, R167, 0x7770, RZ ;  /* 0x00007770a7037816 */ /* 0x001fc600000000ff */
[----:B------:R-:W3:Y:S04]  /*c3cd0*/  LDL.LU.64 R216, [R1+0xce8] ;  /* 0x000ce80001d87983 */ /* 0x000ee80000300a00 */
[----:B------:R0:W-:Y:S02]  /*c3ce0*/  @P3 STG.E.U8 desc[UR10][R220.64], R3 ;  /* 0x00000003dc003986 */ /* 0x0001e4000c10110a */
[----:B0-----:R-:W-:-:S05]  /*c3cf0*/  PRMT R3, R167, 0x7771, RZ ;  /* 0x00007771a7037816 */ /* 0x001fca00000000ff */
[----:B------:R0:W-:Y:S02]  /*c3d00*/  @P0 STG.E.U8 desc[UR10][R222.64], R3 ;  /* 0x00000003de000986 */ /* 0x0001e4000c10110a */
[----:B0-----:R-:W-:-:S05]  /*c3d10*/  PRMT R3, R167, 0x7772, RZ ;  /* 0x00007772a7037816 */ /* 0x001fca00000000ff */
[----:B------:R0:W-:Y:S04]  /*c3d20*/  @P1 STG.E.U8 desc[UR10][R224.64], R3 ;  /* 0x00000003e0001986 */ /* 0x0001e8000c10110a */
[----:B0-----:R-:W4:Y:S04]  /*c3d30*/  LDL.LU.64 R224, [R1+0xce0] ;  /* 0x000ce00001e07983 */ /* 0x001f280000300a00 */
[----:B------:R-:W4:Y:S04]  /*c3d40*/  LDL.LU.64 R212, [R1+0xcf8] ;  /* 0x000cf80001d47983 */ /* 0x000f280000300a00 */
[----:B------:R-:W4:Y:S01]  /*c3d50*/  LDL.LU.64 R222, [R1+0xcf0] ;  /* 0x000cf00001de7983 */ /* 0x000f220000300a00 */
[----:B------:R-:W-:-:S03]  /*c3d60*/  LOP3.LUT P2, RZ, R8, 0x800, RZ, 0xc0, !PT ;  /* 0x0000080008ff7812 */ /* 0x000fc6000784c0ff */
[----:B------:R-:W4:Y:S01]  /*c3d70*/  LDL.LU.64 R218, [R1+0xd08] ;  /* 0x000d080001da7983 */ /* 0x000f220000300a00 */
[----:B------:R-:W-:-:S09]  /*c3d80*/  PRMT R167, R167, 0x7773, RZ ;  /* 0x00007773a7a77816 */ /* 0x000fd200000000ff */
[----:B--2---:R0:W-:Y:S04]  /*c3d90*/  @P2 STG.E.U8 desc[UR10][R226.64], R167 ;  /* 0x000000a7e2002986 */ /* 0x0041e8000c10110a */
[----:B0-----:R-:W2:Y:S01]  /*c3da0*/  LDL.LU.64 R226, [R1+0xd00] ;  /* 0x000d000001e27983 */ /* 0x001ea20000300a00 */
[----:B------:R-:W-:Y:S02]  /*c3db0*/  LOP3.LUT P2, RZ, R13, 0x400000, RZ, 0xc0, !PT ;  /* 0x004000000dff7812 */ /* 0x000fe4000784c0ff */
[----:B------:R-:W-:Y:S01]  /*c3dc0*/  LOP3.LUT R239, R239, 0xfffffff7, RZ, 0xc0, !PT ;  /* 0xfffffff7efef7812 */ /* 0x000fe200078ec0ff */
[----:B------:R-:W2:Y:S01]  /*c3dd0*/  LDL.LU.64 R220, [R1+0xd18] ;  /* 0x000d180001dc7983 */ /* 0x000ea20000300a00 */
[----:B------:R-:W-:-:S03]  /*c3de0*/  LOP3.LUT P0, RZ, R13, 0x4000, RZ, 0xc0, !PT ;  /* 0x000040000dff7812 */ /* 0x000fc6000780c0ff */
[----:B------:R-:W2:Y:S06]  /*c3df0*/  LDL.LU.64 R214, [R1+0xd10] ;  /* 0x000d100001d67983 */ /* 0x000eac0000300a00 */
[----:B------:R-:W-:Y:S02]  /*c3e00*/  @P2 LOP3.LUT R239, R239, 0x8, RZ, 0xfc, !PT ;  /* 0x00000008efef2812 */ /* 0x000fe400078efcff */
[----:B------:R-:W-:Y:S02]  /*c3e10*/  LOP3.LUT P2, RZ, R13, 0x200000, RZ, 0xc0, !PT ;  /* 0x002000000dff7812 */ /* 0x000fe4000784c0ff */
[----:B------:R-:W-:-:S02]  /*c3e20*/  LOP3.LUT R239, R239, 0xffffffef, RZ, 0xc0, !PT ;  /* 0xffffffefefef7812 */ /* 0x000fc400078ec0ff */
[----:B------:R-:W-:-:S09]  /*c3e30*/  PRMT R3, R168, 0x7770, RZ ;  /* 0x00007770a8037816 */ /* 0x000fd200000000ff */
[----:B------:R-:W-:Y:S02]  /*c3e40*/  @P2 LOP3.LUT R239, R239, 0x10, RZ, 0xfc, !PT ;  /* 0x00000010efef2812 */ /* 0x000fe400078efcff */
[----:B------:R-:W-:Y:S02]  /*c3e50*/  LOP3.LUT P2, RZ, R13, 0x100000, RZ, 0xc0, !PT ;  /* 0x001000000dff7812 */ /* 0x000fe4000784c0ff */
[----:B------:R-:W-:Y:S02]  /*c3e60*/  LOP3.LUT R239, R239, 0xffffffdf, RZ, 0xc0, !PT ;  /* 0xffffffdfefef7812 */ /* 0x000fe400078ec0ff */
[----:B------:R-:W-:-:S09]  /*c3e70*/  LOP3.LUT P1, RZ, R13, 0x8000, RZ, 0xc0, !PT ;  /* 0x000080000dff7812 */ /* 0x000fd2000782c0ff */
        /* <DEDUP_REMOVED lines=9> */
[----:B------:R-:W-:Y:S01]  /*c3f10*/  LOP3.LUT P2, RZ, R8, 0x10000, RZ, 0xc0, !PT ;  /* 0x0001000008ff7812 */ /* 0x000fe2000784c0ff */
[----:B---3--:R0:W-:Y:S04]  /*c3f20*/  @P0 STG.E.U8 desc[UR10][R216.64], R3 ;  /* 0x00000003d8000986 */ /* 0x0081e8000c10110a */
[----:B0-----:R-:W3:Y:S01]  /*c3f30*/  LDL.LU.64 R216, [R1+0xd28] ;  /* 0x000d280001d87983 */ /* 0x001ee20000300a00 */
[----:B------:R-:W-:Y:S02]  /*c3f40*/  PRMT R3, R168, 0x7771, RZ ;  /* 0x00007771a8037816 */ /* 0x000fe400000000ff */
[----:B------:R-:W-:-:S02]  /*c3f50*/  LOP3.LUT R239, R239, 0xfffffeff, RZ, 0xc0, !PT ;  /* 0xfffffeffefef7812 */ /* 0x000fc400078ec0ff */
[----:B------:R-:W-:-:S03]  /*c3f60*/  LOP3.LUT P4, RZ, R13, 0x10000, RZ, 0xc0, !PT ;  /* 0x000100000dff7812 */ /* 0x000fc6000788c0ff */
[----:B------:R-:W-:Y:S02]  /*c3f70*/  @P2 LOP3.LUT R239, R239, 0x100, RZ, 0xfc, !PT ;  /* 0x00000100efef2812 */ /* 0x000fe400078efcff */
[----:B------:R-:W-:Y:S01]  /*c3f80*/  LOP3.LUT P2, RZ, R8, 0x4000, RZ, 0xc0, !PT ;  /* 0x0000400008ff7812 */ /* 0x000fe2000784c0ff */
[----:B----4-:R0:W-:Y:S04]  /*c3f90*/  @P1 STG.E.U8 desc[UR10][R224.64], R3 ;  /* 0x00000003e0001986 */ /* 0x0101e8000c10110a */
[----:B0-----:R-:W4:Y:S04]  /*c3fa0*/  LDL.LU.64 R224, [R1+0xd20] ;  /* 0x000d200001e07983 */ /* 0x001f280000300a00 */
[----:B------:R-:W4:Y:S01]  /*c3fb0*/  LDL.LU.64 R18, [R1+0xd40] ;  /* 0x000d400001127983 */ /* 0x000f220000300a00 */
[----:B------:R-:W-:-:S02]  /*c3fc0*/  PRMT R3, R168, 0x7772, RZ ;  /* 0x00007772a8037816 */ /* 0x000fc400000000ff */
[----:B------:R-:W-:-:S03]  /*c3fd0*/  PRMT R168, R168, 0x7773, RZ ;  /* 0x00007773a8a87816 */ /* 0x000fc600000000ff */
[----:B------:R-:W-:Y:S04]  /*c3fe0*/  @P3 STG.E.U8 desc[UR10][R212.64], R3 ;  /* 0x00000003d4003986 */ /* 0x000fe8000c10110a */
[----:B------:R0:W-:Y:S01]  /*c3ff0*/  @P5 STG.E.U8 desc[UR10][R222.64], R168 ;  /* 0x000000a8de005986 */ /* 0x0001e2000c10110a */
[----:B------:R-:W-:-:S03]  /*c4000*/  LOP3.LUT R239, R239, 0xfffffdff, RZ, 0xc0, !PT ;  /* 0xfffffdffefef7812 */ /* 0x000fc600078ec0ff */
[----:B0-----:R-:W4:Y:S01]  /*c4010*/  LDL.LU.64 R222, [R1+0xd38] ;  /* 0x000d380001de7983 */ /* 0x001f220000300a00 */
[----:B------:R-:W-:Y:S02]  /*c4020*/  PRMT R3, R169, 0x7770, RZ ;  /* 0x00007770a9037816 */ /* 0x000fe400000000ff */
[----:B------:R-:W-:Y:S02]  /*c4030*/  @P2 LOP3.LUT R239, R239, 0x200, RZ, 0xfc, !PT ;  /* 0x00000200efef2812 */ /* 0x000fe400078efcff */
[----:B------:R-:W-:Y:S01]  /*c4040*/  LOP3.LUT P2, RZ, R13, 0x20000, RZ, 0xc0, !PT ;  /* 0x000200000dff7812 */ /* 0x000fe2000784c0ff */
[----:B------:R0:W-:Y:S04]  /*c4050*/  @P4 STG.E.U8 desc[UR10][R218.64], R3 ;  /* 0x00000003da004986 */ /* 0x0001e8000c10110a */
[----:B0-----:R-:W4:Y:S01]  /*c4060*/  LDL.LU.64 R218, [R1+0xd50] ;  /* 0x000d500001da7983 */ /* 0x001f220000300a00 */
[----:B------:R-:W-:-:S03]  /*c4070*/  PRMT R3, R169, 0x7771, RZ ;  /* 0x00007771a9037816 */ /* 0x000fc600000000ff */
[----:B------:R-:W4:Y:S04]  /*c4080*/  LDL.LU.64 R212, [R1+0xd48] ;  /* 0x000d480001d47983 */ /* 0x000f280000300a00 */
[----:B--2---:R0:W-:Y:S04]  /*c4090*/  @P2 STG.E.U8 desc[UR10][R226.64], R3 ;  /* 0x00000003e2002986 */ /* 0x0041e8000c10110a */
[----:B0-----:R-:W2:Y:S01]  /*c40a0*/  LDL.LU.64 R226, [R1+0xd60] ;  /* 0x000d600001e27983 */ /* 0x001ea20000300a00 */
[----:B------:R-:W-:Y:S02]  /*c40b0*/  LOP3.LUT P2, RZ, R239, 0x200, RZ, 0xc0, !PT ;  /* 0x00000200efff7812 */ /* 0x000fe4000784c0ff */
[----:B------:R-:W-:-:S02]  /*c40c0*/  PRMT R3, R169, 0x7772, RZ ;  /* 0x00007772a9037816 */ /* 0x000fc400000000ff */
[----:B------:R-:W-:-:S09]  /*c40d0*/  PRMT R169, R169, 0x7773, RZ ;  /* 0x00007773a9a97816 */ /* 0x000fd200000000ff */
[----:B------:R0:W-:Y:S01]  /*c40e0*/  @P2 STG.E.U8 desc[UR10][R220.64], R3 ;  /* 0x00000003dc002986 */ /* 0x0001e2000c10110a */
[C---:B------:R-:W-:Y:S02]  /*c40f0*/  LOP3.LUT P2, RZ, R239.reuse, 0x100, RZ, 0xc0, !PT ;  /* 0x00000100efff7812 */ /* 0x040fe4000784c0ff */
[----:B0-----:R-:W-:Y:S01]  /*c4100*/  PRMT R3, R170, 0x7770, RZ ;  /* 0x00007770aa037816 */ /* 0x001fe200000000ff */
[----:B------:R-:W2:Y:S10]  /*c4110*/  LDL.LU.64 R220, [R1+0xd58] ;  /* 0x000d580001dc7983 */ /* 0x000eb40000300a00 */
[----:B------:R0:W-:Y:S01]  /*c4120*/  @P2 STG.E.U8 desc[UR10][R214.64], R169 ;  /* 0x000000a9d6002986 */ /* 0x0001e2000c10110a */
[----:B------:R-:W-:-:S03]  /*c4130*/  LOP3.LUT P2, RZ, R239, 0x80, RZ, 0xc0, !PT ;  /* 0x00000080efff7812 */ /* 0x000fc6000784c0ff */
[----:B0-----:R-:W2:Y:S01]  /*c4140*/  LDL.LU.64 R214, [R1+0xd70] ;  /* 0x000d700001d67983 */ /* 0x001ea20000300a00 */
[C---:B------:R-:W-:Y:S02]  /*c4150*/  LOP3.LUT P0, RZ, R13.reuse, 0x800000, RZ, 0xc0, !PT ;  /* 0x008000000dff7812 */ /* 0x040fe4000780c0ff */
[----:B------:R-:W-:-:S07]  /*c4160*/  LOP3.LUT P1, RZ, R13, 0x1000000, RZ, 0xc0, !PT ;  /* 0x010000000dff7812 */ /* 0x000fce000782c0ff */
[----:B---3--:R0:W-:Y:S01]  /*c4170*/  @P2 STG.E.U8 desc[UR10][R216.64], R3 ;  /* 0x00000003d8002986 */ /* 0x0081e2000c10110a */
[C---:B------:R-:W-:Y:S02]  /*c4180*/  LOP3.LUT P2, RZ, R239.reuse, 0x40, RZ, 0xc0, !PT ;  /* 0x00000040efff7812 */ /* 0x040fe4000784c0ff */
[----:B0-----:R-:W-:Y:S01]  /*c4190*/  PRMT R3, R170, 0x7771, RZ ;  /* 0x00007771aa037816 */ /* 0x001fe200000000ff */
[----:B------:R-:W3:Y:S10]  /*c41a0*/  LDL.LU.64 R216, [R1+0xd68] ;  /* 0x000d680001d87983 */ /* 0x000ef40000300a00 */
[----:B----4-:R0:W-:Y:S01]  /*c41b0*/  @P2 STG.E.U8 desc[UR10][R224.64], R3 ;  /* 0x00000003e0002986 */ /* 0x0101e2000c10110a */
[----:B------:R-:W-:-:S02]  /*c41c0*/  LOP3.LUT P2, RZ, R239, 0x20, RZ, 0xc0, !PT ;  /* 0x00000020efff7812 */ /* 0x000fc4000784c0ff */
[----:B0-----:R-:W-:Y:S01]  /*c41d0*/  PRMT R3, R170, 0x7772, RZ ;  /* 0x00007772aa037816 */ /* 0x001fe200000000ff */
[----:B------:R-:W4:Y:S10]  /*c41e0*/  LDL.LU.64 R224, [R1+0xd80] ;  /* 0x000d800001e07983 */ /* 0x000f340000300a00 */
[----:B------:R0:W-:Y:S01]  /*c41f0*/  @P2 STG.E.U8 desc[UR10][R18.64], R3 ;  /* 0x0000000312002986 */ /* 0x0001e2000c10110a */
[----:B------:R-:W-:-:S02]  /*c4200*/  LOP3.LUT P2, RZ, R239, 0x10, RZ, 0xc0, !PT ;  /* 0x00000010efff7812 */ /* 0x000fc4000784c0ff */
[----:B------:R-:W-:-:S11]  /*c4210*/  PRMT R170, R170, 0x7773, RZ ;  /* 0x00007773aaaa7816 */ /* 0x000fd600000000ff */
[----:B------:R1:W-:Y:S01]  /*c4220*/  @P2 STG.E.U8 desc[UR10][R222.64], R170 ;  /* 0x000000aade002986 */ /* 0x0003e2000c10110a */
[----:B------:R-:W-:Y:S02]  /*c4230*/  LOP3.LUT P2, RZ, R239, 0x8, RZ, 0xc0, !PT ;  /* 0x00000008efff7812 */ /* 0x000fe4000784c0ff */
[C---:B0-----:R-:W-:Y:S01]  /*c4240*/  PRMT R3, R171.reuse, 0x7770, RZ ;  /* 0x00007770ab037816 */ /* 0x041fe200000000ff */
[----:B-1----:R-:W4:Y:S10]  /*c4250*/  LDL.LU.64 R222, [R1+0xd78] ;  /* 0x000d780001de7983 */ /* 0x002f340000300a00 */
[----:B------:R0:W-:Y:S04]  /*c4260*/  @P2 STG.E.U8 desc[UR10][R218.64], R3 ;  /* 0x00000003da002986 */ /* 0x0001e8000c10110a */
[----:B0-----:R-:W4:Y:S01]  /*c4270*/  LDL.LU.64 R218, [R1+0xd98] ;  /* 0x000d980001da7983 */ /* 0x001f220000300a00 */
[----:B------:R-:W-:-:S05]  /*c4280*/  PRMT R3, R171, 0x7771, RZ ;  /* 0x00007771ab037816 */ /* 0x000fca00000000ff */
[----:B------:R0:W-:Y:S02]  /*c4290*/  @P0 STG.E.U8 desc[UR10][R212.64], R3 ;  /* 0x00000003d4000986 */ /* 0x0001e4000c10110a */
[----:B0-----:R-:W-:-:S05]  /*c42a0*/  PRMT R3, R171, 0x7772, RZ ;  /* 0x00007772ab037816 */ /* 0x001fca00000000ff */
[----:B--2---:R0:W-:Y:S04]  /*c42b0*/  @P1 STG.E.U8 desc[UR10][R226.64], R3 ;  /* 0x00000003e2001986 */ /* 0x0041e8000c10110a */
[----:B0-----:R-:W2:Y:S01]  /*c42c0*/  LDL.LU.64 R226, [R1+0xd90] ;  /* 0x000d900001e27983 */ /* 0x001ea20000300a00 */
[C---:B------:R-:W-:Y:S02]  /*c42d0*/  LOP3.LUT P6, RZ, R13.reuse, 0x2000000, RZ, 0xc0, !PT ;  /* 0x020000000dff7812 */ /* 0x040fe400078cc0ff */
[----:B------:R-:W-:Y:S02]  /*c42e0*/  LOP3.LUT P3, RZ, R13, 0x4000000, RZ, 0xc0, !PT ;  /* 0x040000000dff7812 */ /* 0x000fe4000786c0ff */
[----:B------:R-:W-:Y:S02]  /*c42f0*/  PRMT R171, R171, 0x7773, RZ ;  /* 0x00007773abab7816 */ /* 0x000fe400000000ff */
[----:B------:R-:W-:-:S02]  /*c4300*/  LOP3.LUT P5, RZ, R13, 0x8000000, RZ, 0xc0, !PT ;  /* 0x080000000dff7812 */ /* 0x000fc400078ac0ff */
[----:B------:R-:W-:-:S05]  /*c4310*/  PRMT R3, R172, 0x7770, RZ ;  /* 0x00007770ac037816 */ /* 0x000fca00000000ff */
[----:B------:R0:W-:Y:S01]  /*c4320*/  @P6 STG.E.U8 desc[UR10][R220.64], R171 ;  /* 0x000000abdc006986 */ /* 0x0001e2000c10110a */
[----:B------:R-:W-:-:S03]  /*c4330*/  LOP3.LUT P4, RZ, R2, 0x1, RZ, 0xc0, !PT ;  /* 0x0000000102ff7812 */ /* 0x000fc6000788c0ff */
[----:B0-----:R-:W2:Y:S04]  /*c4340*/  LDL.LU.64 R220, [R1+0xdb0] ;  /* 0x000db00001dc7983 */ /* 0x001ea80000300a00 */
[----:B------:R0:W-:Y:S02]  /*c4350*/  @P3 STG.E.U8 desc[UR10][R214.64], R3 ;  /* 0x00000003d6003986 */ /* 0x0001e4000c10110a */
[----:B0-----:R-:W-:Y:S02]  /*c4360*/  PRMT R3, R172, 0x7771, RZ ;  /* 0x00007771ac037816 */ /* 0x001fe400000000ff */
[----:B------:R-:W-:-:S03]  /*c4370*/  LOP3.LUT P0, RZ, R239, 0x4, RZ, 0xc0, !PT ;  /* 0x00000004efff7812 */ /* 0x000fc6000780c0ff */
[----:B---3--:R0:W-:Y:S01]  /*c4380*/  @P5 STG.E.U8 desc[UR10][R216.64], R3 ;  /* 0x00000003d8005986 */ /* 0x0081e2000c10110a */
[----:B------:R-:W-:-:S03]  /*c4390*/  ISETP.LT.AND P5, PT, R6, UR28, !P4 ;  /* 0x0000001c06007c0c */ /* 0x000fc6000e7a1270 */
[----:B0-----:R-:W3:Y:S01]  /*c43a0*/  LDL.LU.64 R216, [R1+0xda8] ;  /* 0x000da80001d87983 */ /* 0x001ee20000300a00 */
[C---:B------:R-:W-:Y:S02]  /*c43b0*/  PRMT R3, R172.reuse, 0x7772, RZ ;  /* 0x00007772ac037816 */ /* 0x040fe400000000ff */
[----:B------:R-:W-:-:S07]  /*c43c0*/  PRMT R172, R172, 0x7773, RZ ;  /* 0x00007773acac7816 */ /* 0x000fce00000000ff */
[----:B----4-:R0:W-:Y:S01]  /*c43d0*/  @P5 STG.E.U8 desc[UR10][R224.64], R3 ;  /* 0x00000003e0005986 */ /* 0x0101e2000c10110a */
[----:B------:R-:W-:-:S03]  /*c43e0*/  ISETP.LT.AND P5, PT, R7, UR26, !P4 ;  /* 0x0000001a07007c0c */ /* 0x000fc6000e7a1270 */
[----:B0-----:R-:W4:Y:S01]  /*c43f0*/  LDL.LU.64 R224, [R1+0xdc0] ;  /* 0x000dc00001e07983 */ /* 0x001f220000300a00 */
[----:B------:R-:W-:-:S09]  /*c4400*/  PRMT R3, R173, 0x7770, RZ ;  /* 0x00007770ad037816 */ /* 0x000fd200000000ff */
[----:B------:R0:W-:Y:S01]  /*c4410*/  @P5 STG.E.U8 desc[UR10][R222.64], R172 ;  /* 0x000000acde005986 */ /* 0x0001e2000c10110a */
[----:B------:R-:W-:-:S03]  /*c4420*/  ISETP.LT.AND P5, PT, R6, UR24, !P0 ;  /* 0x0000001806007c0c */ /* 0x000fc6000c7a1270 */
[----:B0-----:R-:W4:Y:S01]  /*c4430*/  LDL.LU.64 R222, [R1+0xdb8] ;  /* 0x000db80001de7983 */ /* 0x001f220000300a00 */
[----:B------:R-:W-:-:S09]  /*c4440*/  ISETP.LT.AND P0, PT, R7, UR22, !P0 ;  /* 0x0000001607007c0c */ /* 0x000fd2000c701270 */
[----:B------:R0:W-:Y:S04]  /*c4450*/  @P5 STG.E.U8 desc[UR10][R218.64], R3 ;  /* 0x00000003da005986 */ /* 0x0001e8000c10110a */
[----:B0-----:R-:W4:Y:S01]  /*c4460*/  LDL.LU.64 R218, [R1+0xdd0] ;  /* 0x000dd00001da7983 */ /* 0x001f220000300a00 */
[----:B------:R-:W-:-:S05]  /*c4470*/  PRMT R3, R173, 0x7771, RZ ;  /* 0x00007771ad037816 */ /* 0x000fca00000000ff */
[----:B--2---:R0:W-:Y:S04]  /*c4480*/  @P0 STG.E.U8 desc[UR10][R226.64], R3 ;  /* 0x00000003e2000986 */ /* 0x0041e8000c10110a */
[----:B0-----:R-:W2:Y:S01]  /*c4490*/  LDL.LU.64 R226, [R1+0xdc8] ;  /* 0x000dc80001e27983 */ /* 0x001ea20000300a00 */
[----:B------:R-:W-:-:S04]  /*c44a0*/  LOP3.LUT P2, RZ, R2, 0x10, RZ, 0xc0, !PT ;  /* 0x0000001002ff7812 */ /* 0x000fc8000784c0ff */
[----:B------:R-:W-:Y:S02]  /*c44b0*/  ISETP.LT.AND P0, PT, R6, UR20, !P2 ;  /* 0x0000001406007c0c */ /* 0x000fe4000d701270 */
[C---:B------:R-:W-:Y:S02]  /*c44c0*/  PRMT R3, R173.reuse, 0x7772, RZ ;  /* 0x00007772ad037816 */ /* 0x040fe400000000ff */
[----:B------:R-:W-:-:S09]  /*c44d0*/  PRMT R173, R173, 0x7773, RZ ;  /* 0x00007773adad7816 */ /* 0x000fd200000000ff */
[----:B------:R0:W-:Y:S01]  /*c44e0*/  @P0 STG.E.U8 desc[UR10][R220.64], R3 ;  /* 0x00000003dc000986 */ /* 0x0001e2000c10110a */
[----:B------:R-:W-:-:S03]  /*c44f0*/  ISETP.LT.AND P0, PT, R7, UR18, !P2 ;  /* 0x0000001207007c0c */ /* 0x000fc6000d701270 */
[----:B0-----:R-:W2:Y:S01]  /*c4500*/  LDL.LU.64 R220, [R1+0xde0] ;  /* 0x000de00001dc7983 */ /* 0x001ea20000300a00 */
[----:B------:R-:W-:Y:S02]  /*c4510*/  LOP3.LUT P3, RZ, R2, 0x100, RZ, 0xc0, !PT ;  /* 0x0000010002ff7812 */ /* 0x000fe4000786c0ff */
[----:B------:R-:W-:Y:S02]  /*c4520*/  PRMT R3, R174, 0x7770, RZ ;  /* 0x00007770ae037816 */ /* 0x000fe400000000ff */
[----:B------:R-:W-:-:S05]  /*c4530*/  LOP3.LUT P4, RZ, R2, 0x400, RZ, 0xc0, !PT ;  /* 0x0000040002ff7812 */ /* 0x000fca000788c0ff */
[----:B---3--:R0:W-:Y:S01]  /*c4540*/  @P0 STG.E.U8 desc[UR10][R216.64], R173 ;  /* 0x000000add8000986 */ /* 0x0081e2000c10110a */
[----:B------:R-:W-:-:S03]  /*c4550*/  ISETP.LT.AND P0, PT, R6, UR14, !P3 ;  /* 0x0000000e06007c0c */ /* 0x000fc6000df01270 */
[----:B0-----:R-:W3:Y:S10]  /*c4560*/  LDL.LU.64 R216, [R1+0xdd8] ;  /* 0x000dd80001d87983 */ /* 0x001ef40000300a00 */
[----:B----4-:R0:W-:Y:S01]  /*c4570*/  @P0 STG.E.U8 desc[UR10][R224.64], R3 ;  /* 0x00000003e0000986 */ /* 0x0101e2000c10110a */
[----:B------:R-:W-:-:S03]  /*c4580*/  ISETP.LT.AND P0, PT, R7, UR12, !P3 ;  /* 0x0000000c07007c0c */ /* 0x000fc6000df01270 */
[----:B0-----:R-:W4:Y:S01]  /*c4590*/  LDL.LU.64 R224, [R1+0xdf0] ;  /* 0x000df00001e07983 */ /* 0x001f220000300a00 */
[----:B------:R-:W-:-:S09]  /*c45a0*/  PRMT R3, R174, 0x7771, RZ ;  /* 0x00007771ae037816 */ /* 0x000fd200000000ff */
[----:B------:R0:W-:Y:S01]  /*c45b0*/  @P0 STG.E.U8 desc[UR10][R222.64], R3 ;  /* 0x00000003de000986 */ /* 0x0001e2000c10110a */
[----:B------:R-:W-:Y:S01]  /*c45c0*/  ISETP.LT.AND P0, PT, R6, UR8, !P4 ;  /* 0x0000000806007c0c */ /* 0x000fe2000e701270 */
[----:B------:R-:W-:Y:S02]  /*c45d0*/  ULDC UR8, c[0x0][0x228] ;  /* 0x00008a0000087ab9 */ /* 0x000fe40000000800 */
[----:B0-----:R-:W4:Y:S01]  /*c45e0*/  LDL.LU.64 R222, [R1+0xde8] ;  /* 0x000de80001de7983 */ /* 0x001f220000300a00 */
[----:B------:R-:W-:-:S09]  /*c45f0*/  PRMT R3, R174, 0x7772, RZ ;  /* 0x00007772ae037816 */ /* 0x000fd200000000ff */
[----:B------:R0:W-:Y:S01]  /*c4600*/  @P0 STG.E.U8 desc[UR10][R218.64], R3 ;  /* 0x00000003da000986 */ /* 0x0001e2000c10110a */
[----:B------:R-:W-:Y:S01]  /*c4610*/  ISETP.LT.AND P0, PT, R7, UR6, !P4 ;  /* 0x0000000607007c0c */ /* 0x000fe2000e701270 */
[----:B------:R-:W-:Y:S01]  /*c4620*/  ULDC UR6, c[0x0][0x228] ;  /* 0x00008a0000067ab9 */ /* 0x000fe20000000800 */
[----:B------:R-:W-:Y:S01]  /*c4630*/  PRMT R174, R174, 0x7773, RZ ;  /* 0x00007773aeae7816 */ /* 0x000fe200000000ff */
[----:B0-----:R-:W4:Y:S10]  /*c4640*/  LDL.LU.64 R218, [R1+0xe00] ;  /* 0x000e000001da7983 */ /* 0x001f340000300a00 */
[----:B--2---:R0:W-:Y:S04]  /*c4650*/  @P0 STG.E.U8 desc[UR10][R226.64], R174 ;  /* 0x000000aee2000986 */ /* 0x0041e8000c10110a */
[----:B0-----:R-:W2:Y:S01]  /*c4660*/  LDL.LU.64 R226, [R1+0xdf8] ;  /* 0x000df80001e27983 */ /* 0x001ea20000300a00 */
[----:B------:R-:W-:-:S04]  /*c4670*/  LOP3.LUT P5, RZ, R2, 0x1000, RZ, 0xc0, !PT ;  /* 0x0000100002ff7812 */ /* 0x000fc800078ac0ff */
[----:B------:R-:W-:Y:S01]  /*c4680*/  ISETP.LT.AND P0, PT, R6, UR4, !P5 ;  /* 0x0000000406007c0c */ /* 0x000fe2000ef01270 */
[----:B------:R-:W-:Y:S01]  /*c4690*/  ULDC UR4, c[0x0][0x228] ;  /* 0x00008a0000047ab9 */ /* 0x000fe20000000800 */
[----:B------:R-:W-:-:S11]  /*c46a0*/  PRMT R3, R175, 0x7770, RZ ;  /* 0x00007770af037816 */ /* 0x000fd600000000ff */
[----:B------:R0:W-:Y:S01]  /*c46b0*/  @P0 STG.E.U8 desc[UR10][R220.64], R3 ;  /* 0x00000003dc000986 */ /* 0x0001e2000c10110a */
[----:B------:R-:W-:-:S03]  /*c46c0*/  ISETP.LT.AND P0, PT, R7, UR30, !P5 ;  /* 0x0000001e07007c0c */ /* 0x000fc6000ef01270 */
[----:B0-----:R-:W2:Y:S01]  /*c46d0*/  LDL.LU.64 R220, [R1+0xe10] ;  /* 0x000e100001dc7983 */ /* 0x001ea20000300a00 */
[----:B------:R-:W-:Y:S02]  /*c46e0*/  PRMT R3, R175, 0x7771, RZ ;  /* 0x00007771af037816 */ /* 0x000fe400000000ff */
[C---:B------:R-:W-:Y:S02]  /*c46f0*/  LOP3.LUT P2, RZ, R2.reuse, 0x4000, RZ, 0xc0, !PT ;  /* 0x0000400002ff7812 */ /* 0x040fe4000784c0ff */
[----:B------:R-:W-:-:S05]  /*c4700*/  LOP3.LUT P3, RZ, R2, 0x10000, RZ, 0xc0, !PT ;  /* 0x0001000002ff7812 */ /* 0x000fca000786c0ff */
[----:B---3--:R0:W-:Y:S01]  /*c4710*/  @P0 STG.E.U8 desc[UR10][R216.64], R3 ;  /* 0x00000003d8000986 */ /* 0x0081e2000c10110a */
[----:B------:R-:W-:Y:S01]  /*c4720*/  ISETP.LT.AND P0, PT, R6, UR4, !P2 ;  /* 0x0000000406007c0c */ /* 0x000fe2000d701270 */
[----:B------:R-:W-:Y:S02]  /*c4730*/  ULDC UR4, c[0x0][0x228] ;  /* 0x00008a0000047ab9 */ /* 0x000fe40000000800 */
[----:B0-----:R-:W3:Y:S01]  /*c4740*/  LDL.LU.64 R216, [R1+0xe08] ;  /* 0x000e080001d87983 */ /* 0x001ee20000300a00 */
[C---:B------:R-:W-:Y:S02]  /*c4750*/  PRMT R3, R175.reuse, 0x7772, RZ ;  /* 0x00007772af037816 */ /* 0x040fe400000000ff */
[----:B------:R-:W-:-:S07]  /*c4760*/  PRMT R175, R175, 0x7773, RZ ;  /* 0x00007773afaf7816 */ /* 0x000fce00000000ff */
[----:B----4-:R0:W-:Y:S01]  /*c4770*/  @P0 STG.E.U8 desc[UR10][R224.64], R3 ;  /* 0x00000003e0000986 */ /* 0x0101e2000c10110a */
[----:B------:R-:W-:Y:S01]  /*c4780*/  ISETP.LT.AND P0, PT, R7, UR4, !P2 ;  /* 0x0000000407007c0c */ /* 0x000fe2000d701270 */
[----:B------:R-:W-:Y:S02]  /*c4790*/  ULDC UR4, c[0x0][0x228] ;  /* 0x00008a0000047ab9 */ /* 0x000fe40000000800 */
[----:B0-----:R-:W4:Y:S01]  /*c47a0*/  LDL.LU.64 R224, [R1+0xe20] ;  /* 0x000e200001e07983 */ /* 0x001f220000300a00 */
[----:B------:R-:W-:-:S09]  /*c47b0*/  PRMT R3, R176, 0x7770, RZ ;  /* 0x00007770b0037816 */ /* 0x000fd200000000ff */
[----:B------:R0:W-:Y:S01]  /*c47c0*/  @P0 STG.E.U8 desc[UR10][R222.64], R175 ;  /* 0x000000afde000986 */ /* 0x0001e2000c10110a */
[----:B------:R-:W-:Y:S01]  /*c47d0*/  ISETP.LT.AND P0, PT, R6, UR4, !P3 ;  /* 0x0000000406007c0c */ /* 0x000fe2000df01270 */
[----:B------:R-:W-:Y:S02]  /*c47e0*/  ULDC UR4, c[0x0][0x228] ;  /* 0x00008a0000047ab9 */ /* 0x000fe40000000800 */
[----:B0-----:R-:W4:Y:S10]  /*c47f0*/  LDL.LU.64 R222, [R1+0xe18] ;  /* 0x000e180001de7983 */ /* 0x001f340000300a00 */
[----:B------:R0:W-:Y:S01]  /*c4800*/  @P0 STG.E.U8 desc[UR10][R218.64], R3 ;  /* 0x00000003da000986 */ /* 0x0001e2000c10110a */
[----:B------:R-:W-:Y:S01]  /*c4810*/  ISETP.LT.AND P0, PT, R7, UR4, !P3 ;  /* 0x0000000407007c0c */ /* 0x000fe2000df01270 */
[----:B------:R-:W-:-:S02]  /*c4820*/  ULDC UR4, c[0x0][0x228] ;  /* 0x00008a0000047ab9 */ /* 0x000fc40000000800 */
[----:B0-----:R-:W4:Y:S01]  /*c4830*/  LDL.LU.64 R218, [R1+0xe38] ;  /* 0x000e380001da7983 */ /* 0x001f220000300a00 */
[----:B------:R-:W-:-:S09]  /*c4840*/  PRMT R3, R176, 0x7771, RZ ;  /* 0x00007771b0037816 */ /* 0x000fd200000000ff */
[----:B--2---:R0:W-:Y:S04]  /*c4850*/  @P0 STG.E.U8 desc[UR10][R226.64], R3 ;  /* 0x00000003e2000986 */ /* 0x0041e8000c10110a */
[----:B0-----:R-:W2:Y:S01]  /*c4860*/  LDL.LU.64 R226, [R1+0xe30] ;  /* 0x000e300001e27983 */ /* 0x001ea20000300a00 */
[----:B------:R-:W-:-:S04]  /*c4870*/  LOP3.LUT P4, RZ, R2, 0x40000, RZ, 0xc0, !PT ;  /* 0x0004000002ff7812 */ /* 0x000fc8000788c0ff */
[----:B------:R-:W-:Y:S01]  /*c4880*/  ISETP.LT.AND P0, PT, R6, UR4, !P4 ;  /* 0x0000000406007c0c */ /* 0x000fe2000e701270 */
[----:B------:R-:W-:Y:S01]  /*c4890*/  ULDC UR4, c[0x0][0x228] ;  /* 0x00008a0000047ab9 */ /* 0x000fe20000000800 */
[C---:B------:R-:W-:Y:S02]  /*c48a0*/  PRMT R3, R176.reuse, 0x7772, RZ ;  /* 0x00007772b0037816 */ /* 0x040fe400000000ff */
[----:B------:R-:W-:-:S09]  /*c48b0*/  PRMT R176, R176, 0x7773, RZ ;  /* 0x00007773b0b07816 */ /* 0x000fd200000000ff */
[----:B------:R0:W-:Y:S01]  /*c48c0*/  @P0 STG.E.U8 desc[UR10][R220.64], R3 ;  /* 0x00000003dc000986 */ /* 0x0001e2000c10110a */
[----:B------:R-:W-:Y:S01]  /*c48d0*/  ISETP.LT.AND P0, PT, R7, UR4, !P4 ;  /* 0x0000000407007c0c */ /* 0x000fe2000e701270 */
[----:B------:R-:W-:Y:S02]  /*c48e0*/  ULDC UR4, c[0x0][0x228] ;  /* 0x00008a0000047ab9 */ /* 0x000fe40000000800 */
[----:B0-----:R-:W2:Y:S01]  /*c48f0*/  LDL.LU.64 R220, [R1+0xe48] ;  /* 0x000e480001dc7983 */ /* 0x001ea20000300a00 */
[C---:B------:R-:W-:Y:S02]  /*c4900*/  LOP3.LUT P5, RZ, R2.reuse, 0x200000, RZ, 0xc0, !PT ;  /* 0x0020000002ff7812 */ /* 0x040fe400078ac0ff */
[----:B------:R-:W-:Y:S02]  /*c4910*/  PRMT R3, R177, 0x7770, RZ ;  /* 0x00007770b1037816 */ /* 0x000fe400000000ff */
[C---:B------:R-:W-:Y:S02]  /*c4920*/  LOP3.LUT P2, RZ, R2.reuse, 0x1000000, RZ, 0xc0, !PT ;  /* 0x0100000002ff7812 */ /* 0x040fe4000784c0ff */
[----:B------:R-:W-:-:S02]  /*c4930*/  LOP3.LUT P3, RZ, R2, 0x2000000, RZ, 0xc0, !PT ;  /* 0x0200000002ff7812 */ /* 0x000fc4000786c0ff */
[----:B------:R-:W-:Y:S01]  /*c4940*/  LOP3.LUT P4, RZ, R2, 0x10000000, RZ, 0xc0, !PT ;  /* 0x1000000002ff7812 */ /* 0x000fe2000788c0ff */
[----:B---3--:R0:W-:Y:S01]  /*c4950*/  @P0 STG.E.U8 desc[UR10][R216.64], R176 ;  /* 0x000000b0d8000986 */ /* 0x0081e2000c10110a */
[----:B------:R-:W-:Y:S01]  /*c4960*/  ISETP.LT.AND P0, PT, R6, UR4, !P5 ;  /* 0x0000000406007c0c */ /* 0x000fe2000ef01270 */
[----:B------:R-:W-:Y:S02]  /*c4970*/  ULDC UR4, c[0x0][0x228] ;  /* 0x00008a0000047ab9 */ /* 0x000fe40000000800 */
[----:B0-----:R-:W3:Y:S10]  /*c4980*/  LDL.LU.64 R216, [R1+0xe40] ;  /* 0x000e400001d87983 */ /* 0x001ef40000300a00 */
[----:B----4-:R0:W-:Y:S01]  /*c4990*/  @P0 STG.E.U8 desc[UR10][R224.64], R3 ;  /* 0x00000003e0000986 */ /* 0x0101e2000c10110a */
[----:B------:R-:W-:Y:S01]  /*c49a0*/  ISETP.LT.AND P0, PT, R7, UR4, !P5 ;  /* 0x0000000407007c0c */ /* 0x000fe2000ef01270 */
[----:B------:R-:W-:Y:S01]  /*c49b0*/  ULDC UR4, c[0x0][0x228] ;  /* 0x00008a0000047ab9 */ /* 0x000fe20000000800 */
[----:B------:R-:W-:Y:S01]  /*c49c0*/  LOP3.LUT P5, RZ, R2, 0x40000000, RZ, 0xc0, !PT ;  /* 0x4000000002ff7812 */ /* 0x000fe200078ac0ff */
        /* <DEDUP_REMOVED lines=14> */
[----:B------:R-:W-:Y:S01]  /*c4ab0*/  ISETP.LT.AND P0, PT, R6, UR4, !P3 ;  /* 0x0000000406007c0c */ /* 0x000fe2000df01270 */
[----:B------:R-:W-:Y:S01]  /*c4ac0*/  ULDC UR4, c[0x0][0x228] ;  /* 0x00008a0000047ab9 */ /* 0x000fe20000000800 */
[----:B------:R-:W-:-:S11]  /*c4ad0*/  PRMT R2, R178, 0x7770, RZ ;  /* 0x00007770b2027816 */ /* 0x000fd600000000ff */
[----:B------:R0:W-:Y:S01]  /*c4ae0*/  @P0 STG.E.U8 desc[UR10][R220.64], R2 ;  /* 0x00000002dc000986 */ /* 0x0001e2000c10110a */
[----:B------:R-:W-:Y:S01]  /*c4af0*/  ISETP.LT.AND P0, PT, R7, UR4, !P3 ;  /* 0x0000000407007c0c */ /* 0x000fe2000df01270 */
[----:B------:R-:W-:Y:S02]  /*c4b00*/  ULDC UR4, c[0x0][0x228] ;  /* 0x00008a0000047ab9 */ /* 0x000fe40000000800 */
[----:B0-----:R-:W2:Y:S01]  /*c4b10*/  LDL.LU.64 R220, [R1+0xe78] ;  /* 0x000e780001dc7983 */ /* 0x001ea20000300a00 */
[----:B------:R-:W-:-:S09]  /*c4b20*/  PRMT R2, R178, 0x7771, RZ ;  /* 0x00007771b2027816 */ /* 0x000fd200000000ff */
        /* <DEDUP_REMOVED lines=31> */
[----:B------:R-:W-:Y:S02]  /*c4d20*/  LOP3.LUT P3, RZ, R238, 0x4, RZ, 0xc0, !PT ;  /* 0x00000004eeff7812 */ /* 0x000fe4000786c0ff */
[----:B------:R-:W-:Y:S02]  /*c4d30*/  PRMT R2, R180, 0x7770, RZ ;  /* 0x00007770b4027816 */ /* 0x000fe400000000ff */
[----:B------:R-:W-:-:S05]  /*c4d40*/  LOP3.LUT P4, RZ, R238, 0x10, RZ, 0xc0, !PT ;  /* 0x00000010eeff7812 */ /* 0x000fca000788c0ff */
[----:B---3--:R0:W-:Y:S01]  /*c4d50*/  @P0 STG.E.U8 desc[UR10][R216.64], R179 ;  /* 0x000000b3d8000986 */ /* 0x0081e2000c10110a */
[----:B------:R-:W-:Y:S01]  /*c4d60*/  ISETP.LT.AND P0, PT, R6, UR4, !P3 ;  /* 0x0000000406007c0c */ /* 0x000fe2000df01270 */
[----:B------:R-:W-:Y:S02]  /*c4d70*/  ULDC UR4, c[0x0][0x228] ;  /* 0x00008a0000047ab9 */ /* 0x000fe40000000800 */
[----:B0-----:R-:W3:Y:S10]  /*c4d80*/  LDL.LU.64 R216, [R1+0xea0] ;  /* 0x000ea00001d87983 */ /* 0x001ef40000300a00 */
[----:B----4-:R0:W-:Y:S01]  /*c4d90*/  @P0 STG.E.U8 desc[UR10][R224.64], R2 ;  /* 0x00000002e0000986 */ /* 0x0101e2000c10110a */
[----:B------:R-:W-:Y:S01]  /*c4da0*/  ISETP.LT.AND P0, PT, R7, UR4, !P3 ;  /* 0x0000000407007c0c */ /* 0x000fe2000df01270 */
[----:B------:R-:W-:-:S02]  /*c4db0*/  ULDC UR4, c[0x0][0x228] ;  /* 0x00008a0000047ab9 */ /* 0x000fc40000000800 */
        /* <DEDUP_REMOVED lines=19> */
[----:B------:R-:W-:Y:S01]  /*c4ef0*/  ISETP.LT.AND P0, PT, R7, UR4, !P5 ;  /* 0x0000000407007c0c */ /* 0x000fe2000ef01270 */
[----:B------:R-:W-:Y:S02]  /*c4f00*/  ULDC UR4, c[0x0][0x228] ;  /* 0x00008a0000047ab9 */ /* 0x000fe40000000800 */
        /* <DEDUP_REMOVED lines=266> */
[----:B------:R-:W-:Y:S02]  /*c5fb0*/  LOP3.LUT P2, RZ, R237, 0x40000000, RZ, 0xc0, !PT ;  /* 0x40000000edff7812 */ /* 0x000fe4000784c0ff */
        /* <DEDUP_REMOVED lines=326> */
[----:B------:R-:W-:Y:S01]  /*c7420*/  ULDC UR4, c[0x0][0x228] ;  /* 0x00008a0000047ab9 */ /* 0x000fe20000000800 */
[----:B------:R-:W-:Y:S02]  /*c7430*/  LOP3.LUT P4, RZ, R14, 0x1, RZ, 0xc0, !PT ;  /* 0x000000010eff7812 */ /* 0x000fe4000788c0ff */
[----:B0-----:R-:W-:Y:S01]  /*c7440*/  PRMT R2, R208, 0x7771, RZ ;  /* 0x00007771d0027816 */ /* 0x001fe200000000ff */
[----:B------:R-:W2:Y:S01]  /*c7450*/  LDL.LU.64 R220, [R1+0x1260] ;  /* 0x0012600001dc7983 */ /* 0x000ea20000300a00 */
[----:B------:R-:W-:-:S07]  /*c7460*/  LOP3.LUT P5, RZ, R14, 0x4, RZ, 0xc0, !PT ;  /* 0x000000040eff7812 */ /* 0x000fce00078ac0ff */
[----:B---3--:R0:W-:Y:S01]  /*c7470*/  @P0 STG.E.U8 desc[UR10][R216.64], R2 ;  /* 0x00000002d8000986 */ /* 0x0081e2000c10110a */
[----:B------:R-:W-:Y:S01]  /*c7480*/  ISETP.LT.AND P0, PT, R6, UR4, !P4 ;  /* 0x0000000406007c0c */ /* 0x000fe2000e701270 */
[----:B------:R-:W-:Y:S01]  /*c7490*/  ULDC UR4, c[0x0][0x228] ;  /* 0x00008a0000047ab9 */ /* 0x000fe20000000800 */
[C---:B0-----:R-:W-:Y:S01]  /*c74a0*/  PRMT R2, R208.reuse, 0x7772, RZ ;  /* 0x00007772d0027816 */ /* 0x041fe200000000ff */
[----:B------:R-:W3:Y:S01]  /*c74b0*/  LDL.LU.64 R216, [R1+0x1258] ;  /* 0x0012580001d87983 */ /* 0x000ee20000300a00 */
[----:B------:R-:W-:-:S09]  /*c74c0*/  PRMT R208, R208, 0x7773, RZ ;  /* 0x00007773d0d07816 */ /* 0x000fd200000000ff */
[----:B----4-:R0:W-:Y:S01]  /*c74d0*/  @P0 STG.E.U8 desc[UR10][R224.64], R2 ;  /* 0x00000002e0000986 */ /* 0x0101e2000c10110a */
[----:B------:R-:W-:Y:S01]  /*c74e0*/  ISETP.LT.AND P0, PT, R7, UR4, !P4 ;  /* 0x0000000407007c0c */ /* 0x000fe2000e701270 */
[----:B------:R-:W-:Y:S01]  /*c74f0*/  ULDC UR4, c[0x0][0x228] ;  /* 0x00008a0000047ab9 */ /* 0x000fe20000000800 */
[----:B0-----:R-:W-:Y:S01]  /*c7500*/  PRMT R2, R209, 0x7770, RZ ;  /* 0x00007770d1027816 */ /* 0x001fe200000000ff */
[----:B------:R-:W4:Y:S10]  /*c7510*/  LDL.LU.64 R224, [R1+0x1270] ;  /* 0x0012700001e07983 */ /* 0x000f340000300a00 */
[----:B------:R0:W-:Y:S01]  /*c7520*/  @P0 STG.E.U8 desc[UR10][R222.64], R208 ;  /* 0x000000d0de000986 */ /* 0x0001e2000c10110a */
[----:B------:R-:W-:Y:S01]  /*c7530*/  ISETP.LT.AND P0, PT, R6, UR4, !P5 ;  /* 0x0000000406007c0c */ /* 0x000fe2000ef01270 */
[----:B------:R-:W-:-:S02]  /*c7540*/  ULDC UR4, c[0x0][0x228] ;  /* 0x00008a0000047ab9 */ /* 0x000fc40000000800 */
[----:B0-----:R-:W4:Y:S10]  /*c7550*/  LDL.LU.64 R222, [R1+0x1268] ;  /* 0x0012680001de7983 */ /* 0x001f340000300a00 */
[----:B------:R0:W-:Y:S01]  /*c7560*/  @P0 STG.E.U8 desc[UR10][R218.64], R2 ;  /* 0x00000002da000986 */ /* 0x0001e2000c10110a */
[----:B------:R-:W-:Y:S01]  /*c7570*/  ISETP.LT.AND P0, PT, R7, UR4, !P5 ;  /* 0x0000000407007c0c */ /* 0x000fe2000ef01270 */
[----:B------:R-:W-:Y:S01]  /*c7580*/  ULDC UR4, c[0x0][0x228] ;  /* 0x00008a0000047ab9 */ /* 0x000fe20000000800 */
[----:B0-----:R-:W-:-:S11]  /*c7590*/  PRMT R2, R209, 0x7771, RZ ;  /* 0x00007771d1027816 */ /* 0x001fd600000000ff */
[----:B--2---:R0:W-:Y:S04]  /*c75a0*/  @P0 STG.E.U8 desc[UR10][R226.64], R2 ;  /* 0x00000002e2000986 */ /* 0x0041e8000c10110a */
[----:B0-----:R-:W2:Y:S01]  /*c75b0*/  LDL.LU.64 R226, [R1+0x1278] ;  /* 0x0012780001e27983 */ /* 0x001ea20000300a00 */
[----:B------:R-:W-:Y:S02]  /*c75c0*/  LOP3.LUT P6, RZ, R14, 0x10, RZ, 0xc0, !PT ;  /* 0x000000100eff7812 */ /* 0x000fe400078cc0ff */
[C---:B------:R-:W-:Y:S01]  /*c75d0*/  PRMT R2, R209.reuse, 0x7772, RZ ;  /* 0x00007772d1027816 */ /* 0x040fe200000000ff */
[----:B------:R-:W2:Y:S01]  /*c75e0*/  LDL.LU.64 R218, [R1+0x1288] ;  /* 0x0012880001da7983 */ /* 0x000ea20000300a00 */
[----:B------:R-:W-:Y:S01]  /*c75f0*/  ISETP.LT.AND P0, PT, R6, UR4, !P6 ;  /* 0x0000000406007c0c */ /* 0x000fe2000f701270 */
[----:B------:R-:W-:Y:S01]  /*c7600*/  ULDC UR4, c[0x0][0x228] ;  /* 0x00008a0000047ab9 */ /* 0x000fe20000000800 */
[----:B------:R-:W-:-:S11]  /*c7610*/  PRMT R209, R209, 0x7773, RZ ;  /* 0x00007773d1d17816 */ /* 0x000fd600000000ff */
[----:B------:R0:W-:Y:S01]  /*c7620*/  @P0 STG.E.U8 desc[UR10][R220.64], R2 ;  /* 0x00000002dc000986 */ /* 0x0001e2000c10110a */
[----:B------:R-:W-:Y:S01]  /*c7630*/  ISETP.LT.AND P0, PT, R7, UR4, !P6 ;  /* 0x0000000407007c0c */ /* 0x000fe2000f701270 */
[----:B------:R-:W-:Y:S01]  /*c7640*/  ULDC UR4, c[0x0][0x228] ;  /* 0x00008a0000047ab9 */ /* 0x000fe20000000800 */
[C---:B------:R-:W-:Y:S01]  /*c7650*/  LOP3.LUT P1, RZ, R239.reuse, 0x2, RZ, 0xc0, !PT ;  /* 0x00000002efff7812 */ /* 0x040fe2000782c0ff */
[----:B0-----:R-:W2:Y:S01]  /*c7660*/  LDL.LU.64 R220, [R1+0x1280] ;  /* 0x0012800001dc7983 */ /* 0x001ea20000300a00 */
[----:B------:R-:W-:Y:S02]  /*c7670*/  PRMT R2, R210, 0x7770, RZ ;  /* 0x00007770d2027816 */ /* 0x000fe400000000ff */
[----:B------:R-:W-:-:S07]  /*c7680*/  LOP3.LUT P2, RZ, R239, 0x1, RZ, 0xc0, !PT ;  /* 0x00000001efff7812 */ /* 0x000fce000784c0ff */
[----:B---3--:R-:W-:Y:S01]  /*c7690*/  @P0 STG.E.U8 desc[UR10][R216.64], R209 ;  /* 0x000000d1d8000986 */ /* 0x008fe2000c10110a */
[----:B------:R-:W-:Y:S01]  /*c76a0*/  ISETP.LT.AND P0, PT, R6, UR4, !P1 ;  /* 0x0000000406007c0c */ /* 0x000fe2000cf01270 */
[----:B------:R-:W-:Y:S02]  /*c76b0*/  ULDC UR4, c[0x0][0x228] ;  /* 0x00008a0000047ab9 */ /* 0x000fe40000000800 */
[----:B------:R-:W-:Y:S01]  /*c76c0*/  ISETP.LT.AND P1, PT, R7, UR4, !P1 ;  /* 0x0000000407007c0c */ /* 0x000fe2000cf21270 */
[----:B------:R-:W-:-:S09]  /*c76d0*/  ULDC UR4, c[0x0][0x228] ;  /* 0x00008a0000047ab9 */ /* 0x000fd20000000800 */
[----:B----4-:R0:W-:Y:S01]  /*c76e0*/  @P0 STG.E.U8 desc[UR10][R224.64], R2 ;  /* 0x00000002e0000986 */ /* 0x0101e2000c10110a */
[----:B------:R-:W-:Y:S01]  /*c76f0*/  ISETP.LT.AND P0, PT, R6, UR4, !P2 ;  /* 0x0000000406007c0c */ /* 0x000fe2000d701270 */
[----:B------:R-:W-:Y:S02]  /*c7700*/  ULDC UR4, c[0x0][0x228] ;  /* 0x00008a0000047ab9 */ /* 0x000fe40000000800 */
[----:B0-----:R-:W3:Y:S01]  /*c7710*/  LDL.LU.64 R224, [R1+0x1290] ;  /* 0x0012900001e07983 */ /* 0x001ee20000300a00 */
[----:B------:R-:W-:-:S05]  /*c7720*/  PRMT R2, R210, 0x7771, RZ ;  /* 0x00007771d2027816 */ /* 0x000fca00000000ff */
[----:B------:R0:W-:Y:S04]  /*c7730*/  @P1 STG.E.U8 desc[UR10][R222.64], R2 ;  /* 0x00000002de001986 */ /* 0x0001e8000c10110a */
[----:B0-----:R-:W4:Y:S01]  /*c7740*/  LDL.LU.64 R222, [R1+0x1298] ;  /* 0x0012980001de7983 */ /* 0x001f220000300a00 */
[----:B------:R-:W-:-:S03]  /*c7750*/  PRMT R2, R210, 0x7772, RZ ;  /* 0x00007772d2027816 */ /* 0x000fc600000000ff */
[----:B------:R-:W4:Y:S04]  /*c7760*/  LDL.LU R248, [R1+0x60] ;  /* 0x0000600001f87983 */ /* 0x000f280000300800 */
[----:B--2---:R0:W-:Y:S04]  /*c7770*/  @P0 STG.E.U8 desc[UR10][R226.64], R2 ;  /* 0x00000002e2000986 */ /* 0x0041e8000c10110a */
[----:B0-----:R-:W2:Y:S01]  /*c7780*/  LDL.LU.64 R226, [R1+0x12a8] ;  /* 0x0012a80001e27983 */ /* 0x001ea20000300a00 */
[----:B------:R-:W-:Y:S02]  /*c7790*/  LOP3.LUT P3, RZ, R13, 0x80000000, RZ, 0xc0, !PT ;  /* 0x800000000dff7812 */ /* 0x000fe4000786c0ff */
[----:B------:R-:W-:Y:S01]  /*c77a0*/  ISETP.LT.AND P2, PT, R7, UR4, !P2 ;  /* 0x0000000407007c0c */ /* 0x000fe2000d741270 */
[----:B------:R-:W-:Y:S01]  /*c77b0*/  ULDC UR4, c[0x0][0x228] ;  /* 0x00008a0000047ab9 */ /* 0x000fe20000000800 */
[----:B------:R-:W-:Y:S01]  /*c77c0*/  ISETP.LT.AND P1, PT, R6, UR6, !P3 ;  /* 0x0000000606007c0c */ /* 0x000fe2000df21270 */
[----:B------:R-:W2:Y:S01]  /*c77d0*/  LDL.LU.64 R216, [R1+0x12a0] ;  /* 0x0012a00001d87983 */ /* 0x000ea20000300a00 */
[----:B------:R-:W-:Y:S01]  /*c77e0*/  PRMT R210, R210, 0x7773, RZ ;  /* 0x00007773d2d27816 */ /* 0x000fe200000000ff */
[----:B------:R-:W-:Y:S01]  /*c77f0*/  ULDC UR6, c[0x0][0x228] ;  /* 0x00008a0000067ab9 */ /* 0x000fe20000000800 */
[----:B------:R-:W-:-:S02]  /*c7800*/  PRMT R2, R211, 0x7770, RZ ;  /* 0x00007770d3027816 */ /* 0x000fc400000000ff */
[----:B------:R-:W-:Y:S01]  /*c7810*/  ISETP.LT.AND P3, PT, R7, UR4, !P3 ;  /* 0x0000000407007c0c */ /* 0x000fe2000df61270 */
[----:B------:R-:W-:Y:S01]  /*c7820*/  ULDC UR4, c[0x0][0x228] ;  /* 0x00008a0000047ab9 */ /* 0x000fe20000000800 */
[----:B------:R-:W-:-:S03]  /*c7830*/  LOP3.LUT P4, RZ, R13, 0x40000000, RZ, 0xc0, !PT ;  /* 0x400000000dff7812 */ /* 0x000fc6000788c0ff */
[----:B------:R-:W-:Y:S04]  /*c7840*/  @P2 STG.E.U8 desc[UR10][R218.64], R210 ;  /* 0x000000d2da002986 */ /* 0x000fe8000c10110a */
[----:B------:R0:W-:Y:S01]  /*c7850*/  @P1 STG.E.U8 desc[UR10][R220.64], R2 ;  /* 0x00000002dc001986 */ /* 0x0001e2000c10110a */
[----:B------:R-:W-:Y:S02]  /*c7860*/  PRMT R4, R211, 0x7771, RZ ;  /* 0x00007771d3047816 */ /* 0x000fe400000000ff */
[----:B------:R-:W-:Y:S01]  /*c7870*/  ISETP.LT.AND P2, PT, R6, UR6, !P4 ;  /* 0x0000000606007c0c */ /* 0x000fe2000e741270 */
[----:B------:R-:W-:Y:S01]  /*c7880*/  ULDC UR6, c[0x0][0x228] ;  /* 0x00008a0000067ab9 */ /* 0x000fe20000000800 */
[----:B0-----:R-:W2:Y:S01]  /*c7890*/  LDL.LU.64 R220, [R1+0x12b8] ;  /* 0x0012b80001dc7983 */ /* 0x001ea20000300a00 */
[----:B------:R-:W-:Y:S01]  /*c78a0*/  ISETP.LT.AND P4, PT, R7, UR4, !P4 ;  /* 0x0000000407007c0c */ /* 0x000fe2000e781270 */
[----:B------:R-:W-:Y:S01]  /*c78b0*/  VIADD R3, R0, 0x1aa ;  /* 0x000001aa00037836 */ /* 0x000fe20000000000 */
[C---:B------:R-:W-:Y:S01]  /*c78c0*/  PRMT R2, R211.reuse, 0x7772, RZ ;  /* 0x00007772d3027816 */ /* 0x040fe200000000ff */
[----:B------:R-:W-:Y:S01]  /*c78d0*/  ULDC UR4, c[0x0][0x228] ;  /* 0x00008a0000047ab9 */ /* 0x000fe20000000800 */
[----:B------:R-:W-:Y:S01]  /*c78e0*/  PRMT R211, R211, 0x7773, RZ ;  /* 0x00007773d3d37816 */ /* 0x000fe200000000ff */
[----:B---3--:R0:W-:Y:S04]  /*c78f0*/  @P3 STG.E.U8 desc[UR10][R224.64], R4 ;  /* 0x00000004e0003986 */ /* 0x0081e8000c10110a */
[----:B0-----:R-:W3:Y:S04]  /*c7900*/  LDL.LU.64 R224, [R1+0x12d0] ;  /* 0x0012d00001e07983 */ /* 0x001ee80000300a00 */
[----:B------:R-:W3:Y:S04]  /*c7910*/  LDL.LU R213, [R1+0x64] ;  /* 0x0000640001d57983 */ /* 0x000ee80000300800 */
[----:B------:R-:W3:Y:S04]  /*c7920*/  LDL.LU.64 R218, [R1+0x12c8] ;  /* 0x0012c80001da7983 */ /* 0x000ee80000300a00 */
[----:B----4-:R0:W-:Y:S04]  /*c7930*/  @P2 STG.E.U8 desc[UR10][R222.64], R2 ;  /* 0x00000002de002986 */ /* 0x0101e8000c10110a */
[----:B0-----:R-:W4:Y:S04]  /*c7940*/  LDL.LU.64 R222, [R1+0x12d8] ;  /* 0x0012d80001de7983 */ /* 0x001f280000300a00 */
[----:B--2---:R0:W-:Y:S04]  /*c7950*/  @P4 STG.E.U8 desc[UR10][R226.64], R211 ;  /* 0x000000d3e2004986 */ /* 0x0041e8000c10110a */
[----:B0-----:R-:W2:Y:S01]  /*c7960*/  LDL.LU.64 R226, [R1+0x12c0] ;  /* 0x0012c00001e27983 */ /* 0x001ea20000300a00 */
[----:B------:R-:W-:-:S04]  /*c7970*/  LOP3.LUT P5, RZ, R13, 0x20000000, RZ, 0xc0, !PT ;  /* 0x200000000dff7812 */ /* 0x000fc800078ac0ff */
[----:B------:R-:W-:Y:S01]  /*c7980*/  ISETP.LT.AND P1, PT, R6, UR6, !P5 ;  /* 0x0000000606007c0c */ /* 0x000fe2000ef21270 */
[----:B------:R-:W-:Y:S01]  /*c7990*/  ULDC UR6, c[0x0][0x228] ;  /* 0x00008a0000067ab9 */ /* 0x000fe20000000800 */
[----:B------:R-:W-:Y:S01]  /*c79a0*/  ISETP.LT.AND P5, PT, R7, UR4, !P5 ;  /* 0x0000000407007c0c */ /* 0x000fe2000efa1270 */
[----:B------:R-:W-:Y:S01]  /*c79b0*/  ULDC UR4, c[0x0][0x22c] ;  /* 0x00008b0000047ab9 */ /* 0x000fe20000000800 */
[----:B------:R-:W-:Y:S01]  /*c79c0*/  ISETP.GE.AND P0, PT, R3, UR17, PT ;  /* 0x0000001103007c0c */ /* 0x000fe2000bf06270 */
[----:B------:R-:W-:Y:S01]  /*c79d0*/  VIADD R3, R0, 0x1ff ;  /* 0x000001ff00037836 */ /* 0x000fe20000000000 */
[----:B------:R-:W-:Y:S02]  /*c79e0*/  LOP3.LUT P6, RZ, R13, 0x10000000, RZ, 0xc0, !PT ;  /* 0x100000000dff7812 */ /* 0x000fe400078cc0ff */
[----:B------:R-:W-:Y:S02]  /*c79f0*/  PRMT R2, R248, 0x7770, RZ ;  /* 0x00007770f8027816 */ /* 0x000fe400000000ff */
[----:B------:R-:W-:-:S02]  /*c7a00*/  ISETP.GE.AND P3, PT, R3, UR31, PT ;  /* 0x0000001f03007c0c */ /* 0x000fc4000bf66270 */
[----:B------:R-:W-:Y:S01]  /*c7a10*/  PRMT R3, R248, 0x7771, RZ ;  /* 0x00007771f8037816 */ /* 0x000fe200000000ff */
[----:B------:R0:W-:Y:S01]  /*c7a20*/  @P1 STG.E.U8 desc[UR10][R216.64], R2 ;  /* 0x00000002d8001986 */ /* 0x0001e2000c10110a */
[----:B------:R-:W-:Y:S01]  /*c7a30*/  ISETP.LT.AND P4, PT, R6, UR6, !P6 ;  /* 0x0000000606007c0c */ /* 0x000fe2000f781270 */
[----:B------:R-:W-:Y:S02]  /*c7a40*/  ULDC UR6, c[0x0][0x228] ;  /* 0x00008a0000067ab9 */ /* 0x000fe40000000800 */
[----:B------:R1:W-:Y:S01]  /*c7a50*/  @P5 STG.E.U8 desc[UR10][R220.64], R3 ;  /* 0x00000003dc005986 */ /* 0x0003e2000c10110a */
[----:B------:R-:W-:Y:S01]  /*c7a60*/  ISETP.LT.AND P6, PT, R7, UR6, !P6 ;  /* 0x0000000607007c0c */ /* 0x000fe2000f7c1270 */
[C---:B------:R-:W-:Y:S01]  /*c7a70*/  VIADD R4, R0.reuse, 0x1f4 ;  /* 0x000001f400047836 */ /* 0x040fe20000000000 */
[----:B------:R-:W-:Y:S01]  /*c7a80*/  ULDC UR6, c[0x0][0x228] ;  /* 0x00008a0000067ab9 */ /* 0x000fe20000000800 */
[----:B0-----:R-:W-:Y:S01]  /*c7a90*/  VIADD R2, R0, 0x1ab ;  /* 0x000001ab00027836 */ /* 0x001fe20000000000 */
[----:B-1----:R-:W2:Y:S04]  /*c7aa0*/  LDL.LU.64 R220, [R1+0x12e0] ;  /* 0x0012e00001dc7983 */ /* 0x002ea80000300a00 */
[----:B------:R-:W-:Y:S01]  /*c7ab0*/  ISETP.GE.AND P1, PT, R2, UR4, PT ;  /* 0x0000000402007c0c */ /* 0x000fe2000bf26270 */
[----:B------:R-:W-:Y:S01]  /*c7ac0*/  ULDC UR4, c[0x0][0x228] ;  /* 0x00008a0000047ab9 */ /* 0x000fe20000000800 */
[----:B------:R-:W-:Y:S01]  /*c7ad0*/  PRMT R3, R248, 0x7772, RZ ;  /* 0x00007772f8037816 */ /* 0x000fe200000000ff */
[----:B------:R-:W2:Y:S01]  /*c7ae0*/  LDL.LU R252, [R1+0x68] ;  /* 0x0000680001fc7983 */ /* 0x000ea20000300800 */
[----:B------:R-:W-:Y:S01]  /*c7af0*/  ISETP.LT.AND P5, PT, R6, UR4, !P0 ;  /* 0x0000000406007c0c */ /* 0x000fe2000c7a1270 */
[----:B------:R-:W-:Y:S01]  /*c7b00*/  VIADD R2, R0, 0x1ac ;  /* 0x000001ac00027836 */ /* 0x000fe20000000000 */
[----:B------:R-:W-:Y:S01]  /*c7b10*/  ULDC UR4, c[0x0][0x22c] ;  /* 0x00008b0000047ab9 */ /* 0x000fe20000000800 */
[----:B------:R-:W-:-:S02]  /*c7b20*/  ISETP.GE.AND P2, PT, R4, UR29, PT ;  /* 0x0000001d04007c0c */ /* 0x000fc4000bf46270 */
[----:B------:R-:W-:Y:S01]  /*c7b30*/  ISETP.LT.AND P0, PT, R7, UR6, !P0 ;  /* 0x0000000607007c0c */ /* 0x000fe2000c701270 */
[----:B------:R-:W-:Y:S01]  /*c7b40*/  ULDC UR6, c[0x0][0x228] ;  /* 0x00008a0000067ab9 */ /* 0x000fe20000000800 */
[----:B------:R-:W-:Y:S01]  /*c7b50*/  PRMT R4, R248, 0x7773, RZ ;  /* 0x00007773f8047816 */ /* 0x000fe200000000ff */
[----:B---3--:R0:W-:Y:S01]  /*c7b60*/  @P4 STG.E.U8 desc[UR10][R224.64], R3 ;  /* 0x00000003e0004986 */ /* 0x0081e2000c10110a */
[----:B------:R-:W-:Y:S01]  /*c7b70*/  ISETP.GE.AND P4, PT, R2, UR4, PT ;  /* 0x0000000402007c0c */ /* 0x000fe2000bf86270 */
[----:B------:R-:W-:Y:S01]  /*c7b80*/  ULDC UR4, c[0x0][0x228] ;  /* 0x00008a0000047ab9 */ /* 0x000fe20000000800 */
[C---:B------:R-:W-:Y:S01]  /*c7b90*/  PRMT R2, R213.reuse, 0x7770, RZ ;  /* 0x00007770d5027816 */ /* 0x040fe200000000ff */
[----:B0-----:R-:W3:Y:S04]  /*c7ba0*/  LDL.LU.64 R224, [R1+0x12f0] ;  /* 0x0012f00001e07983 */ /* 0x001ee80000300a00 */
[----:B------:R-:W3:Y:S01]  /*c7bb0*/  LDL.LU.64 R216, [R1+0x12e8] ;  /* 0x0012e80001d87983 */ /* 0x000ee20000300a00 */
[----:B------:R-:W-:-:S03]  /*c7bc0*/  PRMT R3, R213, 0x7771, RZ ;  /* 0x00007771d5037816 */ /* 0x000fc600000000ff */
[----:B------:R-:W-:Y:S04]  /*c7bd0*/  @P6 STG.E.U8 desc[UR10][R218.64], R4 ;  /* 0x00000004da006986 */ /* 0x000fe8000c10110a */
[----:B----4-:R0:W-:Y:S04]  /*c7be0*/  @P5 STG.E.U8 desc[UR10][R222.64], R2 ;  /* 0x00000002de005986 */ /* 0x0101e8000c10110a */
[----:B0-----:R-:W4:Y:S04]  /*c7bf0*/  LDL.LU.64 R222, [R1+0x12f8] ;  /* 0x0012f80001de7983 */ /* 0x001f280000300a00 */
[----:B--2---:R0:W-:Y:S04]  /*c7c00*/  @P0 STG.E.U8 desc[UR10][R226.64], R3 ;  /* 0x00000003e2000986 */ /* 0x0041e8000c10110a */
[----:B0-----:R-:W2:Y:S01]  /*c7c10*/  LDL.LU.64 R226, [R1+0x1310] ;  /* 0x0013100001e27983 */ /* 0x001ea20000300a00 */
[----:B------:R-:W-:Y:S01]  /*c7c20*/  ISETP.LT.AND P5, PT, R6, UR4, !P1 ;  /* 0x0000000406007c0c */ /* 0x000fe2000cfa1270 */
[----:B------:R-:W-:Y:S01]  /*c7c30*/  VIADD R2, R0, 0x1ad ;  /* 0x000001ad00027836 */ /* 0x000fe20000000000 */
[----:B------:R-:W-:Y:S01]  /*c7c40*/  ULDC UR4, c[0x0][0x22c] ;  /* 0x00008b0000047ab9 */ /* 0x000fe20000000800 */
[----:B------:R-:W-:Y:S01]  /*c7c50*/  PRMT R3, R213, 0x7772, RZ ;  /* 0x00007772d5037816 */ /* 0x000fe200000000ff */
[----:B------:R-:W2:Y:S01]  /*c7c60*/  LDL.LU R248, [R1+0x6c] ;  /* 0x00006c0001f87983 */ /* 0x000ea20000300800 */
[----:B------:R-:W-:Y:S01]  /*c7c70*/  ISETP.LT.AND P1, PT, R7, UR6, !P1 ;  /* 0x0000000607007c0c */ /* 0x000fe2000cf21270 */
[----:B------:R-:W-:Y:S01]  /*c7c80*/  ULDC UR6, c[0x0][0x228] ;  /* 0x00008a0000067ab9 */ /* 0x000fe20000000800 */
[----:B------:R-:W-:Y:S01]  /*c7c90*/  ISETP.GE.AND P0, PT, R2, UR4, PT ;  /* 0x0000000402007c0c */ /* 0x000fe2000bf06270 */
[----:B------:R-:W-:Y:S01]  /*c7ca0*/  VIADD R2, R0, 0x1ae ;  /* 0x000001ae00027836 */ /* 0x000fe20000000000 */
[----:B------:R-:W-:Y:S01]  /*c7cb0*/  ISETP.LT.AND P6, PT, R6, UR8, !P4 ;  /* 0x0000000806007c0c */ /* 0x000fe2000e7c1270 */
[----:B------:R-:W2:Y:S01]  /*c7cc0*/  LDL.LU.64 R218, [R1+0x1308] ;  /* 0x0013080001da7983 */ /* 0x000ea20000300a00 */
[----:B------:R-:W-:Y:S01]  /*c7cd0*/  ULDC UR4, c[0x0][0x22c] ;  /* 0x00008b0000047ab9 */ /* 0x000fe20000000800 */
[----:B------:R-:W-:-:S02]  /*c7ce0*/  ULDC UR8, c[0x0][0x228] ;  /* 0x00008a0000087ab9 */ /* 0x000fc40000000800 */
[----:B------:R0:W-:Y:S01]  /*c7cf0*/  @P5 STG.E.U8 desc[UR10][R220.64], R3 ;  /* 0x00000003dc005986 */ /* 0x0001e2000c10110a */
[----:B------:R-:W-:Y:S01]  /*c7d00*/  ISETP.GE.AND P5, PT, R2, UR4, PT ;  /* 0x0000000402007c0c */ /* 0x000fe2000bfa6270 */
[----:B------:R-:W-:Y:S01]  /*c7d10*/  ULDC UR4, c[0x0][0x228] ;  /* 0x00008a0000047ab9 */ /* 0x000fe20000000800 */
[----:B------:R-:W-:Y:S02]  /*c7d20*/  PRMT R2, R213, 0x7773, RZ ;  /* 0x00007773d5027816 */ /* 0x000fe400000000ff */
[----:B------:R-:W-:Y:S01]  /*c7d30*/  ISETP.LT.AND P4, PT, R7, UR4, !P4 ;  /* 0x0000000407007c0c */ /* 0x000fe2000e781270 */
[----:B------:R-:W-:Y:S01]  /*c7d40*/  ULDC UR4, c[0x0][0x22c] ;  /* 0x00008b0000047ab9 */ /* 0x000fe20000000800 */
[----:B0-----:R-:W2:Y:S01]  /*c7d50*/  LDL.LU.64 R220, [R1+0x1318] ;  /* 0x0013180001dc7983 */ /* 0x001ea20000300a00 */
[----:B------:R-:W-:-:S03]  /*c7d60*/  PRMT R3, R252, 0x7770, RZ ;  /* 0x00007770fc037816 */ /* 0x000fc600000000ff */
[----:B---3--:R0:W-:Y:S04]  /*c7d70*/  @P1 STG.E.U8 desc[UR10][R224.64], R2 ;  /* 0x00000002e0001986 */ /* 0x0081e8000c10110a */
[----:B------:R1:W-:Y:S01]  /*c7d80*/  @P6 STG.E.U8 desc[UR10][R216.64], R3 ;  /* 0x00000003d8006986 */ /* 0x0003e2000c10110a */
[----:B------:R-:W-:Y:S01]  /*c7d90*/  ISETP.LT.AND P6, PT, R6, UR6, !P0 ;  /* 0x0000000606007c0c */ /* 0x000fe2000c7c1270 */
[----:B------:R-:W-:Y:S02]  /*c7da0*/  ULDC UR6, c[0x0][0x228] ;  /* 0x00008a0000067ab9 */ /* 0x000fe40000000800 */
[----:B0-----:R-:W3:Y:S01]  /*c7db0*/  LDL.LU.64 R224, [R1+0x1300] ;  /* 0x0013000001e07983 */ /* 0x001ee20000300a00 */
[----:B-1----:R-:W-:-:S05]  /*c7dc0*/  PRMT R3, R252, 0x7771, RZ ;  /* 0x00007771fc037816 */ /* 0x002fca00000000ff */
[----:B----4-:R0:W-:Y:S04]  /*c7dd0*/  @P4 STG.E.U8 desc[UR10][R222.64], R3 ;  /* 0x00000003de004986 */ /* 0x0101e8000c10110a */
[----:B0-----:R-:W4:Y:S01]  /*c7de0*/  LDL.LU.64 R222, [R1+0x1328] ;  /* 0x0013280001de7983 */ /* 0x001f220000300a00 */
[----:B------:R-:W-:-:S03]  /*c7df0*/  PRMT R3, R252, 0x7772, RZ ;  /* 0x00007772fc037816 */ /* 0x000fc600000000ff */
[----:B------:R-:W4:Y:S04]  /*c7e00*/  LDL.LU R217, [R1+0x50] ;  /* 0x0000500001d97983 */ /* 0x000f280000300800 */
[----:B--2---:R0:W-:Y:S04]  /*c7e10*/  @P6 STG.E.U8 desc[UR10][R226.64], R3 ;  /* 0x00000003e2006986 */ /* 0x0041e8000c10110a */
[----:B0-----:R-:W2:Y:S01]  /*c7e20*/  LDL.LU.64 R226, [R1+0x1338] ;  /* 0x0013380001e27983 */ /* 0x001ea20000300a00 */
[----:B------:R-:W-:Y:S01]  /*c7e30*/  VIADD R2, R0, 0x1af ;  /* 0x000001af00027836 */ /* 0x000fe20000000000 */
[----:B------:R-:W-:Y:S01]  /*c7e40*/  ISETP.LT.AND P0, PT, R7, UR6, !P0 ;  /* 0x0000000607007c0c */ /* 0x000fe2000c701270 */
[----:B------:R-:W-:Y:S01]  /*c7e50*/  ULDC UR6, c[0x0][0x228] ;  /* 0x00008a0000067ab9 */ /* 0x000fe20000000800 */
[----:B------:R-:W-:Y:S01]  /*c7e60*/  PRMT R4, R252, 0x7773, RZ ;  /* 0x00007773fc047816 */ /* 0x000fe200000000ff */
[----:B------:R-:W2:Y:S01]  /*c7e70*/  LDL.LU.64 R214, [R1+0x1330] ;  /* 0x0013300001d67983 */ /* 0x000ea20000300a00 */
[----:B------:R-:W-:Y:S01]  /*c7e80*/  ISETP.GE.AND P1, PT, R2, UR4, PT ;  /* 0x0000000402007c0c */ /* 0x000fe2000bf26270 */
[----:B------:R-:W-:-:S02]  /*c7e90*/  ULDC UR4, c[0x0][0x228] ;  /* 0x00008a0000047ab9 */ /* 0x000fc40000000800 */
[----:B------:R-:W-:Y:S01]  /*c7ea0*/  ISETP.LT.AND P4, PT, R6, UR4, !P5 ;  /* 0x0000000406007c0c */ /* 0x000fe2000ef81270 */
[----:B------:R-:W-:Y:S01]  /*c7eb0*/  VIADD R2, R0, 0x1b0 ;  /* 0x000001b000027836 */ /* 0x000fe20000000000 */
[----:B------:R-:W-:Y:S01]  /*c7ec0*/  ULDC UR4, c[0x0][0x22c] ;  /* 0x00008b0000047ab9 */ /* 0x000fe20000000800 */
[----:B------:R-:W-:Y:S01]  /*c7ed0*/  ISETP.LT.AND P5, PT, R7, UR6, !P5 ;  /* 0x0000000607007c0c */ /* 0x000fe2000efa1270 */
[----:B------:R-:W-:Y:S02]  /*c7ee0*/  ULDC UR6, c[0x0][0x228] ;  /* 0x00008a0000067ab9 */ /* 0x000fe40000000800 */
[----:B------:R-:W-:Y:S01]  /*c7ef0*/  ISETP.GE.AND P6, PT, R2, UR4, PT ;  /* 0x0000000402007c0c */ /* 0x000fe2000bfc6270 */
[----:B------:R-:W-:Y:S01]  /*c7f00*/  @P0 STG.E.U8 desc[UR10][R218.64], R4 ;  /* 0x00000004da000986 */ /* 0x000fe2000c10110a */
[----:B------:R-:W-:Y:S01]  /*c7f10*/  PRMT R2, R248, 0x7770, RZ ;  /* 0x00007770f8027816 */ /* 0x000fe200000000ff */
[----:B------:R-:W-:-:S04]  /*c7f20*/  ULDC UR4, c[0x0][0x228] ;  /* 0x00008a0000047ab9 */ /* 0x000fc80000000800 */
[----:B------:R0:W-:Y:S01]  /*c7f30*/  @P4 STG.E.U8 desc[UR10][R220.64], R2 ;  /* 0x00000002dc004986 */ /* 0x0001e2000c10110a */
[----:B------:R-:W-:Y:S02]  /*c7f40*/  PRMT R3, R248, 0x7771, RZ ;  /* 0x00007771f8037816 */ /* 0x000fe400000000ff */
[----:B------:R-:W-:Y:S01]  /*c7f50*/  ISETP.LT.AND P0, PT, R6, UR4, !P1 ;  /* 0x0000000406007c0c */ /* 0x000fe2000cf01270 */
[----:B------:R-:W-:Y:S01]  /*c7f60*/  ULDC UR4, c[0x0][0x22c] ;  /* 0x00008b0000047ab9 */ /* 0x000fe20000000800 */
[----:B0-----:R-:W2:Y:S01]  /*c7f70*/  LDL.LU.64 R220, [R1+0x1340] ;  /* 0x0013400001dc7983 */ /* 0x001ea20000300a00 */
[----:B------:R-:W-:Y:S01]  /*c7f80*/  VIADD R2, R0, 0x1b1 ;  /* 0x000001b100027836 */ /* 0x000fe20000000000 */
[----:B------:R-:W-:Y:S01]  /*c7f90*/  ISETP.LT.AND P1, PT, R7, UR6, !P1 ;  /* 0x0000000607007c0c */ /* 0x000fe2000cf21270 */
[----:B------:R-:W-:-:S03]  /*c7fa0*/  ULDC UR6, c[0x0][0x228] ;  /* 0x00008a0000067ab9 */ /* 0x000fc60000000800 */
[----:B------:R-:W-:Y:S01]  /*c7fb0*/  ISETP.GE.AND P4, PT, R2, UR4, PT ;  /* 0x0000000402007c0c */ /* 0x000fe2000bf86270 */
[----:B------:R-:W-:Y:S01]  /*c7fc0*/  VIADD R2, R0, 0x1b2 ;  /* 0x000001b200027836 */ /* 0x000fe20000000000 */
[----:B------:R-:W-:Y:S01]  /*c7fd0*/  ULDC UR4, c[0x0][0x22c] ;  /* 0x00008b0000047ab9 */ /* 0x000fe20000000800 */
[----:B---3--:R0:W-:Y:S04]  /*c7fe0*/  @P5 STG.E.U8 desc[UR10][R224.64], R3 ;  /* 0x00000003e0005986 */ /* 0x0081e8000c10110a */
[----:B0-----:R-:W3:Y:S01]  /*c7ff0*/  LDL.LU.64 R224, [R1+0x1358] ;  /* 0x0013580001e07983 */ /* 0x001ee20000300a00 */
[----:B------:R-:W-:-:S03]  /*c8000*/  PRMT R3, R248, 0x7772, RZ ;  /* 0x00007772f8037816 */ /* 0x000fc600000000ff */
[----:B------:R-:W3:Y:S04]  /*c8010*/  LDL.LU R252, [R1+0x54] ;  /* 0x0000540001fc7983 */ /* 0x000ee80000300800 */
[----:B------:R-:W3:Y:S04]  /*c8020*/  LDL.LU.64 R218, [R1+0x1350] ;  /* 0x0013500001da7983 */ /* 0x000ee80000300a00 */
[----:B----4-:R0:W-:Y:S01]  /*c8030*/  @P0 STG.E.U8 desc[UR10][R222.64], R3 ;  /* 0x00000003de000986 */ /* 0x0101e2000c10110a */
[----:B------:R-:W-:Y:S01]  /*c8040*/  ISETP.GE.AND P0, PT, R2, UR4, PT ;  /* 0x0000000402007c0c */ /* 0x000fe2000bf06270 */
[----:B------:R-:W-:Y:S01]  /*c8050*/  ULDC UR4, c[0x0][0x228] ;  /* 0x00008a0000047ab9 */ /* 0x000fe20000000800 */
[----:B------:R-:W-:Y:S01]  /*c8060*/  PRMT R2, R248, 0x7773, RZ ;  /* 0x00007773f8027816 */ /* 0x000fe200000000ff */
[----:B0-----:R-:W4:Y:S04]  /*c8070*/  LDL.LU.64 R222, [R1+0x1360] ;  /* 0x0013600001de7983 */ /* 0x001f280000300a00 */
[----:B--2---:R0:W-:Y:S04]  /*c8080*/  @P1 STG.E.U8 desc[UR10][R226.64], R2 ;  /* 0x00000002e2001986 */ /* 0x0041e8000c10110a */
[----:B0-----:R-:W2:Y:S01]  /*c8090*/  LDL.LU.64 R226, [R1+0x1348] ;  /* 0x0013480001e27983 */ /* 0x001ea20000300a00 */
[----:B------:R-:W-:-:S02]  /*c80a0*/  ISETP.LT.AND P5, PT, R6, UR8, !P6 ;  /* 0x0000000806007c0c */ /* 0x000fc4000f7a1270 */
[----:B------:R-:W-:Y:S01]  /*c80b0*/  PRMT R3, R217, 0x7770, RZ ;  /* 0x00007770d9037816 */ /* 0x000fe200000000ff */
[----:B------:R-:W-:Y:S01]  /*c80c0*/  VIADD R2, R0, 0x1b3 ;  /* 0x000001b300027836 */ /* 0x000fe20000000000 */
[----:B------:R-:W-:Y:S01]  /*c80d0*/  ISETP.LT.AND P6, PT, R7, UR4, !P6 ;  /* 0x0000000407007c0c */ /* 0x000fe2000f7c1270 */
[----:B------:R-:W-:Y:S01]  /*c80e0*/  ULDC UR4, c[0x0][0x22c] ;  /* 0x00008b0000047ab9 */ /* 0x000fe20000000800 */
[----:B------:R-:W-:Y:S01]  /*c80f0*/  PRMT R4, R217, 0x7773, RZ ;  /* 0x00007773d9047816 */ /* 0x000fe200000000ff */
[----:B------:R-:W-:-:S06]  /*c8100*/  ULDC UR8, c[0x0][0x228] ;  /* 0x00008a0000087ab9 */ /* 0x000fcc0000000800 */
[----:B------:R0:W-:Y:S01]  /*c8110*/  @P5 STG.E.U8 desc[UR10][R214.64], R3 ;  /* 0x00000003d6005986 */ /* 0x0001e2000c10110a */
[----:B------:R-:W-:Y:S01]  /*c8120*/  ISETP.LT.AND P5, PT, R6, UR6, !P4 ;  /* 0x0000000606007c0c */ /* 0x000fe2000e7a1270 */
[----:B------:R-:W-:Y:S01]  /*c8130*/  ULDC UR6, c[0x0][0x228] ;  /* 0x00008a0000067ab9 */ /* 0x000fe20000000800 */
[----:B0-----:R-:W-:-:S05]  /*c8140*/  PRMT R3, R217, 0x7771, RZ ;  /* 0x00007771d9037816 */ /* 0x001fca00000000ff */
[----:B------:R0:W-:Y:S01]  /*c8150*/  @P6 STG.E.U8 desc[UR10][R220.64], R3 ;  /* 0x00000003dc006986 */ /* 0x0001e2000c10110a */
[----:B------:R-:W-:Y:S01]  /*c8160*/  ISETP.LT.AND P4, PT, R7, UR6, !P4 ;  /* 0x0000000607007c0c */ /* 0x000fe2000e781270 */
[----:B------:R-:W-:Y:S01]  /*c8170*/  ULDC UR6, c[0x0][0x228] ;  /* 0x00008a0000067ab9 */ /* 0x000fe20000000800 */
[----:B------:R-:W-:Y:S01]  /*c8180*/  ISETP.GE.AND P1, PT, R2, UR4, PT ;  /* 0x0000000402007c0c */ /* 0x000fe2000bf26270 */
[----:B------:R-:W-:Y:S01]  /*c8190*/  ULDC UR4, c[0x0][0x228] ;  /* 0x00008a0000047ab9 */ /* 0x000fe20000000800 */
[----:B0-----:R-:W2:Y:S01]  /*c81a0*/  LDL.LU.64 R220, [R1+0x1380] ;  /* 0x0013800001dc7983 */ /* 0x001ea20000300a00 */
[----:B------:R-:W-:-:S03]  /*c81b0*/  PRMT R3, R217, 0x7772, RZ ;  /* 0x00007772d9037816 */ /* 0x000fc600000000ff */
[----:B------:R-:W2:Y:S01]  /*c81c0*/  LDL.LU R248, [R1+0x58] ;  /* 0x0000580001f87983 */ /* 0x000ea20000300800 */
[----:B------:R-:W-:Y:S01]  /*c81d0*/  ISETP.LT.AND P6, PT, R6, UR4, !P0 ;  /* 0x0000000406007c0c */ /* 0x000fe2000c7c1270 */
[----:B------:R-:W-:Y:S01]  /*c81e0*/  VIADD R2, R0, 0x1b4 ;  /* 0x000001b400027836 */ /* 0x000fe20000000000 */
[----:B------:R-:W-:Y:S01]  /*c81f0*/  ISETP.LT.AND P0, PT, R7, UR6, !P0 ;  /* 0x0000000607007c0c */ /* 0x000fe2000c701270 */
[----:B------:R-:W-:Y:S01]  /*c8200*/  ULDC UR4, c[0x0][0x22c] ;  /* 0x00008b0000047ab9 */ /* 0x000fe20000000800 */
[----:B------:R-:W-:Y:S01]  /*c8210*/  ULDC UR6, c[0x0][0x228] ;  /* 0x00008a0000067ab9 */ /* 0x000fe20000000800 */
[----:B---3--:R0:W-:Y:S01]  /*c8220*/  @P5 STG.E.U8 desc[UR10][R224.64], R3 ;  /* 0x00000003e0005986 */ /* 0x0081e2000c10110a */
[----:B------:R-:W-:Y:S01]  /*c8230*/  ISETP.GE.AND P5, PT, R2, UR4, PT ;  /* 0x0000000402007c0c */ /* 0x000fe2000bfa6270 */
[----:B------:R-:W-:Y:S02]  /*c8240*/  ULDC UR4, c[0x0][0x228] ;  /* 0x00008a0000047ab9 */ /* 0x000fe40000000800 */
[----:B0-----:R-:W3:Y:S04]  /*c8250*/  LDL.LU.64 R224, [R1+0x1378] ;  /* 0x0013780001e07983 */ /* 0x001ee80000300a00 */
[----:B------:R-:W3:Y:S01]  /*c8260*/  LDL.LU.64 R216, [R1+0x1370] ;  /* 0x0013700001d87983 */ /* 0x000ee20000300a00 */
[----:B------:R-:W-:-:S03]  /*c8270*/  PRMT R2, R252, 0x7770, RZ ;  /* 0x00007770fc027816 */ /* 0x000fc600000000ff */
[----:B------:R0:W-:Y:S01]  /*c8280*/  @P4 STG.E.U8 desc[UR10][R218.64], R4 ;  /* 0x00000004da004986 */ /* 0x0001e2000c10110a */
[----:B------:R-:W-:-:S03]  /*c8290*/  PRMT R3, R252, 0x7771, RZ ;  /* 0x00007771fc037816 */ /* 0x000fc600000000ff */
[----:B0-----:R-:W3:Y:S04]  /*c82a0*/  LDL.LU.64 R218, [R1+0x1368] ;  /* 0x0013680001da7983 */ /* 0x001ee80000300a00 */
[----:B----4-:R-:W-:Y:S04]  /*c82b0*/  @P6 STG.E.U8 desc[UR10][R222.64], R2 ;  /* 0x00000002de006986 */ /* 0x010fe8000c10110a */
[----:B--2---:R0:W-:Y:S04]  /*c82c0*/  @P0 STG.E.U8 desc[UR10][R226.64], R3 ;  /* 0x00000003e2000986 */ /* 0x0041e8000c10110a */
[----:B0-----:R-:W2:Y:S01]  /*c82d0*/  LDL.LU.64 R226, [R1+0x13b0] ;  /* 0x0013b00001e27983 */ /* 0x001ea20000300a00 */
[----:B------:R-:W-:Y:S01]  /*c82e0*/  ISETP.LT.AND P4, PT, R6, UR4, !P1 ;  /* 0x0000000406007c0c */ /* 0x000fe2000cf81270 */
[----:B------:R-:W-:Y:S01]  /*c82f0*/  VIADD R2, R0, 0x1b5 ;  /* 0x000001b500027836 */ /* 0x000fe20000000000 */
[----:B------:R-:W-:Y:S01]  /*c8300*/  ULDC UR4, c[0x0][0x22c] ;  /* 0x00008b0000047ab9 */ /* 0x000fe20000000800 */
[----:B------:R-:W-:Y:S01]  /*c8310*/  PRMT R3, R252, 0x7772, RZ ;  /* 0x00007772fc037816 */ /* 0x000fe200000000ff */
[----:B------:R-:W4:Y:S01]  /*c8320*/  LDL.LU R222, [R1+0x5c] ;  /* 0x00005c0001de7983 */ /* 0x000f220000300800 */
[----:B------:R-:W-:Y:S01]  /*c8330*/  ISETP.LT.AND P1, PT, R7, UR6, !P1 ;  /* 0x0000000607007c0c */ /* 0x000fe2000cf21270 */
[----:B------:R-:W-:Y:S01]  /*c8340*/  ULDC UR6, c[0x0][0x228] ;  /* 0x00008a0000067ab9 */ /* 0x000fe20000000800 */
[----:B------:R-:W-:Y:S01]  /*c8350*/  ISETP.GE.AND P0, PT, R2, UR4, PT ;  /* 0x0000000402007c0c */ /* 0x000fe2000bf06270 */
[----:B------:R-:W-:Y:S01]  /*c8360*/  VIADD R2, R0, 0x1b6 ;  /* 0x000001b600027836 */ /* 0x000fe20000000000 */
[----:B------:R-:W-:Y:S01]  /*c8370*/  ISETP.LT.AND P6, PT, R6, UR8, !P5 ;  /* 0x0000000806007c0c */ /* 0x000fe2000efc1270 */
[----:B------:R-:W-:Y:S01]  /*c8380*/  ULDC UR4, c[0x0][0x22c] ;  /* 0x00008b0000047ab9 */ /* 0x000fe20000000800 */
[----:B------:R-:W4:Y:S01]  /*c8390*/  LDL.LU.64 R214, [R1+0x13a0] ;  /* 0x0013a00001d67983 */ /* 0x000f220000300a00 */
[----:B------:R-:W-:-:S03]  /*c83a0*/  ULDC UR8, c[0x0][0x228] ;  /* 0x00008a0000087ab9 */ /* 0x000fc60000000800 */
[----:B------:R0:W-:Y:S01]  /*c83b0*/  @P4 STG.E.U8 desc[UR10][R220.64], R3 ;  /* 0x00000003dc004986 */ /* 0x0001e2000c10110a */
[----:B------:R-:W-:Y:S01]  /*c83c0*/  ISETP.GE.AND P4, PT, R2, UR4, PT ;  /* 0x0000000402007c0c */ /* 0x000fe2000bf86270 */
[----:B------:R-:W-:Y:S01]  /*c83d0*/  ULDC UR4, c[0x0][0x228] ;  /* 0x00008a0000047ab9 */ /* 0x000fe20000000800 */
[----:B------:R-:W-:Y:S02]  /*c83e0*/  PRMT R2, R252, 0x7773, RZ ;  /* 0x00007773fc027816 */ /* 0x000fe400000000ff */
[----:B------:R-:W-:Y:S01]  /*c83f0*/  ISETP.LT.AND P5, PT, R7, UR4, !P5 ;  /* 0x0000000407007c0c */ /* 0x000fe2000efa1270 */
[----:B------:R-:W-:Y:S01]  /*c8400*/  ULDC UR4, c[0x0][0x22c] ;  /* 0x00008b0000047ab9 */ /* 0x000fe20000000800 */
[----:B0-----:R-:W4:Y:S01]  /*c8410*/  LDL.LU.64 R220, [R1+0x13a8] ;  /* 0x0013a80001dc7983 */ /* 0x001f220000300a00 */
[----:B------:R-:W-:-:S03]  /*c8420*/  PRMT R3, R248, 0x7770, RZ ;  /* 0x00007770f8037816 */ /* 0x000fc600000000ff */
[----:B---3--:R0:W-:Y:S04]  /*c8430*/  @P1 STG.E.U8 desc[UR10][R224.64], R2 ;  /* 0x00000002e0001986 */ /* 0x0081e8000c10110a */
[----:B------:R1:W-:Y:S01]  /*c8440*/  @P6 STG.E.U8 desc[UR10][R216.64], R3 ;  /* 0x00000003d8006986 */ /* 0x0003e2000c10110a */
[----:B------:R-:W-:Y:S01]  /*c8450*/  ISETP.LT.AND P6, PT, R6, UR6, !P0 ;  /* 0x0000000606007c0c */ /* 0x000fe2000c7c1270 */
[----:B------:R-:W-:Y:S02]  /*c8460*/  ULDC UR6, c[0x0][0x228] ;  /* 0x00008a0000067ab9 */ /* 0x000fe40000000800 */
[----:B0-----:R-:W3:Y:S01]  /*c8470*/  LDL.LU.64 R224, [R1+0x1388] ;  /* 0x0013880001e07983 */ /* 0x001ee20000300a00 */
[----:B-1----:R-:W-:-:S05]  /*c8480*/  PRMT R3, R248, 0x7771, RZ ;  /* 0x00007771f8037816 */ /* 0x002fca00000000ff */
[----:B------:R0:W-:Y:S04]  /*c8490*/  @P5 STG.E.U8 desc[UR10][R218.64], R3 ;  /* 0x00000003da005986 */ /* 0x0001e8000c10110a */
[----:B0-----:R-:W3:Y:S01]  /*c84a0*/  LDL.LU.64 R218, [R1+0x13e8] ;  /* 0x0013e80001da7983 */ /* 0x001ee20000300a00 */
[----:B------:R-:W-:-:S03]  /*c84b0*/  PRMT R3, R248, 0x7772, RZ ;  /* 0x00007772f8037816 */ /* 0x000fc600000000ff */
[----:B------:R-:W3:Y:S04]  /*c84c0*/  LDL.LU R252, [R1+0x40] ;  /* 0x0000400001fc7983 */ /* 0x000ee80000300800 */
        /* <DEDUP_REMOVED lines=15> */
[----:B----4-:R-:W-:Y:S01]  /*c85c0*/  @P0 STG.E.U8 desc[UR10][R214.64], R4 ;  /* 0x00000004d6000986 */ /* 0x010fe2000c10110a */
[C---:B------:R-:W-:Y:S01]  /*c85d0*/  PRMT R2, R222.reuse, 0x7770, RZ ;  /* 0x00007770de027816 */ /* 0x040fe200000000ff */
[----:B------:R-:W-:Y:S01]  /*c85e0*/  ULDC UR4, c[0x0][0x228] ;  /* 0x00008a0000047ab9 */ /* 0x000fe20000000800 */
[----:B------:R-:W-:-:S02]  /*c85f0*/  PRMT R3, R222, 0x7771, RZ ;  /* 0x00007771de037816 */ /* 0x000fc400000000ff */
[----:B------:R-:W-:Y:S01]  /*c8600*/  ISETP.LT.AND P0, PT, R6, UR4, !P1 ;  /* 0x0000000406007c0c */ /* 0x000fe2000cf01270 */
[----:B------:R-:W-:Y:S01]  /*c8610*/  ULDC UR4, c[0x0][0x22c] ;  /* 0x00008b0000047ab9 */ /* 0x000fe20000000800 */
[----:B------:R0:W-:Y:S04]  /*c8620*/  @P5 STG.E.U8 desc[UR10][R220.64], R2 ;  /* 0x00000002dc005986 */ /* 0x0001e8000c10110a */
[----:B0-----:R-:W4:Y:S01]  /*c8630*/  LDL.LU.64 R220, [R1+0x13d0] ;  /* 0x0013d00001dc7983 */ /* 0x001f220000300a00 */
[----:B------:R-:W-:Y:S01]  /*c8640*/  VIADD R2, R0, 0x1b9 ;  /* 0x000001b900027836 */ /* 0x000fe20000000000 */
[----:B------:R-:W-:Y:S01]  /*c8650*/  ISETP.LT.AND P1, PT, R7, UR6, !P1 ;  /* 0x0000000607007c0c */ /* 0x000fe2000cf21270 */
[----:B------:R-:W-:Y:S01]  /*c8660*/  ULDC UR6, c[0x0][0x228] ;  /* 0x00008a0000067ab9 */ /* 0x000fe20000000800 */
[----:B---3--:R0:W-:Y:S02]  /*c8670*/  @P4 STG.E.U8 desc[UR10][R224.64], R3 ;  /* 0x00000003e0004986 */ /* 0x0081e4000c10110a */
[----:B------:R-:W-:Y:S01]  /*c8680*/  ISETP.GE.AND P4, PT, R2, UR4, PT ;  /* 0x0000000402007c0c */ /* 0x000fe2000bf86270 */
[----:B------:R-:W-:Y:S01]  /*c8690*/  VIADD R2, R0, 0x1ba ;  /* 0x000001ba00027836 */ /* 0x000fe20000000000 */
[----:B------:R-:W-:Y:S01]  /*c86a0*/  ULDC UR4, c[0x0][0x22c] ;  /* 0x00008b0000047ab9 */ /* 0x000fe20000000800 */
[----:B0-----:R-:W3:Y:S01]  /*c86b0*/  LDL.LU.64 R224, [R1+0x1418] ;  /* 0x0014180001e07983 */ /* 0x001ee20000300a00 */
[----:B------:R-:W-:-:S03]  /*c86c0*/  PRMT R3, R222, 0x7772, RZ ;  /* 0x00007772de037816 */ /* 0x000fc600000000ff */
[----:B------:R-:W3:Y:S04]  /*c86d0*/  LDL.LU R248, [R1+0x44] ;  /* 0x0000440001f87983 */ /* 0x000ee80000300800 */
[----:B------:R0:W-:Y:S01]  /*c86e0*/  @P0 STG.E.U8 desc[UR10][R218.64], R3 ;  /* 0x00000003da000986 */ /* 0x0001e2000c10110a */
[----:B------:R-:W-:Y:S01]  /*c86f0*/  ISETP.GE.AND P0, PT, R2, UR4, PT ;  /* 0x0000000402007c0c */ /* 0x000fe2000bf06270 */
[----:B------:R-:W-:Y:S01]  /*c8700*/  ULDC UR4, c[0x0][0x228] ;  /* 0x00008a0000047ab9 */ /* 0x000fe20000000800 */
[----:B------:R-:W-:Y:S01]  /*c8710*/  PRMT R2, R222, 0x7773, RZ ;  /* 0x00007773de027816 */ /* 0x000fe200000000ff */
[----:B0-----:R-:W3:Y:S04]  /*c8720*/  LDL.LU.64 R218, [R1+0x1408] ;  /* 0x0014080001da7983 */ /* 0x001ee80000300a00 */
[----:B------:R-:W3:Y:S04]  /*c8730*/  LDL.LU.64 R222, [R1+0x1410] ;  /* 0x0014100001de7983 */ /* 0x000ee80000300a00 */
        /* <DEDUP_REMOVED lines=12> */
[----:B------:R-:W-:Y:S01]  /*c8800*/  ISETP.GE.AND P1, PT, R2, UR4, PT ;  /* 0x0000000402007c0c */ /* 0x000fe2000bf26270 */
[----:B------:R-:W-:Y:S01]  /*c8810*/  ULDC UR4, c[0x0][0x228] ;  /* 0x00008a0000047ab9 */ /* 0x000fe20000000800 */
[----:B0-----:R-:W-:-:S05]  /*c8820*/  PRMT R3, R252, 0x7771, RZ ;  /* 0x00007771fc037816 */ /* 0x001fca00000000ff */
[----:B----4-:R0:W-:Y:S01]  /*c8830*/  @P6 STG.E.U8 desc[UR10][R220.64], R3 ;  /* 0x00000003dc006986 */ /* 0x0101e2000c10110a */
[----:B------:R-:W-:Y:S01]  /*c8840*/  ISETP.LT.AND P4, PT, R7, UR6, !P4 ;  /* 0x0000000607007c0c */ /* 0x000fe2000e781270 */
[----:B------:R-:W-:Y:S01]  /*c8850*/  VIADD R2, R0, 0x1bc ;  /* 0x000001bc00027836 */ /* 0x000fe20000000000 */
[----:B------:R-:W-:Y:S01]  /*c8860*/  ISETP.LT.AND P6, PT, R6, UR4, !P0 ;  /* 0x0000000406007c0c */ /* 0x000fe2000c7c1270 */
[----:B------:R-:W-:Y:S01]  /*c8870*/  ULDC UR6, c[0x0][0x228] ;  /* 0x00008a0000067ab9 */ /* 0x000fe20000000800 */
[----:B------:R-:W-:Y:S01]  /*c8880*/  ULDC UR4, c[0x0][0x22c] ;  /* 0x00008b0000047ab9 */ /* 0x000fe20000000800 */
[----:B0-----:R-:W4:Y:S01]  /*c8890*/  LDL.LU.64 R220, [R1+0x1448] ;  /* 0x0014480001dc7983 */ /* 0x001f220000300a00 */
[----:B------:R-:W-:-:S03]  /*c88a0*/  PRMT R3, R252, 0x7772, RZ ;  /* 0x00007772fc037816 */ /* 0x000fc600000000ff */
[----:B------:R-:W4:Y:S01]  /*c88b0*/  LDL.LU R217, [R1+0x48] ;  /* 0x0000480001d97983 */ /* 0x000f220000300800 */
[----:B------:R-:W-:Y:S01]  /*c88c0*/  ISETP.LT.AND P0, PT, R7, UR6, !P0 ;  /* 0x0000000607007c0c */ /* 0x000fe2000c701270 */
[----:B------:R-:W-:Y:S02]  /*c88d0*/  ULDC UR6, c[0x0][0x228] ;  /* 0x00008a0000067ab9 */ /* 0x000fe40000000800 */
        /* <DEDUP_REMOVED lines=8> */
[----:B------:R0:W-:Y:S04]  /*c8960*/  @P6 STG.E.U8 desc[UR10][R222.64], R2 ;  /* 0x00000002de006986 */ /* 0x0001e8000c10110a */
[----:B0-----:R-:W3:Y:S04]  /*c8970*/  LDL.LU.64 R222, [R1+0x1430] ;  /* 0x0014300001de7983 */ /* 0x001ee80000300a00 */
        /* <DEDUP_REMOVED lines=15> */
[----:B----4-:R0:W-:Y:S01]  /*c8a70*/  @P4 STG.E.U8 desc[UR10][R220.64], R3 ;  /* 0x00000003dc004986 */ /* 0x0101e2000c10110a */
        /* <DEDUP_REMOVED lines=21> */
[----:B------:R-:W-:-:S03]  /*c8bd0*/  ULDC UR6, c[0x0][0x228] ;  /* 0x00008a0000067ab9 */ /* 0x000fc60000000800 */
[----:B------:R-:W-:Y:S01]  /*c8be0*/  ISETP.GE.AND P1, PT, R2, UR4, PT ;  /* 0x0000000402007c0c */ /* 0x000fe2000bf26270 */
[----:B------:R-:W-:Y:S02]  /*c8bf0*/  ULDC UR4, c[0x0][0x228] ;  /* 0x00008a0000047ab9 */ /* 0x000fe40000000800 */
[----:B------:R-:W-:Y:S01]  /*c8c00*/  ISETP.LT.AND P5, PT, R6, UR4, !P4 ;  /* 0x0000000406007c0c */ /* 0x000fe2000e7a1270 */
[----:B------:R-:W-:Y:S01]  /*c8c10*/  VIADD R2, R0, 0x1c0 ;  /* 0x000001c000027836 */ /* 0x000fe20000000000 */
[----:B------:R-:W-:Y:S01]  /*c8c20*/  ULDC UR4, c[0x0][0x22c] ;  /* 0x00008b0000047ab9 */ /* 0x000fe20000000800 */
[----:B------:R-:W-:Y:S02]  /*c8c30*/  PRMT R4, R217, 0x7773, RZ ;  /* 0x00007773d9047816 */ /* 0x000fe400000000ff */
[----:B------:R-:W2:Y:S01]  /*c8c40*/  LDL.LU.64 R216, [R1+0x1498] ;  /* 0x0014980001d87983 */ /* 0x000ea20000300a00 */
[----:B------:R-:W-:Y:S01]  /*c8c50*/  ISETP.GE.AND P6, PT, R2, UR4, PT ;  /* 0x0000000402007c0c */ /* 0x000fe2000bfc6270 */
[----:B------:R-:W-:Y:S01]  /*c8c60*/  ULDC UR4, c[0x0][0x228] ;  /* 0x00008a0000047ab9 */ /* 0x000fe20000000800 */
[----:B------:R-:W-:-:S02]  /*c8c70*/  PRMT R2, R252, 0x7770, RZ ;  /* 0x00007770fc027816 */ /* 0x000fc400000000ff */
[C---:B------:R-:W-:Y:S01]  /*c8c80*/  ISETP.LT.AND P4, PT, R7.reuse, UR6, !P4 ;  /* 0x0000000607007c0c */ /* 0x040fe2000e781270 */
[----:B------:R-:W-:Y:S01]  /*c8c90*/  @P0 STG.E.U8 desc[UR10][R218.64], R4 ;  /* 0x00000004da000986 */ /* 0x000fe2000c10110a */
[----:B------:R-:W-:Y:S01]  /*c8ca0*/  PRMT R3, R252, 0x7771, RZ ;  /* 0x00007771fc037816 */ /* 0x000fe200000000ff */
[----:B------:R-:W-:Y:S01]  /*c8cb0*/  ULDC UR6, c[0x0][0x228] ;  /* 0x00008a0000067ab9 */ /* 0x000fe20000000800 */
[----:B------:R-:W-:Y:S01]  /*c8cc0*/  ISETP.LT.AND P0, PT, R6, UR4, !P1 ;  /* 0x0000000406007c0c */ /* 0x000fe2000cf01270 */
[----:B------:R-:W-:Y:S01]  /*c8cd0*/  ULDC UR4, c[0x0][0x22c] ;  /* 0x00008b0000047ab9 */ /* 0x000fe20000000800 */
[----:B----4-:R0:W-:Y:S04]  /*c8ce0*/  @P5 STG.E.U8 desc[UR10][R220.64], R2 ;  /* 0x00000002dc005986 */ /* 0x0101e8000c10110a */
        /* <DEDUP_REMOVED lines=11> */
[----:B------:R-:W3:Y:S04]  /*c8da0*/  LDL.LU.64 R218, [R1+0x14c8] ;  /* 0x0014c80001da7983 */ /* 0x000ee80000300a00 */
[----:B------:R0:W-:Y:S01]  /*c8db0*/  @P0 STG.E.U8 desc[UR10][R222.64], R3 ;  /* 0x00000003de000986 */ /* 0x0001e2000c10110a */
[----:B------:R-:W-:Y:S01]  /*c8dc0*/  ISETP.GE.AND P0, PT, R2, UR4, PT ;  /* 0x0000000402007c0c */ /* 0x000fe2000bf06270 */
[----:B------:R-:W-:Y:S01]  /*c8dd0*/  ULDC UR4, c[0x0][0x228] ;  /* 0x00008a0000047ab9 */ /* 0x000fe20000000800 */
[----:B------:R-:W-:Y:S01]  /*c8de0*/  PRMT R2, R252, 0x7773, RZ ;  /* 0x00007773fc027816 */ /* 0x000fe200000000ff */
[----:B0-----:R-:W3:Y:S04]  /*c8df0*/  LDL.LU.64 R222, [R1+0x14d8] ;  /* 0x0014d80001de7983 */ /* 0x001ee80000300a00 */
        /* <DEDUP_REMOVED lines=85> */
[C---:B------:R-:W-:Y:S01]  /*c9350*/  PRMT R2, R248.reuse, 0x7770, RZ ;  /* 0x00007770f8027816 */ /* 0x040fe200000000ff */
[----:B------:R-:W-:Y:S01]  /*c9360*/  ULDC UR4, c[0x0][0x228] ;  /* 0x00008a0000047ab9 */ /* 0x000fe20000000800 */
[----:B------:R-:W-:-:S02]  /*c9370*/  PRMT R3, R248, 0x7771, RZ ;  /* 0x00007771f8037816 */ /* 0x000fc400000000ff */
        /* <DEDUP_REMOVED lines=22> */
[----:B------:R-:W-:Y:S01]  /*c94e0*/  ISETP.LT.AND P5, PT, R6, UR8, !P6 ;  /* 0x0000000806007c0c */ /* 0x000fe2000f7a1270 */
[C---:B------:R-:W-:Y:S01]  /*c94f0*/  VIADD R5, R0.reuse, 0x1cb ;  /* 0x000001cb00057836 */ /* 0x040fe20000000000 */
[----:B------:R-:W-:Y:S01]  /*c9500*/  ISETP.LT.AND P6, PT, R7, UR4, !P6 ;  /* 0x0000000407007c0c */ /* 0x000fe2000f7c1270 */
[----:B------:R-:W-:Y:S01]  /*c9510*/  ULDC UR4, c[0x0][0x22c] ;  /* 0x00008b0000047ab9 */ /* 0x000fe20000000800 */
[C---:B------:R-:W-:Y:S01]  /*c9520*/  PRMT R3, R217.reuse, 0x7770, RZ ;  /* 0x00007770d9037816 */ /* 0x040fe200000000ff */
[----:B------:R-:W-:Y:S01]  /*c9530*/  VIADD R8, R0, 0x1cd ;  /* 0x000001cd00087836 */ /* 0x000fe20000000000 */
[----:B------:R-:W-:Y:S01]  /*c9540*/  PRMT R4, R217, 0x7771, RZ ;  /* 0x00007771d9047816 */ /* 0x000fe200000000ff */
[----:B------:R-:W-:-:S06]  /*c9550*/  ULDC UR8, c[0x0][0x228] ;  /* 0x00008a0000087ab9 */ /* 0x000fcc0000000800 */
[----:B------:R0:W-:Y:S01]  /*c9560*/  @P5 STG.E.U8 desc[UR10][R214.64], R3 ;  /* 0x00000003d6005986 */ /* 0x0001e2000c10110a */
[C---:B------:R-:W-:Y:S01]  /*c9570*/  ISETP.LT.AND P5, PT, R6.reuse, UR6, !P4 ;  /* 0x0000000606007c0c */ /* 0x040fe2000e7a1270 */
[----:B------:R-:W-:Y:S01]  /*c9580*/  ULDC UR6, c[0x0][0x228] ;  /* 0x00008a0000067ab9 */ /* 0x000fe20000000800 */
[----:B------:R-:W-:Y:S02]  /*c9590*/  PRMT R2, R217, 0x7772, RZ ;  /* 0x00007772d9027816 */ /* 0x000fe400000000ff */
[----:B------:R-:W-:Y:S01]  /*c95a0*/  ISETP.LT.AND P4, PT, R7, UR6, !P4 ;  /* 0x0000000607007c0c */ /* 0x000fe2000e781270 */
[----:B------:R-:W-:Y:S01]  /*c95b0*/  ULDC UR6, c[0x0][0x228] ;  /* 0x00008a0000067ab9 */ /* 0x000fe20000000800 */
[----:B------:R-:W-:Y:S01]  /*c95c0*/  ISETP.GE.AND P1, PT, R5, UR4, PT ;  /* 0x0000000405007c0c */ /* 0x000fe2000bf26270 */
[----:B------:R-:W-:Y:S01]  /*c95d0*/  ULDC UR4, c[0x0][0x228] ;  /* 0x00008a0000047ab9 */ /* 0x000fe20000000800 */
[----:B----4-:R1:W-:Y:S01]  /*c95e0*/  @P6 STG.E.U8 desc[UR10][R220.64], R4 ;  /* 0x00000004dc006986 */ /* 0x0103e2000c10110a */
[----:B------:R-:W-:-:S02]  /*c95f0*/  ISETP.LT.AND P6, PT, R6, UR4, !P0 ;  /* 0x0000000406007c0c */ /* 0x000fc4000c7c1270 */
[----:B0-----:R-:W-:Y:S01]  /*c9600*/  PRMT R3, R217, 0x7773, RZ ;  /* 0x00007773d9037816 */ /* 0x001fe200000000ff */
[----:B------:R-:W-:Y:S01]  /*c9610*/  VIADD R5, R0, 0x1cc ;  /* 0x000001cc00057836 */ /* 0x000fe20000000000 */
[----:B-1----:R-:W4:Y:S01]  /*c9620*/  LDL.LU.64 R220, [R1+0x1148] ;  /* 0x0011480001dc7983 */ /* 0x002f220000300a00 */
[----:B------:R-:W-:-:S03]  /*c9630*/  ULDC UR4, c[0x0][0x22c] ;  /* 0x00008b0000047ab9 */ /* 0x000fc60000000800 */
[----:B------:R-:W4:Y:S01]  /*c9640*/  LDL.LU R248, [R1+0x28] ;  /* 0x0000280001f87983 */ /* 0x000f220000300800 */
[----:B------:R-:W-:Y:S01]  /*c9650*/  ISETP.LT.AND P0, PT, R7, UR6, !P0 ;  /* 0x0000000607007c0c */ /* 0x000fe2000c701270 */
[----:B------:R-:W-:Y:S02]  /*c9660*/  ULDC UR6, c[0x0][0x228] ;  /* 0x00008a0000067ab9 */ /* 0x000fe40000000800 */
        /* <DEDUP_REMOVED lines=8> */
[----:B------:R-:W-:Y:S04]  /*c96f0*/  @P6 STG.E.U8 desc[UR10][R222.64], R4 ;  /* 0x00000004de006986 */ /* 0x000fe8000c10110a */
[----:B0-----:R-:W3:Y:S04]  /*c9700*/  LDL.LU.64 R218, [R1+0xef0] ;  /* 0x000ef00001da7983 */ /* 0x001ee80000300a00 */
[----:B--2---:R0:W-:Y:S04]  /*c9710*/  @P0 STG.E.U8 desc[UR10][R226.64], R5 ;  /* 0x00000005e2000986 */ /* 0x0041e8000c10110a */
[----:B0-----:R-:W2:Y:S01]  /*c9720*/  LDL.LU.64 R226, [R1+0xe28] ;  /* 0x000e280001e27983 */ /* 0x001ea20000300a00 */
[----:B------:R-:W-:Y:S01]  /*c9730*/  ISETP.LT.AND P4, PT, R6, UR4, !P1 ;  /* 0x0000000406007c0c */ /* 0x000fe2000cf81270 */
[----:B------:R-:W-:Y:S01]  /*c9740*/  ULDC UR4, c[0x0][0x22c] ;  /* 0x00008b0000047ab9 */ /* 0x000fe20000000800 */
[----:B------:R-:W-:Y:S01]  /*c9750*/  PRMT R2, R252, 0x7772, RZ ;  /* 0x00007772fc027816 */ /* 0x000fe200000000ff */
[----:B------:R-:W-:Y:S01]  /*c9760*/  VIADD R3, R0, 0x1ce ;  /* 0x000001ce00037836 */ /* 0x000fe20000000000 */
[----:B------:R-:W-:Y:S01]  /*c9770*/  ISETP.LT.AND P1, PT, R7, UR6, !P1 ;  /* 0x0000000607007c0c */ /* 0x000fe2000cf21270 */
[----:B------:R-:W2:Y:S01]  /*c9780*/  LDL.LU R222, [R1+0x2c] ;  /* 0x00002c0001de7983 */ /* 0x000ea20000300800 */
[----:B------:R-:W-:Y:S01]  /*c9790*/  ISETP.GE.AND P0, PT, R8, UR4, PT ;  /* 0x0000000408007c0c */ /* 0x000fe2000bf06270 */
[----:B------:R-:W-:Y:S01]  /*c97a0*/  ULDC UR4, c[0x0][0x22c] ;  /* 0x00008b0000047ab9 */ /* 0x000fe20000000800 */
[----:B------:R-:W-:Y:S01]  /*c97b0*/  ISETP.LT.AND P6, PT, R6, UR8, !P5 ;  /* 0x0000000806007c0c */ /* 0x000fe2000efc1270 */
[----:B------:R-:W2:Y:S01]  /*c97c0*/  LDL.LU.64 R214, [R1+0xda0] ;  /* 0x000da00001d67983 */ /* 0x000ea20000300a00 */
[----:B------:R-:W-:-:S03]  /*c97d0*/  ULDC UR6, c[0x0][0x228] ;  /* 0x00008a0000067ab9 */ /* 0x000fc60000000800 */
[----:B----4-:R0:W-:Y:S01]  /*c97e0*/  @P4 STG.E.U8 desc[UR10][R220.64], R2 ;  /* 0x00000002dc004986 */ /* 0x0101e2000c10110a */
[----:B------:R-:W-:Y:S01]  /*c97f0*/  ISETP.GE.AND P4, PT, R3, UR4, PT ;  /* 0x0000000403007c0c */ /* 0x000fe2000bf86270 */
[----:B------:R-:W-:Y:S01]  /*c9800*/  ULDC UR4, c[0x0][0x228] ;  /* 0x00008a0000047ab9 */ /* 0x000fe20000000800 */
[----:B------:R-:W-:Y:S02]  /*c9810*/  PRMT R3, R252, 0x7773, RZ ;  /* 0x00007773fc037816 */ /* 0x000fe400000000ff */
[----:B------:R-:W-:Y:S01]  /*c9820*/  PRMT R4, R248, 0x7770, RZ ;  /* 0x00007770f8047816 */ /* 0x000fe200000000ff */
[C---:B------:R-:W-:Y:S01]  /*c9830*/  VIADD R5, R0.reuse, 0x1cf ;  /* 0x000001cf00057836 */ /* 0x040fe20000000000 */
[----:B------:R-:W-:Y:S01]  /*c9840*/  ISETP.LT.AND P5, PT, R7, UR4, !P5 ;  /* 0x0000000407007c0c */ /* 0x000fe2000efa1270 */
[----:B------:R-:W-:Y:S01]  /*c9850*/  ULDC UR4, c[0x0][0x22c] ;  /* 0x00008b0000047ab9 */ /* 0x000fe20000000800 */
[----:B------:R-:W-:Y:S01]  /*c9860*/  VIADD R8, R0, 0x1d1 ;  /* 0x000001d100087836 */ /* 0x000fe20000000000 */
[----:B------:R-:W-:Y:S01]  /*c9870*/  ULDC UR8, c[0x0][0x228] ;  /* 0x00008a0000087ab9 */ /* 0x000fe20000000800 */
[----:B0-----:R-:W4:Y:S01]  /*c9880*/  LDL.LU.64 R220, [R1+0xd88] ;  /* 0x000d880001dc7983 */ /* 0x001f220000300a00 */
[----:B------:R-:W-:-:S03]  /*c9890*/  PRMT R2, R248, 0x7771, RZ ;  /* 0x00007771f8027816 */ /* 0x000fc600000000ff */
[----:B---3--:R0:W-:Y:S04]  /*c98a0*/  @P1 STG.E.U8 desc[UR10][R224.64], R3 ;  /* 0x00000003e0001986 */ /* 0x0081e8000c10110a */
[----:B------:R-:W-:Y:S01]  /*c98b0*/  @P6 STG.E.U8 desc[UR10][R216.64], R4 ;  /* 0x00000004d8006986 */ /* 0x000fe2000c10110a */
[----:B------:R-:W-:Y:S01]  /*c98c0*/  ISETP.LT.AND P6, PT, R6, UR6, !P0 ;  /* 0x0000000606007c0c */ /* 0x000fe2000c7c1270 */
[----:B------:R-:W-:Y:S02]  /*c98d0*/  ULDC UR6, c[0x0][0x228] ;  /* 0x00008a0000067ab9 */ /* 0x000fe40000000800 */
[----:B0-----:R-:W3:Y:S01]  /*c98e0*/  LDL.LU.64 R224, [R1+0xd30] ;  /* 0x000d300001e07983 */ /* 0x001ee20000300a00 */
[----:B------:R-:W-:-:S03]  /*c98f0*/  PRMT R3, R248, 0x7772, RZ ;  /* 0x00007772f8037816 */ /* 0x000fc600000000ff */
[----:B------:R0:W-:Y:S04]  /*c9900*/  @P5 STG.E.U8 desc[UR10][R218.64], R2 ;  /* 0x00000002da005986 */ /* 0x0001e8000c10110a */
[----:B0-----:R-:W3:Y:S04]  /*c9910*/  LDL.LU.64 R218, [R1+0xc48] ;  /* 0x000c480001da7983 */ /* 0x001ee80000300a00 */
[----:B------:R-:W3:Y:S04]  /*c9920*/  LDL.LU R252, [R1+0x10] ;  /* 0x0000100001fc7983 */ /* 0x000ee80000300800 */
[----:B--2---:R0:W-:Y:S04]  /*c9930*/  @P6 STG.E.U8 desc[UR10][R226.64], R3 ;  /* 0x00000003e2006986 */ /* 0x0041e8000c10110a */
[----:B0-----:R-:W2:Y:S01]  /*c9940*/  LDL.LU.64 R226, [R1+0xb50] ;  /* 0x000b500001e27983 */ /* 0x001ea20000300a00 */
[----:B------:R-:W-:Y:S01]  /*c9950*/  ISETP.GE.AND P1, PT, R5, UR4, PT ;  /* 0x0000000405007c0c */ /* 0x000fe2000bf26270 */
[----:B------:R-:W-:Y:S01]  /*c9960*/  ULDC UR4, c[0x0][0x228] ;  /* 0x00008a0000047ab9 */ /* 0x000fe20000000800 */
[C---:B------:R-:W-:Y:S01]  /*c9970*/  ISETP.LT.AND P0, PT, R7.reuse, UR6, !P0 ;  /* 0x0000000607007c0c */ /* 0x040fe2000c701270 */
[----:B------:R-:W-:Y:S01]  /*c9980*/  ULDC UR6, c[0x0][0x228] ;  /* 0x00008a0000067ab9 */ /* 0x000fe20000000800 */
[----:B------:R-:W-:Y:S01]  /*c9990*/  ISETP.LT.AND P5, PT, R6, UR4, !P4 ;  /* 0x0000000406007c0c */ /* 0x000fe2000e7a1270 */
[----:B------:R-:W-:Y:S01]  /*c99a0*/  VIADD R5, R0, 0x1d0 ;  /* 0x000001d000057836 */ /* 0x000fe20000000000 */
[----:B------:R-:W-:Y:S01]  /*c99b0*/  ISETP.LT.AND P4, PT, R7, UR6, !P4 ;  /* 0x0000000607007c0c */ /* 0x000fe2000e781270 */
[----:B------:R-:W2:Y:S01]  /*c99c0*/  LDL.LU.64 R216, [R1+0xa18] ;  /* 0x000a180001d87983 */ /* 0x000ea20000300a00 */
[----:B------:R-:W-:Y:S01]  /*c99d0*/  PRMT R4, R248, 0x7773, RZ ;  /* 0x00007773f8047816 */ /* 0x000fe200000000ff */
[----:B------:R-:W-:Y:S01]  /*c99e0*/  ULDC UR4, c[0x0][0x22c] ;  /* 0x00008b0000047ab9 */ /* 0x000fe20000000800 */
[----:B------:R-:W-:Y:S01]  /*c99f0*/  PRMT R2, R222, 0x7770, RZ ;  /* 0x00007770de027816 */ /* 0x000fe200000000ff */
[----:B------:R-:W-:Y:S01]  /*c9a00*/  ULDC UR6, c[0x0][0x228] ;  /* 0x00008a0000067ab9 */ /* 0x000fe20000000800 */
[----:B------:R-:W-:Y:S01]  /*c9a10*/  ISETP.GE.AND P6, PT, R5, UR4, PT ;  /* 0x0000000405007c0c */ /* 0x000fe2000bfc6270 */
[----:B------:R-:W-:-:S02]  /*c9a20*/  ULDC UR4, c[0x0][0x228] ;  /* 0x00008a0000047ab9 */ /* 0x000fc40000000800 */
[----:B------:R-:W-:Y:S01]  /*c9a30*/  @P0 STG.E.U8 desc[UR10][R214.64], R4 ;  /* 0x00000004d6000986 */ /* 0x000fe2000c10110a */
[----:B------:R-:W-:Y:S02]  /*c9a40*/  PRMT R5, R222, 0x7771, RZ ;  /* 0x00007771de057816 */ /* 0x000fe400000000ff */
[----:B------:R-:W-:Y:S01]  /*c9a50*/  ISETP.LT.AND P0, PT, R6, UR4, !P1 ;  /* 0x0000000406007c0c */ /* 0x000fe2000cf01270 */
[----:B------:R-:W-:Y:S01]  /*c9a60*/  ULDC UR4, c[0x0][0x22c] ;  /* 0x00008b0000047ab9 */ /* 0x000fe20000000800 */
[----:B------:R-:W-:Y:S01]  /*c9a70*/  PRMT R3, R222, 0x7772, RZ ;  /* 0x00007772de037816 */ /* 0x000fe200000000ff */
[----:B----4-:R0:W-:Y:S01]  /*c9a80*/  @P5 STG.E.U8 desc[UR10][R220.64], R2 ;  /* 0x00000002dc005986 */ /* 0x0101e2000c10110a */
[----:B------:R-:W-:Y:S01]  /*c9a90*/  ISETP.LT.AND P1, PT, R7, UR6, !P1 ;  /* 0x0000000607007c0c */ /* 0x000fe2000cf21270 */
[----:B------:R-:W-:Y:S02]  /*c9aa0*/  ULDC UR6, c[0x0][0x228] ;  /* 0x00008a0000067ab9 */ /* 0x000fe40000000800 */
[----:B0-----:R-:W4:Y:S01]  /*c9ab0*/  LDL.LU.64 R220, [R1+0xa10] ;  /* 0x000a100001dc7983 */ /* 0x001f220000300a00 */
[----:B------:R-:W-:-:S03]  /*c9ac0*/  VIADD R2, R0, 0x1d2 ;  /* 0x000001d200027836 */ /* 0x000fc60000000000 */
[----:B---3--:R0:W-:Y:S01]  /*c9ad0*/  @P4 STG.E.U8 desc[UR10][R224.64], R5 ;  /* 0x00000005e0004986 */ /* 0x0081e2000c10110a */
[----:B------:R-:W-:Y:S01]  /*c9ae0*/  ISETP.GE.AND P4, PT, R8, UR4, PT ;  /* 0x0000000408007c0c */ /* 0x000fe2000bf86270 */
[----:B------:R-:W-:Y:S02]  /*c9af0*/  ULDC UR4, c[0x0][0x22c] ;  /* 0x00008b0000047ab9 */ /* 0x000fe40000000800 */
[----:B0-----:R-:W3:Y:S04]  /*c9b00*/  LDL.LU.64 R224, [R1+0xa08] ;  /* 0x000a080001e07983 */ /* 0x001ee80000300a00 */
        /* <DEDUP_REMOVED lines=15> */
[----:B------:R-:W-:Y:S01]  /*c9c00*/  VIADD R8, R0, 0x1d5 ;  /* 0x000001d500087836 */ /* 0x000fe20000000000 */
[----:B------:R-:W-:Y:S01]  /*c9c10*/  PRMT R2, R252, 0x7772, RZ ;  /* 0x00007772fc027816 */ /* 0x000fe200000000ff */
[----:B------:R-:W-:-:S04]  /*c9c20*/  ULDC UR8, c[0x0][0x228] ;  /* 0x00008a0000087ab9 */ /* 0x000fc80000000800 */
[----:B------:R0:W-:Y:S01]  /*c9c30*/  @P5 STG.E.U8 desc[UR10][R216.64], R4 ;  /* 0x00000004d8005986 */ /* 0x0001e2000c10110a */
[C---:B------:R-:W-:Y:S01]  /*c9c40*/  ISETP.LT.AND P5, PT, R6.reuse, UR6, !P4 ;  /* 0x0000000606007c0c */ /* 0x040fe2000e7a1270 */
[----:B------:R-:W-:Y:S01]  /*c9c50*/  ULDC UR6, c[0x0][0x228] ;  /* 0x00008a0000067ab9 */ /* 0x000fe20000000800 */
[----:B------:R-:W-:Y:S01]  /*c9c60*/  ISETP.GE.AND P1, PT, R5, UR4, PT ;  /* 0x0000000405007c0c */ /* 0x000fe2000bf26270 */
[----:B------:R-:W-:Y:S01]  /*c9c70*/  ULDC UR4, c[0x0][0x228] ;  /* 0x00008a0000047ab9 */ /* 0x000fe20000000800 */
[----:B------:R-:W-:Y:S01]  /*c9c80*/  ISETP.LT.AND P4, PT, R7, UR6, !P4 ;  /* 0x0000000607007c0c */ /* 0x000fe2000e781270 */
[----:B------:R-:W-:Y:S01]  /*c9c90*/  ULDC UR6, c[0x0][0x228] ;  /* 0x00008a0000067ab9 */ /* 0x000fe20000000800 */
[----:B----4-:R1:W-:Y:S01]  /*c9ca0*/  @P6 STG.E.U8 desc[UR10][R220.64], R3 ;  /* 0x00000003dc006986 */ /* 0x0103e2000c10110a */
[----:B------:R-:W-:Y:S02]  /*c9cb0*/  ISETP.LT.AND P6, PT, R6, UR4, !P0 ;  /* 0x0000000406007c0c */ /* 0x000fe4000c7c1270 */
        /* <DEDUP_REMOVED lines=8> */
[----:B------:R-:W-:-:S03]  /*c9d40*/  PRMT R3, R248, 0x7770, RZ ;  /* 0x00007770f8037816 */ /* 0x000fc600000000ff */
[----:B0-----:R-:W3:Y:S04]  /*c9d50*/  LDL.LU.64 R224, [R1+0x938] ;  /* 0x0009380001e07983 */ /* 0x001ee80000300a00 */
[----:B------:R-:W3:Y:S01]  /*c9d60*/  LDL.LU.64 R214, [R1+0x930] ;  /* 0x0009300001d67983 */ /* 0x000ee20000300a00 */
[----:B------:R-:W-:Y:S01]  /*c9d70*/  ISETP.GE.AND P5, PT, R5, UR4, PT ;  /* 0x0000000405007c0c */ /* 0x000fe2000bfa6270 */
[----:B------:R-:W-:Y:S02]  /*c9d80*/  ULDC UR4, c[0x0][0x228] ;  /* 0x00008a0000047ab9 */ /* 0x000fe40000000800 */
[----:B------:R-:W-:Y:S01]  /*c9d90*/  @P4 STG.E.U8 desc[UR10][R218.64], R4 ;  /* 0x00000004da004986 */ /* 0x000fe2000c10110a */
[----:B------:R-:W-:-:S03]  /*c9da0*/  PRMT R5, R248, 0x7771, RZ ;  /* 0x00007771f8057816 */ /* 0x000fc600000000ff */
[----:B------:R0:W-:Y:S04]  /*c9db0*/  @P6 STG.E.U8 desc[UR10][R222.64], R3 ;  /* 0x00000003de006986 */ /* 0x0001e8000c10110a */
[----:B0-----:R-:W3:Y:S04]  /*c9dc0*/  LDL.LU.64 R222, [R1+0x928] ;  /* 0x0009280001de7983 */ /* 0x001ee80000300a00 */
[----:B--2---:R0:W-:Y:S04]  /*c9dd0*/  @P0 STG.E.U8 desc[UR10][R226.64], R5 ;  /* 0x00000005e2000986 */ /* 0x0041e8000c10110a */
[----:B0-----:R-:W2:Y:S01]  /*c9de0*/  LDL.LU.64 R226, [R1+0x920] ;  /* 0x0009200001e27983 */ /* 0x001ea20000300a00 */
[----:B------:R-:W-:Y:S01]  /*c9df0*/  ISETP.LT.AND P4, PT, R6, UR4, !P1 ;  /* 0x0000000406007c0c */ /* 0x000fe2000cf81270 */
[----:B------:R-:W-:Y:S01]  /*c9e00*/  ULDC UR4, c[0x0][0x22c] ;  /* 0x00008b0000047ab9 */ /* 0x000fe20000000800 */
[----:B------:R-:W-:Y:S01]  /*c9e10*/  ISETP.LT.AND P1, PT, R7, UR6, !P1 ;  /* 0x0000000607007c0c */ /* 0x000fe2000cf21270 */
[----:B------:R-:W-:Y:S01]  /*c9e20*/  VIADD R3, R0, 0x1d6 ;  /* 0x000001d600037836 */ /* 0x000fe20000000000 */
[----:B------:R-:W-:Y:S01]  /*c9e30*/  PRMT R2, R248, 0x7772, RZ ;  /* 0x00007772f8027816 */ /* 0x000fe200000000ff */
[----:B------:R-:W2:Y:S01]  /*c9e40*/  LDL.LU R252, [R1+0x1c] ;  /* 0x00001c0001fc7983 */ /* 0x000ea20000300800 */
[----:B------:R-:W-:Y:S01]  /*c9e50*/  ISETP.LT.AND P6, PT, R6, UR8, !P5 ;  /* 0x0000000806007c0c */ /* 0x000fe2000efc1270 */
[----:B------:R-:W-:Y:S01]  /*c9e60*/  ULDC UR6, c[0x0][0x228] ;  /* 0x00008a0000067ab9 */ /* 0x000fe20000000800 */
[----:B------:R-:W-:Y:S01]  /*c9e70*/  ISETP.GE.AND P0, PT, R8, UR4, PT ;  /* 0x0000000408007c0c */ /* 0x000fe2000bf06270 */
[----:B------:R-:W-:Y:S01]  /*c9e80*/  ULDC UR4, c[0x0][0x22c] ;  /* 0x00008b0000047ab9 */ /* 0x000fe20000000800 */
[----:B------:R-:W2:Y:S04]  /*c9e90*/  LDL.LU.64 R218, [R1+0x918] ;  /* 0x0009180001da7983 */ /* 0x000ea80000300a00 */
[----:B----4-:R0:W-:Y:S01]  /*c9ea0*/  @P4 STG.E.U8 desc[UR10][R220.64], R2 ;  /* 0x00000002dc004986 */ /* 0x0101e2000c10110a */
[----:B------:R-:W-:Y:S01]  /*c9eb0*/  ISETP.GE.AND P4, PT, R3, UR4, PT ;  /* 0x0000000403007c0c */ /* 0x000fe2000bf86270 */
[----:B------:R-:W-:Y:S01]  /*c9ec0*/  ULDC UR4, c[0x0][0x228] ;  /* 0x00008a0000047ab9 */ /* 0x000fe20000000800 */
[----:B------:R-:W-:-:S02]  /*c9ed0*/  PRMT R3, R248, 0x7773, RZ ;  /* 0x00007773f8037816 */ /* 0x000fc400000000ff */
[----:B------:R-:W-:Y:S01]  /*c9ee0*/  PRMT R4, R217, 0x7770, RZ ;  /* 0x00007770d9047816 */ /* 0x000fe200000000ff */
[----:B------:R-:W-:Y:S01]  /*c9ef0*/  VIADD R5, R0, 0x1d7 ;  /* 0x000001d700057836 */ /* 0x000fe20000000000 */
[----:B------:R-:W-:Y:S01]  /*c9f00*/  ISETP.LT.AND P5, PT, R7, UR4, !P5 ;  /* 0x0000000407007c0c */ /* 0x000fe2000efa1270 */
[----:B------:R-:W-:Y:S01]  /*c9f10*/  ULDC UR4, c[0x0][0x22c] ;  /* 0x00008b0000047ab9 */ /* 0x000fe20000000800 */
        /* <DEDUP_REMOVED lines=11> */
[----:B------:R-:W3:Y:S04]  /*c9fd0*/  LDL.LU R248, [R1] ;  /* 0x0000000001f87983 */ /* 0x000ee80000300800 */
        /* <DEDUP_REMOVED lines=9> */
[----:B------:R-:W-:Y:S01]  /*ca070*/  ULDC UR4, c[0x0][0x22c] ;  /* 0x00008b0000047ab9 */ /* 0x000fe20000000800 */
[----:B------:R-:W-:Y:S01]  /*ca080*/  PRMT R4, R217, 0x7773, RZ ;  /* 0x00007773d9047816 */ /* 0x000fe200000000ff */
[----:B------:R-:W-:Y:S01]  /*ca090*/  ULDC UR6, c[0x0][0x228] ;  /* 0x00008a0000067ab9 */ /* 0x000fe20000000800 */
[----:B------:R-:W-:Y:S01]  /*ca0a0*/  ISETP.GE.AND P6, PT, R5, UR4, PT ;  /* 0x0000000405007c0c */ /* 0x000fe2000bfc6270 */
[----:B------:R-:W-:Y:S01]  /*ca0b0*/  ULDC UR4, c[0x0][0x228] ;  /* 0x00008a0000047ab9 */ /* 0x000fe20000000800 */
[C---:B------:R-:W-:Y:S01]  /*ca0c0*/  PRMT R2, R252.reuse, 0x7770, RZ ;  /* 0x00007770fc027816 */ /* 0x040fe200000000ff */
[----:B------:R-:W2:Y:S01]  /*ca0d0*/  LDL.LU.64 R216, [R1+0x8e0] ;  /* 0x0008e00001d87983 */ /* 0x000ea20000300a00 */
[----:B------:R-:W-:-:S03]  /*ca0e0*/  PRMT R5, R252, 0x7771, RZ ;  /* 0x00007771fc057816 */ /* 0x000fc600000000ff */
[----:B------:R-:W-:Y:S01]  /*ca0f0*/  @P0 STG.E.U8 desc[UR10][R218.64], R4 ;  /* 0x00000004da000986 */ /* 0x000fe2000c10110a */
[----:B------:R-:W-:Y:S01]  /*ca100*/  ISETP.LT.AND P0, PT, R6, UR4, !P1 ;  /* 0x0000000406007c0c */ /* 0x000fe2000cf01270 */
[----:B------:R-:W-:Y:S01]  /*ca110*/  VIADD R8, R0, 0x1d9 ;  /* 0x000001d900087836 */ /* 0x000fe20000000000 */
[----:B------:R-:W-:Y:S01]  /*ca120*/  ISETP.LT.AND P1, PT, R7, UR6, !P1 ;  /* 0x0000000607007c0c */ /* 0x000fe2000cf21270 */
[----:B------:R-:W-:Y:S01]  /*ca130*/  ULDC UR4, c[0x0][0x22c] ;  /* 0x00008b0000047ab9 */ /* 0x000fe20000000800 */
[----:B------:R-:W-:Y:S01]  /*ca140*/  PRMT R3, R252, 0x7772, RZ ;  /* 0x00007772fc037816 */ /* 0x000fe200000000ff */
[----:B------:R-:W-:Y:S01]  /*ca150*/  ULDC UR6, c[0x0][0x228] ;  /* 0x00008a0000067ab9 */ /* 0x000fe20000000800 */
[----:B----4-:R0:W-:Y:S02]  /*ca160*/  @P5 STG.E.U8 desc[UR10][R220.64], R2 ;  /* 0x00000002dc005986 */ /* 0x0101e4000c10110a */
[----:B0-----:R-:W-:Y:S02]  /*ca170*/  VIADD R2, R0, 0x1da ;  /* 0x000001da00027836 */ /* 0x001fe40000000000 */
[----:B---3--:R0:W-:Y:S01]  /*ca180*/  @P4 STG.E.U8 desc[UR10][R224.64], R5 ;  /* 0x00000005e0004986 */ /* 0x0081e2000c10110a */
[----:B------:R-:W-:Y:S01]  /*ca190*/  ISETP.GE.AND P4, PT, R8, UR4, PT ;  /* 0x0000000408007c0c */ /* 0x000fe2000bf86270 */
[----:B------:R-:W-:-:S02]  /*ca1a0*/  ULDC UR4, c[0x0][0x22c] ;  /* 0x00008b0000047ab9 */ /* 0x000fc40000000800 */
[----:B0-----:R-:W3:Y:S04]  /*ca1b0*/  LDL.LU.64 R224, [R1+0x8d8] ;  /* 0x0008d80001e07983 */ /* 0x001ee80000300a00 */
[----:B------:R-:W4:Y:S04]  /*ca1c0*/  LDL.LU.64 R218, [R1+0x8d0] ;  /* 0x0008d00001da7983 */ /* 0x000f280000300a00 */
[----:B------:R-:W4:Y:S04]  /*ca1d0*/  LDL.LU R213, [R1+0x4] ;  /* 0x0000040001d57983 */ /* 0x000f280000300800 */
[----:B------:R0:W-:Y:S01]  /*ca1e0*/  @P0 STG.E.U8 desc[UR10][R222.64], R3 ;  /* 0x00000003de000986 */ /* 0x0001e2000c10110a */
[----:B------:R-:W-:Y:S01]  /*ca1f0*/  ISETP.GE.AND P0, PT, R2, UR4, PT ;  /* 0x0000000402007c0c */ /* 0x000fe2000bf06270 */
[----:B------:R-:W-:Y:S01]  /*ca200*/  ULDC UR4, c[0x0][0x228] ;  /* 0x00008a0000047ab9 */ /* 0x000fe20000000800 */
[----:B------:R-:W-:Y:S01]  /*ca210*/  PRMT R2, R252, 0x7773, RZ ;  /* 0x00007773fc027816 */ /* 0x000fe200000000ff */
[----:B------:R-:W4:Y:S04]  /*ca220*/  LDL.LU.64 R220, [R1+0x8c8] ;  /* 0x0008c80001dc7983 */ /* 0x000f280000300a00 */
        /* <DEDUP_REMOVED lines=10> */
[----:B------:R-:W-:Y:S01]  /*ca2d0*/  ISETP.GE.AND P1, PT, R5, UR4, PT ;  /* 0x0000000405007c0c */ /* 0x000fe2000bf26270 */
[----:B------:R-:W-:Y:S01]  /*ca2e0*/  ULDC UR4, c[0x0][0x228] ;  /* 0x00008a0000047ab9 */ /* 0x000fe20000000800 */
[----:B------:R-:W-:Y:S01]  /*ca2f0*/  PRMT R2, R248, 0x7772, RZ ;  /* 0x00007772f8027816 */ /* 0x000fe200000000ff */
[----:B------:R-:W-:Y:S02]  /*ca300*/  ULDC UR8, c[0x0][0x228] ;  /* 0x00008a0000087ab9 */ /* 0x000fe40000000800 */
[----:B------:R0:W-:Y:S01]  /*ca310*/  @P5 STG.E.U8 desc[UR10][R216.64], R4 ;  /* 0x00000004d8005986 */ /* 0x0001e2000c10110a */
[----:B------:R-:W-:Y:S01]  /*ca320*/  ISETP.LT.AND P5, PT, R6, UR6, !P4 ;  /* 0x0000000606007c0c */ /* 0x000fe2000e7a1270 */
[----:B------:R-:W-:-:S02]  /*ca330*/  ULDC UR6, c[0x0][0x228] ;  /* 0x00008a0000067ab9 */ /* 0x000fc40000000800 */
[C---:B------:R-:W-:Y:S01]  /*ca340*/  ISETP.LT.AND P4, PT, R7.reuse, UR6, !P4 ;  /* 0x0000000607007c0c */ /* 0x040fe2000e781270 */
[----:B------:R-:W-:Y:S01]  /*ca350*/  ULDC UR6, c[0x0][0x228] ;  /* 0x00008a0000067ab9 */ /* 0x000fe20000000800 */
[----:B------:R-:W-:Y:S01]  /*ca360*/  VIADD R5, R0, 0x1dc ;  /* 0x000001dc00057836 */ /* 0x000fe20000000000 */
[----:B0-----:R-:W-:Y:S01]  /*ca370*/  PRMT R4, R248, 0x7773, RZ ;  /* 0x00007773f8047816 */ /* 0x001fe200000000ff */
[----:B---3--:R0:W-:Y:S01]  /*ca380*/  @P6 STG.E.U8 desc[UR10][R224.64], R3 ;  /* 0x00000003e0006986 */ /* 0x0081e2000c10110a */
[----:B------:R-:W-:Y:S01]  /*ca390*/  ISETP.LT.AND P6, PT, R6, UR4, !P0 ;  /* 0x0000000406007c0c */ /* 0x000fe2000c7c1270 */
[----:B------:R-:W-:Y:S01]  /*ca3a0*/  ULDC UR4, c[0x0][0x22c] ;  /* 0x00008b0000047ab9 */ /* 0x000fe20000000800 */
[----:B------:R-:W-:Y:S01]  /*ca3b0*/  ISETP.LT.AND P0, PT, R7, UR6, !P0 ;  /* 0x0000000607007c0c */ /* 0x000fe2000c701270 */
[----:B0-----:R-:W3:Y:S01]  /*ca3c0*/  LDL.LU.64 R224, [R1+0x8b0] ;  /* 0x0008b00001e07983 */ /* 0x001ee20000300a00 */
[----:B----4-:R-:W-:Y:S01]  /*ca3d0*/  PRMT R3, R213, 0x7770, RZ ;  /* 0x00007770d5037816 */ /* 0x010fe200000000ff */
[----:B------:R-:W-:-:S02]  /*ca3e0*/  ULDC UR6, c[0x0][0x228] ;  /* 0x00008a0000067ab9 */ /* 0x000fc40000000800 */
[----:B------:R-:W-:Y:S01]  /*ca3f0*/  @P5 STG.E.U8 desc[UR10][R218.64], R2 ;  /* 0x00000002da005986 */ /* 0x000fe2000c10110a */
[----:B------:R-:W-:Y:S01]  /*ca400*/  ISETP.GE.AND P5, PT, R5, UR4, PT ;  /* 0x0000000405007c0c */ /* 0x000fe2000bfa6270 */
[----:B------:R-:W-:Y:S01]  /*ca410*/  ULDC UR4, c[0x0][0x228] ;  /* 0x00008a0000047ab9 */ /* 0x000fe20000000800 */
[C---:B------:R-:W-:Y:S01]  /*ca420*/  PRMT R5, R213.reuse, 0x7771, RZ ;  /* 0x00007771d5057816 */ /* 0x040fe200000000ff */
[----:B------:R-:W4:Y:S04]  /*ca430*/  LDL.LU R252, [R1+0x8] ;  /* 0x0000080001fc7983 */ /* 0x000f280000300800 */
[----:B------:R-:W-:Y:S04]  /*ca440*/  @P4 STG.E.U8 desc[UR10][R220.64], R4 ;  /* 0x00000004dc004986 */ /* 0x000fe8000c10110a */
[----:B------:R-:W3:Y:S04]  /*ca450*/  LDL.LU.64 R214, [R1+0x8a8] ;  /* 0x0008a80001d67983 */ /* 0x000ee80000300a00 */
[----:B------:R-:W-:Y:S04]  /*ca460*/  @P6 STG.E.U8 desc[UR10][R222.64], R3 ;  /* 0x00000003de006986 */ /* 0x000fe8000c10110a */
[----:B------:R-:W3:Y:S04]  /*ca470*/  LDL.LU.64 R216, [R1+0x8a0] ;  /* 0x0008a00001d87983 */ /* 0x000ee80000300a00 */
[----:B--2---:R0:W-:Y:S04]  /*ca480*/  @P0 STG.E.U8 desc[UR10][R226.64], R5 ;  /* 0x00000005e2000986 */ /* 0x0041e8000c10110a */
[----:B0-----:R-:W2:Y:S01]  /*ca490*/  LDL.LU.64 R226, [R1+0x898] ;  /* 0x0008980001e27983 */ /* 0x001ea20000300a00 */
[----:B------:R-:W-:Y:S01]  /*ca4a0*/  ISETP.LT.AND P4, PT, R6, UR4, !P1 ;  /* 0x0000000406007c0c */ /* 0x000fe2000cf81270 */
[----:B------:R-:W-:Y:S01]  /*ca4b0*/  ULDC UR4, c[0x0][0x22c] ;  /* 0x00008b0000047ab9 */ /* 0x000fe20000000800 */
[----:B------:R-:W-:Y:S01]  /*ca4c0*/  PRMT R2, R213, 0x7772, RZ ;  /* 0x00007772d5027816 */ /* 0x000fe200000000ff */
[----:B------:R-:W-:Y:S01]  /*ca4d0*/  VIADD R3, R0, 0x1de ;  /* 0x000001de00037836 */ /* 0x000fe20000000000 */
[----:B------:R-:W2:Y:S01]  /*ca4e0*/  LDL.LU.64 R220, [R1+0x890] ;  /* 0x0008900001dc7983 */ /* 0x000ea20000300a00 */
[----:B------:R-:W-:Y:S01]  /*ca4f0*/  ISETP.GE.AND P0, PT, R8, UR4, PT ;  /* 0x0000000408007c0c */ /* 0x000fe2000bf06270 */
[----:B------:R-:W-:-:S02]  /*ca500*/  ULDC UR4, c[0x0][0x22c] ;  /* 0x00008b0000047ab9 */ /* 0x000fc40000000800 */
[----:B------:R-:W2:Y:S01]  /*ca510*/  LDL.LU R248, [R1+0xc] ;  /* 0x00000c0001f87983 */ /* 0x000ea20000300800 */
[----:B------:R-:W-:Y:S02]  /*ca520*/  ISETP.LT.AND P1, PT, R7, UR6, !P1 ;  /* 0x0000000607007c0c */ /* 0x000fe4000cf21270 */
[----:B------:R-:W-:Y:S01]  /*ca530*/  ISETP.LT.AND P6, PT, R6, UR8, !P5 ;  /* 0x0000000806007c0c */ /* 0x000fe2000efc1270 */
[----:B------:R-:W2:Y:S01]  /*ca540*/  LDL.LU.64 R218, [R1+0x888] ;  /* 0x0008880001da7983 */ /* 0x000ea20000300a00 */
[----:B----4-:R-:W-:-:S03]  /*ca550*/  PRMT R4, R252, 0x7770, RZ ;  /* 0x00007770fc047816 */ /* 0x010fc600000000ff */
[----:B---3--:R0:W-:Y:S01]  /*ca560*/  @P4 STG.E.U8 desc[UR10][R224.64], R2 ;  /* 0x00000002e0004986 */ /* 0x0081e2000c10110a */
[----:B------:R-:W-:Y:S01]  /*ca570*/  ISETP.GE.AND P4, PT, R3, UR4, PT ;  /* 0x0000000403007c0c */ /* 0x000fe2000bf86270 */
[----:B------:R-:W-:Y:S01]  /*ca580*/  ULDC UR4, c[0x0][0x228] ;  /* 0x00008a0000047ab9 */ /* 0x000fe20000000800 */
[C---:B------:R-:W-:Y:S01]  /*ca590*/  VIADD R5, R0.reuse, 0x1df ;  /* 0x000001df00057836 */ /* 0x040fe20000000000 */
[----:B------:R-:W3:Y:S01]  /*ca5a0*/  LDL.LU.64 R222, [R1+0x880] ;  /* 0x0008800001de7983 */ /* 0x000ee20000300a00 */
[----:B------:R-:W-:Y:S01]  /*ca5b0*/  ISETP.LT.AND P5, PT, R7, UR4, !P5 ;  /* 0x0000000407007c0c */ /* 0x000fe2000efa1270 */
[----:B------:R-:W-:Y:S01]  /*ca5c0*/  ULDC UR6, c[0x0][0x228] ;  /* 0x00008a0000067ab9 */ /* 0x000fe20000000800 */
[----:B------:R-:W-:Y:S01]  /*ca5d0*/  PRMT R3, R213, 0x7773, RZ ;  /* 0x00007773d5037816 */ /* 0x000fe200000000ff */
[----:B------:R-:W-:Y:S01]  /*ca5e0*/  ULDC UR4, c[0x0][0x22c] ;  /* 0x00008b0000047ab9 */ /* 0x000fe20000000800 */
[----:B------:R-:W-:Y:S01]  /*ca5f0*/  VIADD R8, R0, 0x1e1 ;  /* 0x000001e100087836 */ /* 0x000fe20000000000 */
[----:B------:R-:W-:Y:S01]  /*ca600*/  ULDC UR8, c[0x0][0x228] ;  /* 0x00008a0000087ab9 */ /* 0x000fe20000000800 */
[----:B0-----:R-:W-:Y:S01]  /*ca610*/  PRMT R2, R252, 0x7771, RZ ;  /* 0x00007771fc027816 */ /* 0x001fe200000000ff */
[----:B------:R-:W4:Y:S04]  /*ca620*/  LDL.LU.64 R224, [R1+0x878] ;  /* 0x0008780001e07983 */ /* 0x000f280000300a00 */
[----:B------:R-:W-:Y:S04]  /*ca630*/  @P1 STG.E.U8 desc[UR10][R214.64], R3 ;  /* 0x00000003d6001986 */ /* 0x000fe8000c10110a */
[----:B------:R-:W-:Y:S04]  /*ca640*/  @P6 STG.E.U8 desc[UR10][R216.64], R4 ;  /* 0x00000004d8006986 */ /* 0x000fe8000c10110a */
[----:B--2---:R0:W-:Y:S04]  /*ca650*/  @P5 STG.E.U8 desc[UR10][R226.64], R2 ;  /* 0x00000002e2005986 */ /* 0x0041e8000c10110a */
[----:B0-----:R-:W2:Y:S01]  /*ca660*/  LDL.LU.64 R226, [R1+0x870] ;  /* 0x0008700001e27983 */ /* 0x001ea20000300a00 */
[----:B------:R-:W-:Y:S01]  /*ca670*/  ISETP.LT.AND P6, PT, R6, UR6, !P0 ;  /* 0x0000000606007c0c */ /* 0x000fe2000c7c1270 */
[----:B------:R-:W-:Y:S01]  /*ca680*/  ULDC UR6, c[0x0][0x228] ;  /* 0x00008a0000067ab9 */ /* 0x000fe20000000800 */
[----:B------:R-:W-:Y:S01]  /*ca690*/  ISETP.GE.AND P1, PT, R5, UR4, PT ;  /* 0x0000000405007c0c */ /* 0x000fe2000bf26270 */
[----:B------:R-:W-:Y:S01]  /*ca6a0*/  ULDC UR4, c[0x0][0x228] ;  /* 0x00008a0000047ab9 */ /* 0x000fe20000000800 */
[----:B------:R-:W-:-:S02]  /*ca6b0*/  ISETP.LT.AND P0, PT, R7, UR6, !P0 ;  /* 0x0000000607007c0c */ /* 0x000fc4000c701270 */
[----:B------:R-:W-:Y:S01]  /*ca6c0*/  PRMT R3, R252, 0x7772, RZ ;  /* 0x00007772fc037816 */ /* 0x000fe200000000ff */
[----:B------:R-:W-:Y:S01]  /*ca6d0*/  VIADD R5, R0, 0x1e0 ;  /* 0x000001e000057836 */ /* 0x000fe20000000000 */
[----:B------:R-:W-:Y:S01]  /*ca6e0*/  ISETP.LT.AND P5, PT, R6, UR4, !P4 ;  /* 0x0000000406007c0c */ /* 0x000fe2000e7a1270 */
[----:B------:R-:W2:Y:S01]  /*ca6f0*/  LDL.LU.64 R214, [R1+0x868] ;  /* 0x0008680001d67983 */ /* 0x000ea20000300a00 */
[----:B------:R-:W-:Y:S01]  /*ca700*/  PRMT R4, R252, 0x7773, RZ ;  /* 0x00007773fc047816 */ /* 0x000fe200000000ff */
[----:B------:R-:W-:Y:S01]  /*ca710*/  ULDC UR6, c[0x0][0x228] ;  /* 0x00008a0000067ab9 */ /* 0x000fe20000000800 */
[----:B------:R-:W-:Y:S01]  /*ca720*/  PRMT R2, R248, 0x7770, RZ ;  /* 0x00007770f8027816 */ /* 0x000fe200000000ff */
[----:B------:R0:W-:Y:S01]  /*ca730*/  @P6 STG.E.U8 desc[UR10][R220.64], R3 ;  /* 0x00000003dc006986 */ /* 0x0001e2000c10110a */
[----:B------:R-:W-:Y:S01]  /*ca740*/  ULDC UR4, c[0x0][0x22c] ;  /* 0x00008b0000047ab9 */ /* 0x000fe20000000800 */
[----:B------:R-:W-:Y:S01]  /*ca750*/  ISETP.LT.AND P4, PT, R7, UR6, !P4 ;  /* 0x0000000607007c0c */ /* 0x000fe2000e781270 */
[----:B------:R-:W-:Y:S01]  /*ca760*/  ULDC UR6, c[0x0][0x228] ;  /* 0x00008a0000067ab9 */ /* 0x000fe20000000800 */
[----:B------:R-:W-:Y:S01]  /*ca770*/  ISETP.GE.AND P6, PT, R5, UR4, PT ;  /* 0x0000000405007c0c */ /* 0x000fe2000bfc6270 */
[----:B------:R-:W-:Y:S01]  /*ca780*/  @P0 STG.E.U8 desc[UR10][R218.64], R4 ;  /* 0x00000004da000986 */ /* 0x000fe2000c10110a */
[----:B------:R-:W-:-:S03]  /*ca790*/  ULDC UR4, c[0x0][0x228] ;  /* 0x00008a0000047ab9 */ /* 0x000fc60000000800 */
[----:B0-----:R-:W2:Y:S01]  /*ca7a0*/  LDL.LU.64 R220, [R1+0x860] ;  /* 0x0008600001dc7983 */ /* 0x001ea20000300a00 */
[----:B------:R-:W-:Y:S01]  /*ca7b0*/  ISETP.LT.AND P0, PT, R6, UR4, !P1 ;  /* 0x0000000406007c0c */ /* 0x000fe2000cf01270 */
[----:B------:R-:W-:Y:S01]  /*ca7c0*/  ULDC UR4, c[0x0][0x22c] ;  /* 0x00008b0000047ab9 */ /* 0x000fe20000000800 */
[C---:B------:R-:W-:Y:S02]  /*ca7d0*/  PRMT R5, R248.reuse, 0x7771, RZ ;  /* 0x00007771f8057816 */ /* 0x040fe400000000ff */
[----:B------:R-:W-:Y:S01]  /*ca7e0*/  PRMT R3, R248, 0x7772, RZ ;  /* 0x00007772f8037816 */ /* 0x000fe200000000ff */
[----:B---3--:R0:W-:Y:S04]  /*ca7f0*/  @P5 STG.E.U8 desc[UR10][R222.64], R2 ;  /* 0x00000002de005986 */ /* 0x0081e8000c10110a */
[----:B0-----:R-:W3:Y:S04]  /*ca800*/  LDL.LU.64 R222, [R1+0x858] ;  /* 0x0008580001de7983 */ /* 0x001ee80000300a00 */
[----:B----4-:R0:W-:Y:S04]  /*ca810*/  @P4 STG.E.U8 desc[UR10][R224.64], R5 ;  /* 0x00000005e0004986 */ /* 0x0101e8000c10110a */
[----:B0-----:R-:W4:Y:S04]  /*ca820*/  LDL.LU.64 R224, [R1+0x850] ;  /* 0x0008500001e07983 */ /* 0x001f280000300a00 */
[----:B------:R-:W4:Y:S04]  /*ca830*/  LDL.LU.64 R216, [R1+0x848] ;  /* 0x0008480001d87983 */ /* 0x000f280000300a00 */
[----:B------:R-:W4:Y:S04]  /*ca840*/  LDL.LU.64 R218, [R1+0x840] ;  /* 0x0008400001da7983 */ /* 0x000f280000300a00 */
[----:B--2---:R0:W-:Y:S04]  /*ca850*/  @P0 STG.E.U8 desc[UR10][R226.64], R3 ;  /* 0x00000003e2000986 */ /* 0x0041e8000c10110a */
[----:B0-----:R-:W2:Y:S01]  /*ca860*/  LDL.LU.64 R226, [R1+0x838] ;  /* 0x0008380001e27983 */ /* 0x001ea20000300a00 */
[----:B------:R-:W-:Y:S01]  /*ca870*/  VIADD R2, R0, 0x1e2 ;  /* 0x000001e200027836 */ /* 0x000fe20000000000 */
[----:B------:R-:W-:-:S02]  /*ca880*/  ISETP.LT.AND P1, PT, R7, UR6, !P1 ;  /* 0x0000000607007c0c */ /* 0x000fc4000cf21270 */
[----:B------:R-:W-:Y:S02]  /*ca890*/  ISETP.LT.AND P5, PT, R6, UR8, !P6 ;  /* 0x0000000806007c0c */ /* 0x000fe4000f7a1270 */
[----:B------:R-:W-:Y:S01]  /*ca8a0*/  PRMT R4, R232, 0x7770, RZ ;  /* 0x00007770e8047816 */ /* 0x000fe200000000ff */
[----:B------:R-:W-:Y:S01]  /*ca8b0*/  VIADD R5, R0, 0x1e3 ;  /* 0x000001e300057836 */ /* 0x000fe20000000000 */
[----:B------:R-:W-:Y:S01]  /*ca8c0*/  ISETP.GE.AND P4, PT, R8, UR4, PT ;  /* 0x0000000408007c0c */ /* 0x000fe2000bf86270 */
[----:B------:R-:W-:Y:S01]  /*ca8d0*/  ULDC UR4, c[0x0][0x22c] ;  /* 0x00008b0000047ab9 */ /* 0x000fe20000000800 */
[----:B------:R-:W-:Y:S01]  /*ca8e0*/  ULDC UR6, c[0x0][0x228] ;  /* 0x00008a0000067ab9 */ /* 0x000fe20000000800 */
[----:B------:R-:W-:Y:S01]  /*ca8f0*/  ISETP.GE.AND P0, PT, R2, UR4, PT ;  /* 0x0000000402007c0c */ /* 0x000fe2000bf06270 */
[----:B------:R-:W-:Y:S01]  /*ca900*/  ULDC UR4, c[0x0][0x228] ;  /* 0x00008a0000047ab9 */ /* 0x000fe20000000800 */
[----:B------:R-:W-:Y:S01]  /*ca910*/  PRMT R3, R232, 0x7771, RZ ;  /* 0x00007771e8037816 */ /* 0x000fe200000000ff */
[----:B------:R-:W-:Y:S01]  /*ca920*/  ULDC UR8, c[0x0][0x228] ;  /* 0x00008a0000087ab9 */ /* 0x000fe20000000800 */
[----:B------:R-:W-:Y:S01]  /*ca930*/  ISETP.LT.AND P6, PT, R7, UR4, !P6 ;  /* 0x0000000407007c0c */ /* 0x000fe2000f7c1270 */
[----:B------:R-:W-:Y:S01]  /*ca940*/  ULDC UR4, c[0x0][0x22c] ;  /* 0x00008b0000047ab9 */ /* 0x000fe20000000800 */
[----:B------:R-:W-:-:S05]  /*ca950*/  PRMT R2, R248, 0x7773, RZ ;  /* 0x00007773f8027816 */ /* 0x000fca00000000ff */
[----:B------:R-:W-:Y:S01]  /*ca960*/  @P1 STG.E.U8 desc[UR10][R214.64], R2 ;  /* 0x00000002d6001986 */ /* 0x000fe2000c10110a */
[----:B------:R-:W-:Y:S01]  /*ca970*/  ISETP.GE.AND P1, PT, R5, UR4, PT ;  /* 0x0000000405007c0c */ /* 0x000fe2000bf26270 */
[----:B------:R-:W-:Y:S02]  /*ca980*/  ULDC UR4, c[0x0][0x228] ;  /* 0x00008a0000047ab9 */ /* 0x000fe40000000800 */
[----:B------:R0:W-:Y:S01]  /*ca990*/  @P5 STG.E.U8 desc[UR10][R220.64], R4 ;  /* 0x00000004dc005986 */ /* 0x0001e2000c10110a */
[----:B------:R-:W-:Y:S01]  /*ca9a0*/  ISETP.LT.AND P5, PT, R6, UR6, !P4 ;  /* 0x0000000606007c0c */ /* 0x000fe2000e7a1270 */
[----:B------:R-:W-:Y:S02]  /*ca9b0*/  ULDC UR6, c[0x0][0x228] ;  /* 0x00008a0000067ab9 */ /* 0x000fe40000000800 */
[----:B------:R-:W-:Y:S01]  /*ca9c0*/  ISETP.LT.AND P4, PT, R7, UR6, !P4 ;  /* 0x0000000607007c0c */ /* 0x000fe2000e781270 */
[----:B------:R-:W-:Y:S01]  /*ca9d0*/  ULDC UR6, c[0x0][0x228] ;  /* 0x00008a0000067ab9 */ /* 0x000fe20000000800 */
[----:B0-----:R-:W2:Y:S01]  /*ca9e0*/  LDL.LU.64 R220, [R1+0x830] ;  /* 0x0008300001dc7983 */ /* 0x001ea20000300a00 */
[----:B------:R-:W-:-:S02]  /*ca9f0*/  PRMT R2, R232, 0x7772, RZ ;  /* 0x00007772e8027816 */ /* 0x000fc400000000ff */
[----:B------:R-:W-:Y:S02]  /*caa00*/  PRMT R232, R232, 0x7773, RZ ;  /* 0x00007773e8e87816 */ /* 0x000fe400000000ff */
[----:B------:R-:W-:Y:S01]  /*caa10*/  PRMT R4, R233, 0x7771, RZ ;  /* 0x00007771e9047816 */ /* 0x000fe200000000ff */
[----:B---3--:R0:W-:Y:S01]  /*caa20*/  @P6 STG.E.U8 desc[UR10][R222.64], R3 ;  /* 0x00000003de006986 */ /* 0x0081e2000c10110a */
[----:B------:R-:W-:Y:S01]  /*caa30*/  ISETP.LT.AND P6, PT, R6, UR4, !P0 ;  /* 0x0000000406007c0c */ /* 0x000fe2000c7c1270 */
[----:B------:R-:W-:Y:S01]  /*caa40*/  VIADD R5, R0, 0x1e4 ;  /* 0x000001e400057836 */ /* 0x000fe20000000000 */
[----:B------:R-:W-:Y:S01]  /*caa50*/  ISETP.LT.AND P0, PT, R7, UR6, !P0 ;  /* 0x0000000607007c0c */ /* 0x000fe2000c701270 */
[----:B------:R-:W-:Y:S01]  /*caa60*/  ULDC UR4, c[0x0][0x22c] ;  /* 0x00008b0000047ab9 */ /* 0x000fe20000000800 */
[----:B------:R-:W-:Y:S01]  /*caa70*/  ULDC UR6, c[0x0][0x228] ;  /* 0x00008a0000067ab9 */ /* 0x000fe20000000800 */
[----:B0-----:R-:W3:Y:S01]  /*caa80*/  LDL.LU.64 R222, [R1+0x828] ;  /* 0x0008280001de7983 */ /* 0x001ee20000300a00 */
[----:B------:R-:W-:-:S03]  /*caa90*/  PRMT R3, R233, 0x7770, RZ ;  /* 0x00007770e9037816 */ /* 0x000fc600000000ff */
[----:B----4-:R0:W-:Y:S04]  /*caaa0*/  @P5 STG.E.U8 desc[UR10][R224.64], R2 ;  /* 0x00000002e0005986 */ /* 0x0101e8000c10110a */
[----:B------:R-:W-:Y:S04]  /*caab0*/  @P4 STG.E.U8 desc[UR10][R216.64], R232 ;  /* 0x000000e8d8004986 */ /* 0x000fe8000c10110a */
[----:B------:R-:W-:Y:S04]  /*caac0*/  @P6 STG.E.U8 desc[UR10][R218.64], R3 ;  /* 0x00000003da006986 */ /* 0x000fe8000c10110a */
[----:B0-----:R-:W4:Y:S04]  /*caad0*/  LDL.LU.64 R224, [R1+0x820] ;  /* 0x0008200001e07983 */ /* 0x001f280000300a00 */
[----:B--2---:R0:W-:Y:S04]  /*caae0*/  @P0 STG.E.U8 desc[UR10][R226.64], R4 ;  /* 0x00000004e2000986 */ /* 0x0041e8000c10110a */
[----:B0-----:R-:W2:Y:S01]  /*caaf0*/  LDL.LU.64 R226, [R1+0x818] ;  /* 0x0008180001e27983 */ /* 0x001ea20000300a00 */
[----:B------:R-:W-:Y:S01]  /*cab00*/  ISETP.GE.AND P5, PT, R5, UR4, PT ;  /* 0x0000000405007c0c */ /* 0x000fe2000bfa6270 */
[----:B------:R-:W-:-:S02]  /*cab10*/  ULDC UR4, c[0x0][0x228] ;  /* 0x00008a0000047ab9 */ /* 0x000fc40000000800 */
[----:B------:R-:W-:Y:S01]  /*cab20*/  ISETP.LT.AND P4, PT, R6, UR4, !P1 ;  /* 0x0000000406007c0c */ /* 0x000fe2000cf81270 */
[C---:B------:R-:W-:Y:S01]  /*cab30*/  VIADD R5, R0.reuse, 0x1e5 ;  /* 0x000001e500057836 */ /* 0x040fe20000000000 */
[----:B------:R-:W-:Y:S01]  /*cab40*/  PRMT R2, R233, 0x7772, RZ ;  /* 0x00007772e9027816 */ /* 0x000fe200000000ff */
[----:B------:R-:W-:Y:S01]  /*cab50*/  ULDC UR4, c[0x0][0x22c] ;  /* 0x00008b0000047ab9 */ /* 0x000fe20000000800 */
[----:B------:R-:W-:Y:S01]  /*cab60*/  VIADD R3, R0, 0x1e6 ;  /* 0x000001e600037836 */ /* 0x000fe20000000000 */
[----:B------:R-:W-:Y:S01]  /*cab70*/  ISETP.LT.AND P1, PT, R7, UR6, !P1 ;  /* 0x0000000607007c0c */ /* 0x000fe2000cf21270 */
[----:B------:R-:W2:Y:S01]  /*cab80*/  LDL.LU.64 R218, [R1+0x810] ;  /* 0x0008100001da7983 */ /* 0x000ea20000300a00 */
[----:B------:R-:W-:Y:S01]  /*cab90*/  ISETP.GE.AND P0, PT, R5, UR4, PT ;  /* 0x0000000405007c0c */ /* 0x000fe2000bf06270 */
[----:B------:R-:W-:Y:S01]  /*caba0*/  ULDC UR4, c[0x0][0x22c] ;  /* 0x00008b0000047ab9 */ /* 0x000fe20000000800 */
[----:B------:R-:W-:Y:S01]  /*cabb0*/  ISETP.LT.AND P6, PT, R6, UR8, !P5 ;  /* 0x0000000806007c0c */ /* 0x000fe2000efc1270 */
[----:B------:R-:W2:Y:S01]  /*cabc0*/  LDL.LU.64 R216, [R1+0x808] ;  /* 0x0008080001d87983 */ /* 0x000ea20000300a00 */
[----:B------:R-:W-:Y:S01]  /*cabd0*/  PRMT R233, R233, 0x7773, RZ ;  /* 0x00007773e9e97816 */ /* 0x000fe200000000ff */
[C---:B------:R-:W-:Y:S01]  /*cabe0*/  VIADD R4, R0.reuse, 0x1e7 ;  /* 0x000001e700047836 */ /* 0x040fe20000000000 */
[----:B------:R-:W-:Y:S01]  /*cabf0*/  ULDC UR6, c[0x0][0x228] ;  /* 0x00008a0000067ab9 */ /* 0x000fe20000000800 */
[----:B------:R0:W-:Y:S01]  /*cac00*/  @P4 STG.E.U8 desc[UR10][R220.64], R2 ;  /* 0x00000002dc004986 */ /* 0x0001e2000c10110a */
[----:B------:R-:W-:Y:S01]  /*cac10*/  ISETP.GE.AND P4, PT, R3, UR4, PT ;  /* 0x0000000403007c0c */ /* 0x000fe2000bf86270 */
[----:B------:R-:W-:Y:S01]  /*cac20*/  ULDC UR4, c[0x0][0x228] ;  /* 0x00008a0000047ab9 */ /* 0x000fe20000000800 */
[----:B------:R-:W-:Y:S01]  /*cac30*/  VIADD R5, R0, 0x1e9 ;  /* 0x000001e900057836 */ /* 0x000fe20000000000 */
[----:B------:R-:W-:Y:S01]  /*cac40*/  ISETP.LT.AND P5, PT, R7, UR4, !P5 ;  /* 0x0000000407007c0c */ /* 0x000fe2000efa1270 */
[----:B------:R-:W-:Y:S01]  /*cac50*/  ULDC UR4, c[0x0][0x22c] ;  /* 0x00008b0000047ab9 */ /* 0x000fe20000000800 */
[----:B------:R-:W-:Y:S01]  /*cac60*/  ULDC UR8, c[0x0][0x228] ;  /* 0x00008a0000087ab9 */ /* 0x000fe20000000800 */
[----:B0-----:R-:W2:Y:S01]  /*cac70*/  LDL.LU.64 R220, [R1+0x800] ;  /* 0x0008000001dc7983 */ /* 0x001ea20000300a00 */
[----:B------:R-:W-:-:S02]  /*cac80*/  PRMT R3, R234, 0x7770, RZ ;  /* 0x00007770ea037816 */ /* 0x000fc400000000ff */
[----:B------:R-:W-:Y:S01]  /*cac90*/  PRMT R2, R234, 0x7771, RZ ;  /* 0x00007771ea027816 */ /* 0x000fe200000000ff */
[----:B---3--:R0:W-:Y:S04]  /*caca0*/  @P1 STG.E.U8 desc[UR10][R222.64], R233 ;  /* 0x000000e9de001986 */ /* 0x0081e8000c10110a */
[----:B0-----:R-:W3:Y:S04]  /*cacb0*/  LDL.LU.64 R222, [R1+0x790] ;  /* 0x0007900001de7983 */ /* 0x001ee80000300a00 */
[----:B----4-:R0:W-:Y:S04]  /*cacc0*/  @P6 STG.E.U8 desc[UR10][R224.64], R3 ;  /* 0x00000003e0006986 */ /* 0x0101e8000c10110a */
[----:B0-----:R-:W4:Y:S04]  /*cacd0*/  LDL.LU.64 R224, [R1+0x788] ;  /* 0x0007880001e07983 */ /* 0x001f280000300a00 */
[----:B--2---:R0:W-:Y:S04]  /*cace0*/  @P5 STG.E.U8 desc[UR10][R226.64], R2 ;  /* 0x00000002e2005986 */ /* 0x0041e8000c10110a */
[----:B0-----:R-:W2:Y:S01]  /*cacf0*/  LDL.LU.64 R226, [R1+0x780] ;  /* 0x0007800001e27983 */ /* 0x001ea20000300a00 */
[----:B------:R-:W-:Y:S01]  /*cad00*/  ISETP.LT.AND P6, PT, R6, UR6, !P0 ;  /* 0x0000000606007c0c */ /* 0x000fe2000c7c1270 */
[----:B------:R-:W-:Y:S01]  /*cad10*/  ULDC UR6, c[0x0][0x228] ;  /* 0x00008a0000067ab9 */ /* 0x000fe20000000800 */
[----:B------:R-:W-:Y:S01]  /*cad20*/  ISETP.GE.AND P1, PT, R4, UR4, PT ;  /* 0x0000000404007c0c */ /* 0x000fe2000bf26270 */
[----:B------:R-:W-:Y:S01]  /*cad30*/  ULDC UR4, c[0x0][0x228] ;  /* 0x00008a0000047ab9 */ /* 0x000fe20000000800 */
[----:B------:R-:W-:Y:S01]  /*cad40*/  ISETP.LT.AND P0, PT, R7, UR6, !P0 ;  /* 0x0000000607007c0c */ /* 0x000fe2000c701270 */
[----:B------:R-:W2:Y:S01]  /*cad50*/  LDL.LU R248, [R1+0x70] ;  /* 0x0000700001f87983 */ /* 0x000ea20000300800 */
[----:B------:R-:W-:-:S02]  /*cad60*/  ISETP.LT.AND P5, PT, R6, UR4, !P4 ;  /* 0x0000000406007c0c */ /* 0x000fc4000e7a1270 */
[----:B------:R-:W-:Y:S01]  /*cad70*/  PRMT R3, R234, 0x7772, RZ ;  /* 0x00007772ea037816 */ /* 0x000fe200000000ff */
[----:B------:R-:W-:Y:S01]  /*cad80*/  VIADD R4, R0, 0x1e8 ;  /* 0x000001e800047836 */ /* 0x000fe20000000000 */
[----:B------:R-:W-:Y:S01]  /*cad90*/  ULDC UR6, c[0x0][0x228] ;  /* 0x00008a0000067ab9 */ /* 0x000fe20000000800 */
[----:B------:R-:W-:Y:S01]  /*cada0*/  PRMT R234, R234, 0x7773, RZ ;  /* 0x00007773eaea7816 */ /* 0x000fe200000000ff */
[----:B------:R-:W-:Y:S01]  /*cadb0*/  ULDC UR4, c[0x0][0x22c] ;  /* 0x00008b0000047ab9 */ /* 0x000fe20000000800 */
[----:B------:R0:W-:Y:S01]  /*cadc0*/  @P6 STG.E.U8 desc[UR10][R218.64], R3 ;  /* 0x00000003da006986 */ /* 0x0001e2000c10110a */
[----:B------:R-:W-:Y:S01]  /*cadd0*/  ISETP.LT.AND P4, PT, R7, UR6, !P4 ;  /* 0x0000000607007c0c */ /* 0x000fe2000e781270 */
[----:B------:R-:W-:Y:S01]  /*cade0*/  ULDC UR6, c[0x0][0x228] ;  /* 0x00008a0000067ab9 */ /* 0x000fe20000000800 */
[----:B------:R-:W-:Y:S01]  /*cadf0*/  PRMT R2, R235, 0x7770, RZ ;  /* 0x00007770eb027816 */ /* 0x000fe200000000ff */
[----:B------:R-:W-:Y:S01]  /*cae00*/  @P0 STG.E.U8 desc[UR10][R216.64], R234 ;  /* 0x000000ead8000986 */ /* 0x000fe2000c10110a */
[----:B------:R-:W-:Y:S01]  /*cae10*/  ISETP.GE.AND P6, PT, R4, UR4, PT ;  /* 0x0000000404007c0c */ /* 0x000fe2000bfc6270 */
[----:B------:R-:W-:-:S02]  /*cae20*/  ULDC UR4, c[0x0][0x228] ;  /* 0x00008a0000047ab9 */ /* 0x000fc40000000800 */
[----:B0-----:R-:W2:Y:S01]  /*cae30*/  LDL.LU.64 R218, [R1+0x778] ;  /* 0x0007780001da7983 */ /* 0x001ea20000300a00 */
[----:B------:R-:W-:Y:S01]  /*cae40*/  ISETP.LT.AND P0, PT, R6, UR4, !P1 ;  /* 0x0000000406007c0c */ /* 0x000fe2000cf01270 */
[----:B------:R-:W-:Y:S02]  /*cae50*/  ULDC UR4, c[0x0][0x22c] ;  /* 0x00008b0000047ab9 */ /* 0x000fe40000000800 */
[----:B------:R0:W-:Y:S01]  /*cae60*/  @P5 STG.E.U8 desc[UR10][R220.64], R2 ;  /* 0x00000002dc005986 */ /* 0x0001e2000c10110a */
[----:B------:R-:W-:Y:S01]  /*cae70*/  ISETP.LT.AND P1, PT, R7, UR6, !P1 ;  /* 0x0000000607007c0c */ /* 0x000fe2000cf21270 */
[----:B------:R-:W-:Y:S01]  /*cae80*/  ULDC UR6, c[0x0][0x228] ;  /* 0x00008a0000067ab9 */ /* 0x000fe20000000800 */
[C---:B------:R-:W-:Y:S01]  /*cae90*/  PRMT R4, R235.reuse, 0x7771, RZ ;  /* 0x00007771eb047816 */ /* 0x040fe200000000ff */
[----:B0-----:R-:W2:Y:S01]  /*caea0*/  LDL.LU.64 R220, [R1+0x770] ;  /* 0x0007700001dc7983 */ /* 0x001ea20000300a00 */
[----:B------:R-:W-:-:S03]  /*caeb0*/  PRMT R3, R235, 0x7772, RZ ;  /* 0x00007772eb037816 */ /* 0x000fc600000000ff */
[----:B------:R-:W2:Y:S01]  /*caec0*/  LDL.LU.64 R212, [R1+0x768] ;  /* 0x0007680001d47983 */ /* 0x000ea20000300a00 */
[----:B------:R-:W-:-:S03]  /*caed0*/  PRMT R235, R235, 0x7773, RZ ;  /* 0x00007773ebeb7816 */ /* 0x000fc600000000ff */
[----:B---3--:R0:W-:Y:S04]  /*caee0*/  @P4 STG.E.U8 desc[UR10][R222.64], R4 ;  /* 0x00000004de004986 */ /* 0x0081e8000c10110a */
[----:B0-----:R-:W3:Y:S04]  /*caef0*/  LDL.LU.64 R222, [R1+0x760] ;  /* 0x0007600001de7983 */ /* 0x001ee80000300a00 */
[----:B------:R-:W3:Y:S04]  /*caf00*/  LDL.LU R217, [R1+0x74] ;  /* 0x0000740001d97983 */ /* 0x000ee80000300800 */
[----:B----4-:R0:W-:Y:S04]  /*caf10*/  @P0 STG.E.U8 desc[UR10][R224.64], R3 ;  /* 0x00000003e0000986 */ /* 0x0101e8000c10110a */
[----:B0-----:R-:W4:Y:S04]  /*caf20*/  LDL.LU.64 R224, [R1+0x758] ;  /* 0x0007580001e07983 */ /* 0x001f280000300a00 */
[----:B--2---:R0:W-:Y:S04]  /*caf30*/  @P1 STG.E.U8 desc[UR10][R226.64], R235 ;  /* 0x000000ebe2001986 */ /* 0x0041e8000c10110a */
[----:B0-----:R-:W2:Y:S01]  /*caf40*/  LDL.LU.64 R226, [R1+0x750] ;  /* 0x0007500001e27983 */ /* 0x001ea20000300a00 */
[----:B------:R-:W-:Y:S01]  /*caf50*/  VIADD R2, R0, 0x1ea ;  /* 0x000001ea00027836 */ /* 0x000fe20000000000 */
[----:B------:R-:W-:Y:S01]  /*caf60*/  ISETP.LT.AND P5, PT, R6, UR8, !P6 ;  /* 0x0000000806007c0c */ /* 0x000fe2000f7a1270 */
[----:B------:R-:W-:Y:S01]  /*caf70*/  VIADD R4, R0, 0x1eb ;  /* 0x000001eb00047836 */ /* 0x000fe20000000000 */
[----:B------:R-:W-:Y:S01]  /*caf80*/  ISETP.GE.AND P4, PT, R5, UR4, PT ;  /* 0x0000000405007c0c */ /* 0x000fe2000bf86270 */
[----:B------:R-:W-:Y:S01]  /*caf90*/  ULDC UR4, c[0x0][0x22c] ;  /* 0x00008b0000047ab9 */ /* 0x000fe20000000800 */
[----:B------:R-:W-:Y:S01]  /*cafa0*/  PRMT R3, R248, 0x7771, RZ ;  /* 0x00007771f8037816 */ /* 0x000fe200000000ff */
[----:B------:R-:W-:Y:S01]  /*cafb0*/  ULDC UR8, c[0x0][0x228] ;  /* 0x00008a0000087ab9 */ /* 0x000fe20000000800 */
[----:B------:R-:W-:Y:S01]  /*cafc0*/  ISETP.GE.AND P0, PT, R2, UR4, PT ;  /* 0x0000000402007c0c */ /* 0x000fe2000bf06270 */
[----:B------:R-:W-:Y:S01]  /*cafd0*/  ULDC UR4, c[0x0][0x228] ;  /* 0x00008a0000047ab9 */ /* 0x000fe20000000800 */
[----:B------:R-:W2:Y:S01]  /*cafe0*/  LDL.LU.64 R214, [R1+0x748] ;  /* 0x0007480001d67983 */ /* 0x000ea20000300a00 */
[----:B------:R-:W-:Y:S01]  /*caff0*/  ISETP.LT.AND P6, PT, R7, UR4, !P6 ;  /* 0x0000000407007c0c */ /* 0x000fe2000f7c1270 */
[----:B------:R-:W-:Y:S01]  /*cb000*/  ULDC UR4, c[0x0][0x22c] ;  /* 0x00008b0000047ab9 */ /* 0x000fe20000000800 */
[----:B------:R-:W-:-:S05]  /*cb010*/  PRMT R2, R248, 0x7770, RZ ;  /* 0x00007770f8027816 */ /* 0x000fca00000000ff */
[----:B------:R0:W-:Y:S01]  /*cb020*/  @P5 STG.E.U8 desc[UR10][R218.64], R2 ;  /* 0x00000002da005986 */ /* 0x0001e2000c10110a */
[----:B------:R-:W-:Y:S01]  /*cb030*/  ISETP.LT.AND P5, PT, R6, UR6, !P4 ;  /* 0x0000000606007c0c */ /* 0x000fe2000e7a1270 */
[----:B------:R-:W-:Y:S01]  /*cb040*/  ULDC UR6, c[0x0][0x228] ;  /* 0x00008a0000067ab9 */ /* 0x000fe20000000800 */
[----:B------:R-:W-:Y:S01]  /*cb050*/  ISETP.GE.AND P1, PT, R4, UR4, PT ;  /* 0x0000000404007c0c */ /* 0x000fe2000bf26270 */
[----:B------:R-:W-:Y:S01]  /*cb060*/  ULDC UR4, c[0x0][0x228] ;  /* 0x00008a0000047ab9 */ /* 0x000fe20000000800 */
[----:B------:R-:W-:Y:S01]  /*cb070*/  ISETP.LT.AND P4, PT, R7, UR8, !P4 ;  /* 0x0000000807007c0c */ /* 0x000fe2000e781270 */
[----:B------:R-:W-:Y:S01]  /*cb080*/  VIADD R5, R0, 0x1ec ;  /* 0x000001ec00057836 */ /* 0x000fe20000000000 */
[----:B0-----:R-:W2:Y:S01]  /*cb090*/  LDL.LU.64 R218, [R1+0x740] ;  /* 0x0007400001da7983 */ /* 0x001ea20000300a00 */
[----:B------:R-:W-:-:S03]  /*cb0a0*/  PRMT R2, R248, 0x7772, RZ ;  /* 0x00007772f8027816 */ /* 0x000fc600000000ff */
[----:B------:R0:W-:Y:S01]  /*cb0b0*/  @P6 STG.E.U8 desc[UR10][R220.64], R3 ;  /* 0x00000003dc006986 */ /* 0x0001e2000c10110a */
[----:B------:R-:W-:Y:S01]  /*cb0c0*/  ISETP.LT.AND P6, PT, R6, UR4, !P0 ;  /* 0x0000000406007c0c */ /* 0x000fe2000c7c1270 */
[----:B------:R-:W-:Y:S01]  /*cb0d0*/  ULDC UR4, c[0x0][0x22c] ;  /* 0x00008b0000047ab9 */ /* 0x000fe20000000800 */
[----:B------:R-:W-:Y:S01]  /*cb0e0*/  ISETP.LT.AND P0, PT, R7, UR6, !P0 ;  /* 0x0000000607007c0c */ /* 0x000fe2000c701270 */
[----:B------:R-:W-:Y:S01]  /*cb0f0*/  @P5 STG.E.U8 desc[UR10][R212.64], R2 ;  /* 0x00000002d4005986 */ /* 0x000fe2000c10110a */
[----:B------:R-:W-:Y:S01]  /*cb100*/  PRMT R4, R248, 0x7773, RZ ;  /* 0x00007773f8047816 */ /* 0x000fe200000000ff */
[----:B------:R-:W-:Y:S01]  /*cb110*/  ULDC UR6, c[0x0][0x228] ;  /* 0x00008a0000067ab9 */ /* 0x000fe20000000800 */
[----:B------:R-:W-:Y:S01]  /*cb120*/  ISETP.GE.AND P5, PT, R5, UR4, PT ;  /* 0x0000000405007c0c */ /* 0x000fe2000bfa6270 */
[----:B------:R-:W-:Y:S01]  /*cb130*/  ULDC UR4, c[0x0][0x228] ;  /* 0x00008a0000047ab9 */ /* 0x000fe20000000800 */
[----:B0-----:R-:W2:Y:S04]  /*cb140*/  LDL.LU.64 R220, [R1+0x738] ;  /* 0x0007380001dc7983 */ /* 0x001ea80000300a00 */
[----:B------:R-:W2:Y:S04]  /*cb150*/  LDL.LU R252, [R1+0x78] ;  /* 0x0000780001fc7983 */ /* 0x000ea80000300800 */
[----:B---3--:R-:W-:Y:S01]  /*cb160*/  @P4 STG.E.U8 desc[UR10][R222.64], R4 ;  /* 0x00000004de004986 */ /* 0x008fe2000c10110a */
[----:B------:R-:W-:-:S02]  /*cb170*/  PRMT R3, R217, 0x7770, RZ ;  /* 0x00007770d9037816 */ /* 0x000fc400000000ff */
[----:B------:R-:W-:-:S03]  /*cb180*/  PRMT R5, R217, 0x7771, RZ ;  /* 0x00007771d9057816 */ /* 0x000fc600000000ff */
[----:B----4-:R-:W-:Y:S04]  /*cb190*/  @P6 STG.E.U8 desc[UR10][R224.64], R3 ;  /* 0x00000003e0006986 */ /* 0x010fe8000c10110a */
[----:B--2---:R0:W-:Y:S04]  /*cb1a0*/  @P0 STG.E.U8 desc[UR10][R226.64], R5 ;  /* 0x00000005e2000986 */ /* 0x0041e8000c10110a */
[----:B0-----:R-:W2:Y:S01]  /*cb1b0*/  LDL.LU.64 R226, [R1+0x730] ;  /* 0x0007300001e27983 */ /* 0x001ea20000300a00 */
[----:B------:R-:W-:Y:S01]  /*cb1c0*/  ISETP.LT.AND P4, PT, R6, UR4, !P1 ;  /* 0x0000000406007c0c */ /* 0x000fe2000cf81270 */
[----:B------:R-:W-:-:S02]  /*cb1d0*/  ULDC UR4, c[0x0][0x228] ;  /* 0x00008a0000047ab9 */ /* 0x000fc40000000800 */
[----:B------:R-:W-:Y:S01]  /*cb1e0*/  ISETP.LT.AND P1, PT, R7, UR4, !P1 ;  /* 0x0000000407007c0c */ /* 0x000fe2000cf21270 */
[----:B------:R-:W3:Y:S01]  /*cb1f0*/  LDL.LU.64 R222, [R1+0x728] ;  /* 0x0007280001de7983 */ /* 0x000ee20000300a00 */
[C---:B------:R-:W-:Y:S01]  /*cb200*/  PRMT R2, R217.reuse, 0x7772, RZ ;  /* 0x00007772d9027816 */ /* 0x040fe200000000ff */
[----:B------:R-:W-:Y:S01]  /*cb210*/  VIADD R4, R0, 0x1ed ;  /* 0x000001ed00047836 */ /* 0x000fe20000000000 */
[----:B------:R-:W-:Y:S01]  /*cb220*/  PRMT R3, R217, 0x7773, RZ ;  /* 0x00007773d9037816 */ /* 0x000fe200000000ff */
[----:B------:R-:W4:Y:S01]  /*cb230*/  LDL.LU.64 R224, [R1+0x720] ;  /* 0x0007200001e07983 */ /* 0x000f220000300a00 */
[----:B------:R-:W-:-:S03]  /*cb240*/  ULDC UR4, c[0x0][0x22c] ;  /* 0x00008b0000047ab9 */ /* 0x000fc60000000800 */
[----:B------:R-:W3:Y:S04]  /*cb250*/  LDL.LU R248, [R1+0x7c] ;  /* 0x00007c0001f87983 */ /* 0x000ee80000300800 */
[----:B------:R-:W-:Y:S01]  /*cb260*/  @P4 STG.E.U8 desc[UR10][R214.64], R2 ;  /* 0x00000002d6004986 */ /* 0x000fe2000c10110a */
[----:B------:R-:W-:Y:S01]  /*cb270*/  ISETP.GE.AND P4, PT, R4, UR4, PT ;  /* 0x0000000404007c0c */ /* 0x000fe2000bf86270 */
[----:B------:R-:W-:Y:S02]  /*cb280*/  ULDC UR4, c[0x0][0x228] ;  /* 0x00008a0000047ab9 */ /* 0x000fe40000000800 */
[----:B------:R0:W-:Y:S01]  /*cb290*/  @P1 STG.E.U8 desc[UR10][R218.64], R3 ;  /* 0x00000003da001986 */ /* 0x0001e2000c10110a */
[----:B------:R-:W-:Y:S01]  /*cb2a0*/  ISETP.LT.AND P6, PT, R6, UR6, !P5 ;  /* 0x0000000606007c0c */ /* 0x000fe2000efc1270 */
[----:B------:R-:W-:Y:S01]  /*cb2b0*/  VIADD R5, R0, 0x1ee ;  /* 0x000001ee00057836 */ /* 0x000fe20000000000 */
[----:B------:R-:W-:Y:S01]  /*cb2c0*/  ISETP.LT.AND P5, PT, R7, UR4, !P5 ;  /* 0x0000000407007c0c */ /* 0x000fe2000efa1270 */
[----:B------:R-:W-:Y:S01]  /*cb2d0*/  ULDC UR4, c[0x0][0x228] ;  /* 0x00008a0000047ab9 */ /* 0x000fe20000000800 */
[----:B------:R-:W-:Y:S01]  /*cb2e0*/  ULDC UR6, c[0x0][0x228] ;  /* 0x00008a0000067ab9 */ /* 0x000fe20000000800 */
[----:B0-----:R-:W4:Y:S04]  /*cb2f0*/  LDL.LU.64 R218, [R1+0x718] ;  /* 0x0007180001da7983 */ /* 0x001f280000300a00 */
[----:B------:R-:W4:Y:S01]  /*cb300*/  LDL.LU.64 R216, [R1+0x710] ;  /* 0x0007100001d87983 */ /* 0x000f220000300a00 */
[----:B------:R-:W-:-:S02]  /*cb310*/  PRMT R4, R252, 0x7770, RZ ;  /* 0x00007770fc047816 */ /* 0x000fc400000000ff */
[----:B------:R-:W-:-:S03]  /*cb320*/  PRMT R2, R252, 0x7771, RZ ;  /* 0x00007771fc027816 */ /* 0x000fc600000000ff */
[----:B------:R0:W-:Y:S04]  /*cb330*/  @P6 STG.E.U8 desc[UR10][R220.64], R4 ;  /* 0x00000004dc006986 */ /* 0x0001e8000c10110a */
[----:B0-----:R-:W4:Y:S04]  /*cb340*/  LDL.LU.64 R220, [R1+0x708] ;  /* 0x0007080001dc7983 */ /* 0x001f280000300a00 */
[----:B--2---:R0:W-:Y:S04]  /*cb350*/  @P5 STG.E.U8 desc[UR10][R226.64], R2 ;  /* 0x00000002e2005986 */ /* 0x0041e8000c10110a */
[----:B0-----:R-:W2:Y:S01]  /*cb360*/  LDL.LU.64 R226, [R1+0x700] ;  /* 0x0007000001e27983 */ /* 0x001ea20000300a00 */
[----:B------:R-:W-:Y:S01]  /*cb370*/  ISETP.LT.AND P1, PT, R6, UR4, !P4 ;  /* 0x0000000406007c0c */ /* 0x000fe2000e721270 */
[----:B------:R-:W-:Y:S01]  /*cb380*/  ULDC UR4, c[0x0][0x22c] ;  /* 0x00008b0000047ab9 */ /* 0x000fe20000000800 */
[----:B------:R-:W-:Y:S01]  /*cb390*/  ISETP.LT.AND P4, PT, R7, UR6, !P4 ;  /* 0x0000000607007c0c */ /* 0x000fe2000e781270 */
[----:B------:R-:W-:Y:S01]  /*cb3a0*/  ULDC UR6, c[0x0][0x228] ;  /* 0x00008a0000067ab9 */ /* 0x000fe20000000800 */
[----:B------:R-:W-:Y:S01]  /*cb3b0*/  ISETP.GE.AND P6, PT, R5, UR4, PT ;  /* 0x0000000405007c0c */ /* 0x000fe2000bfc6270 */
[----:B------:R-:W-:Y:S01]  /*cb3c0*/  VIADD R5, R0, 0x1ef ;  /* 0x000001ef00057836 */ /* 0x000fe20000000000 */
[----:B------:R-:W-:Y:S01]  /*cb3d0*/  PRMT R3, R252, 0x7772, RZ ;  /* 0x00007772fc037816 */ /* 0x000fe200000000ff */
[----:B------:R-:W-:Y:S01]  /*cb3e0*/  ULDC UR4, c[0x0][0x22c] ;  /* 0x00008b0000047ab9 */ /* 0x000fe20000000800 */
[----:B------:R-:W-:Y:S01]  /*cb3f0*/  ISETP.LT.AND P5, PT, R6, UR6, !P6 ;  /* 0x0000000606007c0c */ /* 0x000fe2000f7a1270 */
[----:B------:R-:W-:Y:S01]  /*cb400*/  ULDC UR6, c[0x0][0x228] ;  /* 0x00008a0000067ab9 */ /* 0x000fe20000000800 */
[----:B------:R-:W-:-:S02]  /*cb410*/  PRMT R4, R252, 0x7773, RZ ;  /* 0x00007773fc047816 */ /* 0x000fc400000000ff */
[----:B---3--:R-:W-:Y:S01]  /*cb420*/  PRMT R2, R248, 0x7770, RZ ;  /* 0x00007770f8027816 */ /* 0x008fe200000000ff */
[----:B------:R0:W-:Y:S01]  /*cb430*/  @P1 STG.E.U8 desc[UR10][R222.64], R3 ;  /* 0x00000003de001986 */ /* 0x0001e2000c10110a */
[----:B------:R-:W-:Y:S01]  /*cb440*/  ISETP.GE.AND P1, PT, R5, UR4, PT ;  /* 0x0000000405007c0c */ /* 0x000fe2000bf26270 */
[----:B------:R-:W-:Y:S01]  /*cb450*/  ULDC UR4, c[0x0][0x228] ;  /* 0x00008a0000047ab9 */ /* 0x000fe20000000800 */
[----:B------:R-:W-:Y:S01]  /*cb460*/  VIADD R5, R0, 0x1f0 ;  /* 0x000001f000057836 */ /* 0x000fe20000000000 */
[----:B------:R-:W-:Y:S01]  /*cb470*/  ISETP.LT.AND P6, PT, R7, UR4, !P6 ;  /* 0x0000000407007c0c */ /* 0x000fe2000f7c1270 */
[----:B----4-:R1:W-:Y:S01]  /*cb480*/  @P4 STG.E.U8 desc[UR10][R224.64], R4 ;  /* 0x00000004e0004986 */ /* 0x0103e2000c10110a */
[----:B------:R-:W-:-:S03]  /*cb490*/  ULDC UR4, c[0x0][0x22c] ;  /* 0x00008b0000047ab9 */ /* 0x000fc60000000800 */
[----:B------:R3:W-:Y:S01]  /*cb4a0*/  @P5 STG.E.U8 desc[UR10][R218.64], R2 ;  /* 0x00000002da005986 */ /* 0x0007e2000c10110a */
[----:B------:R-:W-:Y:S01]  /*cb4b0*/  ISETP.GE.AND P5, PT, R5, UR4, PT ;  /* 0x0000000405007c0c */ /* 0x000fe2000bfa6270 */
[----:B------:R-:W-:Y:S02]  /*cb4c0*/  ULDC UR4, c[0x0][0x228] ;  /* 0x00008a0000047ab9 */ /* 0x000fe40000000800 */
[----:B0-----:R-:W4:Y:S01]  /*cb4d0*/  LDL.LU.64 R222, [R1+0x6f8] ;  /* 0x0006f80001de7983 */ /* 0x001f220000300a00 */
[----:B------:R-:W-:Y:S01]  /*cb4e0*/  ISETP.LT.AND P4, PT, R6, UR6, !P1 ;  /* 0x0000000606007c0c */ /* 0x000fe2000cf81270 */
[----:B------:R-:W-:Y:S01]  /*cb4f0*/  VIADD R8, R0, 0x1f5 ;  /* 0x000001f500087836 */ /* 0x000fe20000000000 */
[----:B------:R-:W-:Y:S01]  /*cb500*/  ISETP.LT.AND P1, PT, R7, UR4, !P1 ;  /* 0x0000000407007c0c */ /* 0x000fe2000cf21270 */
[----:B-1----:R-:W4:Y:S01]  /*cb510*/  LDL.LU.64 R224, [R1+0x6f0] ;  /* 0x0006f00001e07983 */ /* 0x002f220000300a00 */
[C---:B------:R-:W-:Y:S01]  /*cb520*/  PRMT R3, R248.reuse, 0x7771, RZ ;  /* 0x00007771f8037816 */ /* 0x040fe200000000ff */
[----:B------:R-:W-:Y:S01]  /*cb530*/  ULDC UR4, c[0x0][0x228] ;  /* 0x00008a0000047ab9 */ /* 0x000fe20000000800 */
[C---:B------:R-:W-:Y:S01]  /*cb540*/  PRMT R4, R248.reuse, 0x7772, RZ ;  /* 0x00007772f8047816 */ /* 0x040fe200000000ff */
[----:B---3--:R-:W3:Y:S01]  /*cb550*/  LDL.LU.64 R218, [R1+0x6e8] ;  /* 0x0006e80001da7983 */ /* 0x008ee20000300a00 */
[----:B------:R-:W-:Y:S01]  /*cb560*/  PRMT R5, R248, 0x7773, RZ ;  /* 0x00007773f8057816 */ /* 0x000fe200000000ff */
[----:B------:R-:W-:-:S02]  /*cb570*/  ULDC UR6, c[0x0][0x228] ;  /* 0x00008a0000067ab9 */ /* 0x000fc40000000800 */
[----:B------:R-:W-:Y:S04]  /*cb580*/  @P6 STG.E.U8 desc[UR10][R216.64], R3 ;  /* 0x00000003d8006986 */ /* 0x000fe8000c10110a */
[----:B------:R0:W-:Y:S04]  /*cb590*/  @P4 STG.E.U8 desc[UR10][R220.64], R4 ;  /* 0x00000004dc004986 */ /* 0x0001e8000c10110a */
[----:B0-----:R-:W3:Y:S04]  /*cb5a0*/  LDL.LU.64 R220, [R1+0x6e0] ;  /* 0x0006e00001dc7983 */ /* 0x001ee80000300a00 */
[----:B--2---:R0:W-:Y:S04]  /*cb5b0*/  @P1 STG.E.U8 desc[UR10][R226.64], R5 ;  /* 0x00000005e2001986 */ /* 0x0041e8000c10110a */
[----:B0-----:R-:W2:Y:S01]  /*cb5c0*/  LDL.LU.64 R226, [R1+0x6d8] ;  /* 0x0006d80001e27983 */ /* 0x001ea20000300a00 */
[----:B------:R-:W-:Y:S01]  /*cb5d0*/  ISETP.LT.AND P4, PT, R6, UR4, !P5 ;  /* 0x0000000406007c0c */ /* 0x000fe2000ef81270 */
[----:B------:R-:W-:Y:S01]  /*cb5e0*/  ULDC UR4, c[0x0][0x22c] ;  /* 0x00008b0000047ab9 */ /* 0x000fe20000000800 */
[----:B------:R-:W-:Y:S01]  /*cb5f0*/  ISETP.GE.AND P0, PT, R8, UR27, PT ;  /* 0x0000001b08007c0c */ /* 0x000fe2000bf06270 */
[----:B------:R-:W-:Y:S01]  /*cb600*/  VIADD R8, R0, 0x1f1 ;  /* 0x000001f100087836 */ /* 0x000fe20000000000 */
[----:B------:R-:W-:Y:S01]  /*cb610*/  ISETP.LT.AND P5, PT, R7, UR6, !P5 ;  /* 0x0000000607007c0c */ /* 0x000fe2000efa1270 */
[----:B------:R-:W-:Y:S01]  /*cb620*/  ULDC UR6, c[0x0][0x228] ;  /* 0x00008a0000067ab9 */ /* 0x000fe20000000800 */
[----:B------:R-:W-:-:S02]  /*cb630*/  PRMT R2, R228, 0x7770, RZ ;  /* 0x00007770e4027816 */ /* 0x000fc400000000ff */
[----:B------:R-:W-:Y:S01]  /*cb640*/  ISETP.GE.AND P6, PT, R8, UR4, PT ;  /* 0x0000000408007c0c */ /* 0x000fe2000bfc6270 */
[----:B------:R-:W-:Y:S01]  /*cb650*/  VIADD R8, R0, 0x1f2 ;  /* 0x000001f200087836 */ /* 0x000fe20000000000 */
[----:B------:R-:W-:Y:S01]  /*cb660*/  ULDC UR4, c[0x0][0x22c] ;  /* 0x00008b0000047ab9 */ /* 0x000fe20000000800 */
[----:B------:R-:W-:Y:S02]  /*cb670*/  PRMT R3, R228, 0x7771, RZ ;  /* 0x00007771e4037816 */ /* 0x000fe400000000ff */
[----:B----4-:R0:W-:Y:S01]  /*cb680*/  @P4 STG.E.U8 desc[UR10][R222.64], R2 ;  /* 0x00000002de004986 */ /* 0x0101e2000c10110a */
[----:B------:R-:W-:Y:S01]  /*cb690*/  ISETP.GE.AND P4, PT, R8, UR4, PT ;  /* 0x0000000408007c0c */ /* 0x000fe2000bf86270 */
[----:B------:R-:W-:Y:S01]  /*cb6a0*/  ULDC UR4, c[0x0][0x228] ;  /* 0x00008a0000047ab9 */ /* 0x000fe20000000800 */
[----:B------:R-:W-:Y:S01]  /*cb6b0*/  ISETP.LT.AND P1, PT, R6, UR6, !P6 ;  /* 0x0000000606007c0c */ /* 0x000fe2000f721270 */
[----:B------:R-:W-:Y:S01]  /*cb6c0*/  ULDC UR6, c[0x0][0x228] ;  /* 0x00008a0000067ab9 */ /* 0x000fe20000000800 */
[----:B------:R1:W-:Y:S01]  /*cb6d0*/  @P5 STG.E.U8 desc[UR10][R224.64], R3 ;  /* 0x00000003e0005986 */ /* 0x0003e2000c10110a */
[----:B------:R-:W-:-:S02]  /*cb6e0*/  ISETP.LT.AND P6, PT, R7, UR4, !P6 ;  /* 0x0000000407007c0c */ /* 0x000fc4000f7c1270 */
[----:B------:R-:W-:Y:S01]  /*cb6f0*/  PRMT R4, R228, 0x7772, RZ ;  /* 0x00007772e4047816 */ /* 0x000fe200000000ff */
[----:B------:R-:W-:Y:S01]  /*cb700*/  VIADD R5, R0, 0x1f3 ;  /* 0x000001f300057836 */ /* 0x000fe20000000000 */
[----:B------:R-:W-:Y:S01]  /*cb710*/  ISETP.LT.AND P5, PT, R6, UR6, !P4 ;  /* 0x0000000606007c0c */ /* 0x000fe2000e7a1270 */
[----:B------:R-:W-:Y:S01]  /*cb720*/  ULDC UR4, c[0x0][0x22c] ;  /* 0x00008b0000047ab9 */ /* 0x000fe20000000800 */
[----:B------:R-:W-:Y:S01]  /*cb730*/  PRMT R228, R228, 0x7773, RZ ;  /* 0x00007773e4e47816 */ /* 0x000fe200000000ff */
[----:B0-----:R-:W4:Y:S01]  /*cb740*/  LDL.LU.64 R222, [R1+0x6d0] ;  /* 0x0006d00001de7983 */ /* 0x001f220000300a00 */
[----:B------:R-:W-:Y:S01]  /*cb750*/  PRMT R2, R229, 0x7770, RZ ;  /* 0x00007770e5027816 */ /* 0x000fe200000000ff */
[----:B------:R-:W-:Y:S02]  /*cb760*/  ULDC UR6, c[0x0][0x228] ;  /* 0x00008a0000067ab9 */ /* 0x000fe40000000800 */
[----:B-1----:R-:W4:Y:S04]  /*cb770*/  LDL.LU.64 R224, [R1+0x6c8] ;  /* 0x0006c80001e07983 */ /* 0x002f280000300a00 */
[----:B---3--:R-:W-:Y:S04]  /*cb780*/  @P1 STG.E.U8 desc[UR10][R218.64], R4 ;  /* 0x00000004da001986 */ /* 0x008fe8000c10110a */
[----:B------:R-:W3:Y:S04]  /*cb790*/  LDL.LU.64 R214, [R1+0x6c0] ;  /* 0x0006c00001d67983 */ /* 0x000ee80000300a00 */
[----:B------:R-:W3:Y:S04]  /*cb7a0*/  LDL.LU.64 R216, [R1+0x6b8] ;  /* 0x0006b80001d87983 */ /* 0x000ee80000300a00 */
[----:B------:R-:W-:Y:S04]  /*cb7b0*/  @P6 STG.E.U8 desc[UR10][R220.64], R228 ;  /* 0x000000e4dc006986 */ /* 0x000fe8000c10110a */
[----:B------:R-:W3:Y:S04]  /*cb7c0*/  LDL.LU R248, [R1+0x90] ;  /* 0x0000900001f87983 */ /* 0x000ee80000300800 */
[----:B--2---:R0:W-:Y:S04]  /*cb7d0*/  @P5 STG.E.U8 desc[UR10][R226.64], R2 ;  /* 0x00000002e2005986 */ /* 0x0041e8000c10110a */
[----:B0-----:R-:W2:Y:S01]  /*cb7e0*/  LDL.LU.64 R226, [R1+0x6b0] ;  /* 0x0006b00001e27983 */ /* 0x001ea20000300a00 */
[----:B------:R-:W-:Y:S01]  /*cb7f0*/  ISETP.GE.AND P1, PT, R5, UR4, PT ;  /* 0x0000000405007c0c */ /* 0x000fe2000bf26270 */
[----:B------:R-:W-:-:S02]  /*cb800*/  ULDC UR4, c[0x0][0x228] ;  /* 0x00008a0000047ab9 */ /* 0x000fc40000000800 */
[C---:B------:R-:W-:Y:S01]  /*cb810*/  ISETP.LT.AND P4, PT, R7.reuse, UR4, !P4 ;  /* 0x0000000407007c0c */ /* 0x040fe2000e781270 */
[----:B------:R-:W-:Y:S01]  /*cb820*/  ULDC UR4, c[0x0][0x228] ;  /* 0x00008a0000047ab9 */ /* 0x000fe20000000800 */
[C---:B------:R-:W-:Y:S01]  /*cb830*/  ISETP.LT.AND P6, PT, R6.reuse, UR6, !P1 ;  /* 0x0000000606007c0c */ /* 0x040fe2000cfc1270 */
[----:B------:R-:W2:Y:S01]  /*cb840*/  LDL.LU.64 R218, [R1+0x6a8] ;  /* 0x0006a80001da7983 */ /* 0x000ea20000300a00 */
[----:B------:R-:W-:Y:S01]  /*cb850*/  ULDC UR6, c[0x0][0x228] ;  /* 0x00008a0000067ab9 */ /* 0x000fe20000000800 */
[C---:B------:R-:W-:Y:S01]  /*cb860*/  ISETP.LT.AND P1, PT, R7.reuse, UR4, !P1 ;  /* 0x0000000407007c0c */ /* 0x040fe2000cf21270 */
[----:B------:R-:W-:Y:S01]  /*cb870*/  ULDC UR4, c[0x0][0x228] ;  /* 0x00008a0000047ab9 */ /* 0x000fe20000000800 */
[----:B------:R-:W2:Y:S01]  /*cb880*/  LDL.LU.64 R220, [R1+0x6a0] ;  /* 0x0006a00001dc7983 */ /* 0x000ea20000300a00 */
[----:B------:R-:W-:Y:S01]  /*cb890*/  ISETP.LT.AND P5, PT, R6, UR6, !P2 ;  /* 0x0000000606007c0c */ /* 0x000fe2000d7a1270 */
[----:B------:R-:W-:Y:S01]  /*cb8a0*/  ULDC UR6, c[0x0][0x228] ;  /* 0x00008a0000067ab9 */ /* 0x000fe20000000800 */
[----:B------:R-:W-:Y:S01]  /*cb8b0*/  ISETP.LT.AND P2, PT, R7, UR4, !P2 ;  /* 0x0000000407007c0c */ /* 0x000fe2000d741270 */
[----:B------:R-:W-:Y:S01]  /*cb8c0*/  ULDC UR4, c[0x0][0x228] ;  /* 0x00008a0000047ab9 */ /* 0x000fe20000000800 */
[----:B------:R-:W-:-:S02]  /*cb8d0*/  PRMT R3, R229, 0x7771, RZ ;  /* 0x00007771e5037816 */ /* 0x000fc400000000ff */
[C---:B------:R-:W-:Y:S02]  /*cb8e0*/  PRMT R4, R229.reuse, 0x7772, RZ ;  /* 0x00007772e5047816 */ /* 0x040fe400000000ff */
[----:B------:R-:W-:Y:S01]  /*cb8f0*/  PRMT R229, R229, 0x7773, RZ ;  /* 0x00007773e5e57816 */ /* 0x000fe200000000ff */
[----:B----4-:R0:W-:Y:S01]  /*cb900*/  @P4 STG.E.U8 desc[UR10][R222.64], R3 ;  /* 0x00000003de004986 */ /* 0x0101e2000c10110a */
[----:B------:R-:W-:-:S03]  /*cb910*/  PRMT R2, R230, 0x7770, RZ ;  /* 0x00007770e6027816 */ /* 0x000fc600000000ff */
[----:B------:R1:W-:Y:S04]  /*cb920*/  @P6 STG.E.U8 desc[UR10][R224.64], R4 ;  /* 0x00000004e0006986 */ /* 0x0003e8000c10110a */
[----:B---3--:R3:W-:Y:S01]  /*cb930*/  @P1 STG.E.U8 desc[UR10][R214.64], R229 ;  /* 0x000000e5d6001986 */ /* 0x0087e2000c10110a */
[----:B0-----:R-:W-:-:S03]  /*cb940*/  PRMT R3, R230, 0x7771, RZ ;  /* 0x00007771e6037816 */ /* 0x001fc600000000ff */
[----:B------:R-:W4:Y:S04]  /*cb950*/  LDL.LU.64 R222, [R1+0x698] ;  /* 0x0006980001de7983 */ /* 0x000f280000300a00 */
[----:B-1----:R-:W4:Y:S04]  /*cb960*/  LDL.LU.64 R224, [R1+0x690] ;  /* 0x0006900001e07983 */ /* 0x002f280000300a00 */
[----:B------:R-:W-:Y:S04]  /*cb970*/  @P5 STG.E.U8 desc[UR10][R216.64], R2 ;  /* 0x00000002d8005986 */ /* 0x000fe8000c10110a */
[----:B---3--:R-:W3:Y:S04]  /*cb980*/  LDL.LU.64 R214, [R1+0x688] ;  /* 0x0006880001d67983 */ /* 0x008ee80000300a00 */
[----:B--2---:R0:W-:Y:S04]  /*cb990*/  @P2 STG.E.U8 desc[UR10][R226.64], R3 ;  /* 0x00000003e2002986 */ /* 0x0041e8000c10110a */
[----:B0-----:R-:W2:Y:S01]  /*cb9a0*/  LDL.LU.64 R226, [R1+0x680] ;  /* 0x0006800001e27983 */ /* 0x001ea20000300a00 */
[----:B------:R-:W-:Y:S01]  /*cb9b0*/  ISETP.LT.AND P5, PT, R6, UR4, !P0 ;  /* 0x0000000406007c0c */ /* 0x000fe2000c7a1270 */
[C---:B------:R-:W-:Y:S01]  /*cb9c0*/  VIADD R5, R0.reuse, 0x1f6 ;  /* 0x000001f600057836 */ /* 0x040fe20000000000 */
[----:B------:R-:W-:Y:S01]  /*cb9d0*/  ISETP.LT.AND P0, PT, R7, UR6, !P0 ;  /* 0x0000000607007c0c */ /* 0x000fe2000c701270 */
[----:B------:R-:W-:Y:S01]  /*cb9e0*/  VIADD R8, R0, 0x1f7 ;  /* 0x000001f700087836 */ /* 0x000fe20000000000 */
[C---:B------:R-:W-:Y:S01]  /*cb9f0*/  PRMT R2, R230.reuse, 0x7772, RZ ;  /* 0x00007772e6027816 */ /* 0x040fe200000000ff */
[----:B------:R-:W-:Y:S01]  /*cba00*/  ULDC UR4, c[0x0][0x228] ;  /* 0x00008a0000047ab9 */ /* 0x000fe20000000800 */
[----:B------:R-:W-:Y:S01]  /*cba10*/  ISETP.GE.AND P4, PT, R5, UR25, PT ;  /* 0x0000001905007c0c */ /* 0x000fe2000bf86270 */
[----:B------:R-:W-:Y:S01]  /*cba20*/  ULDC UR6, c[0x0][0x228] ;  /* 0x00008a0000067ab9 */ /* 0x000fe20000000800 */
[----:B------:R-:W-:Y:S01]  /*cba30*/  PRMT R230, R230, 0x7773, RZ ;  /* 0x00007773e6e67816 */ /* 0x000fe200000000ff */
[----:B------:R-:W2:Y:S01]  /*cba40*/  LDL.LU.64 R216, [R1+0x678] ;  /* 0x0006780001d87983 */ /* 0x000ea20000300a00 */
[----:B------:R-:W-:-:S02]  /*cba50*/  ISETP.GE.AND P6, PT, R8, UR23, PT ;  /* 0x0000001708007c0c */ /* 0x000fc4000bfc6270 */
[----:B------:R-:W-:Y:S01]  /*cba60*/  ISETP.LT.AND P2, PT, R6, UR4, !P4 ;  /* 0x0000000406007c0c */ /* 0x000fe2000e741270 */
[----:B------:R0:W-:Y:S01]  /*cba70*/  @P5 STG.E.U8 desc[UR10][R218.64], R2 ;  /* 0x00000002da005986 */ /* 0x0001e2000c10110a */
[----:B------:R-:W-:Y:S01]  /*cba80*/  ULDC UR4, c[0x0][0x228] ;  /* 0x00008a0000047ab9 */ /* 0x000fe20000000800 */
[----:B------:R-:W-:Y:S01]  /*cba90*/  ISETP.LT.AND P4, PT, R7, UR6, !P4 ;  /* 0x0000000607007c0c */ /* 0x000fe2000e781270 */
[----:B------:R-:W-:Y:S01]  /*cbaa0*/  VIADD R4, R0, 0x1f9 ;  /* 0x000001f900047836 */ /* 0x000fe20000000000 */
[----:B------:R1:W-:Y:S01]  /*cbab0*/  @P0 STG.E.U8 desc[UR10][R220.64], R230 ;  /* 0x000000e6dc000986 */ /* 0x0003e2000c10110a */
[----:B------:R-:W-:Y:S01]  /*cbac0*/  ISETP.LT.AND P0, PT, R6, UR4, !P6 ;  /* 0x0000000406007c0c */ /* 0x000fe2000f701270 */
[----:B------:R-:W-:Y:S01]  /*cbad0*/  ULDC UR4, c[0x0][0x228] ;  /* 0x00008a0000047ab9 */ /* 0x000fe20000000800 */
[----:B------:R-:W-:Y:S01]  /*cbae0*/  PRMT R3, R231, 0x7770, RZ ;  /* 0x00007770e7037816 */ /* 0x000fe200000000ff */
[----:B------:R-:W2:Y:S01]  /*cbaf0*/  LDS.128 R8, [R248] ;  /* 0x00000000f8087984 */ /* 0x000ea20000000c00 */
[----:B------:R-:W-:Y:S01]  /*cbb00*/  ISETP.LT.AND P6, PT, R7, UR4, !P6 ;  /* 0x0000000407007c0c */ /* 0x000fe2000f7c1270 */
[----:B------:R-:W-:Y:S01]  /*cbb10*/  VIADD R5, R0, 0x1f8 ;  /* 0x000001f800057836 */ /* 0x000fe20000000000 */
[----:B------:R-:W-:Y:S01]  /*cbb20*/  ISETP.GE.AND P5, PT, R4, UR19, PT ;  /* 0x0000001304007c0c */ /* 0x000fe2000bfa6270 */
[----:B0-----:R-:W2:Y:S01]  /*cbb30*/  LDL.LU.64 R218, [R1+0x670] ;  /* 0x0006700001da7983 */ /* 0x001ea20000300a00 */
[C---:B------:R-:W-:Y:S01]  /*cbb40*/  PRMT R4, R231.reuse, 0x7771, RZ ;  /* 0x00007771e7047816 */ /* 0x040fe200000000ff */
[----:B------:R-:W-:Y:S01]  /*cbb50*/  ULDC UR6, c[0x0][0x228] ;  /* 0x00008a0000067ab9 */ /* 0x000fe20000000800 */
[C---:B------:R-:W-:Y:S01]  /*cbb60*/  PRMT R2, R231.reuse, 0x7772, RZ ;  /* 0x00007772e7027816 */ /* 0x040fe200000000ff */
[----:B----4-:R0:W-:Y:S01]  /*cbb70*/  @P2 STG.E.U8 desc[UR10][R222.64], R3 ;  /* 0x00000003de002986 */ /* 0x0101e2000c10110a */
[----:B------:R-:W-:Y:S01]  /*cbb80*/  PRMT R231, R231, 0x7773, RZ ;  /* 0x00007773e7e77816 */ /* 0x000fe200000000ff */
[----:B------:R-:W-:-:S02]  /*cbb90*/  ULDC UR4, c[0x0][0x228] ;  /* 0x00008a0000047ab9 */ /* 0x000fc40000000800 */
[----:B------:R4:W-:Y:S04]  /*cbba0*/  @P4 STG.E.U8 desc[UR10][R224.64], R4 ;  /* 0x00000004e0004986 */ /* 0x0009e8000c10110a */
[----:B-1----:R-:W2:Y:S04]  /*cbbb0*/  LDL.LU.64 R220, [R1+0x668] ;  /* 0x0006680001dc7983 */ /* 0x002ea80000300a00 */
[----:B0-----:R-:W2:Y:S04]  /*cbbc0*/  LDL.LU.64 R222, [R1+0x660] ;  /* 0x0006600001de7983 */ /* 0x001ea80000300a00 */
[----:B---3--:R-:W-:Y:S04]  /*cbbd0*/  @P0 STG.E.U8 desc[UR10][R214.64], R2 ;  /* 0x00000002d6000986 */ /* 0x008fe8000c10110a */
[----:B----4-:R-:W3:Y:S04]  /*cbbe0*/  LDL.LU.64 R224, [R1+0x658] ;  /* 0x0006580001e07983 */ /* 0x010ee80000300a00 */
[----:B--2---:R0:W-:Y:S04]  /*cbbf0*/  @P6 STG.E.U8 desc[UR10][R226.64], R231 ;  /* 0x000000e7e2006986 */ /* 0x0041e8000c10110a */
[----:B0-----:R-:W2:Y:S01]  /*cbc00*/  LDL.LU.64 R226, [R1+0x650] ;  /* 0x0006500001e27983 */ /* 0x001ea20000300a00 */
[----:B------:R-:W-:-:S02]  /*cbc10*/  ISETP.GE.AND P1, PT, R5, UR21, PT ;  /* 0x0000001505007c0c */ /* 0x000fc4000bf26270 */
[----:B------:R-:W-:Y:S01]  /*cbc20*/  PRMT R3, R8, 0x7770, RZ ;  /* 0x0000777008037816 */ /* 0x000fe200000000ff */
[----:B------:R-:W4:Y:S01]  /*cbc30*/  LDL.LU.64 R18, [R1+0x648] ;  /* 0x0006480001127983 */ /* 0x000f220000300a00 */
[----:B------:R-:W-:Y:S01]  /*cbc40*/  ISETP.LT.AND P4, PT, R6, UR6, !P1 ;  /* 0x0000000606007c0c */ /* 0x000fe2000cf81270 */
[----:B------:R-:W-:Y:S01]  /*cbc50*/  VIADD R5, R0, 0x1fa ;  /* 0x000001fa00057836 */ /* 0x000fe20000000000 */
[----:B------:R-:W-:Y:S01]  /*cbc60*/  ULDC UR6, c[0x0][0x228] ;  /* 0x00008a0000067ab9 */ /* 0x000fe20000000800 */
[----:B------:R-:W-:Y:S01]  /*cbc70*/  ISETP.LT.AND P1, PT, R7, UR4, !P1 ;  /* 0x0000000407007c0c */ /* 0x000fe2000cf21270 */
[----:B------:R-:W-:Y:S01]  /*cbc80*/  ULDC UR4, c[0x0][0x228] ;  /* 0x00008a0000047ab9 */ /* 0x000fe20000000800 */
[----:B------:R-:W4:Y:S01]  /*cbc90*/  LDL.LU.64 R212, [R1+0x640] ;  /* 0x0006400001d47983 */ /* 0x000f220000300a00 */
[----:B------:R-:W-:Y:S02]  /*cbca0*/  ISETP.GE.AND P2, PT, R5, UR15, PT ;  /* 0x0000000f05007c0c */ /* 0x000fe4000bf46270 */
[C---:B------:R-:W-:Y:S01]  /*cbcb0*/  ISETP.LT.AND P6, PT, R6.reuse, UR6, !P5 ;  /* 0x0000000606007c0c */ /* 0x040fe2000efc1270 */
[----:B------:R-:W4:Y:S01]  /*cbcc0*/  LDL.LU.64 R214, [R1+0x638] ;  /* 0x0006380001d67983 */ /* 0x000f220000300a00 */
[----:B------:R-:W-:Y:S01]  /*cbcd0*/  ULDC UR6, c[0x0][0x228] ;  /* 0x00008a0000067ab9 */ /* 0x000fe20000000800 */
[----:B------:R-:W-:Y:S01]  /*cbce0*/  ISETP.LT.AND P5, PT, R7, UR4, !P5 ;  /* 0x0000000407007c0c */ /* 0x000fe2000efa1270 */
[----:B------:R-:W-:Y:S01]  /*cbcf0*/  ULDC UR4, c[0x0][0x228] ;  /* 0x00008a0000047ab9 */ /* 0x000fe20000000800 */
[----:B------:R0:W-:Y:S01]  /*cbd00*/  @P4 STG.E.U8 desc[UR10][R216.64], R3 ;  /* 0x00000003d8004986 */ /* 0x0001e2000c10110a */
[----:B------:R-:W-:-:S02]  /*cbd10*/  ISETP.LT.AND P4, PT, R6, UR6, !P2 ;  /* 0x0000000606007c0c */ /* 0x000fc4000d781270 */
[C---:B------:R-:W-:Y:S02]  /*cbd20*/  PRMT R2, R8.reuse, 0x7771, RZ ;  /* 0x0000777108027816 */ /* 0x040fe400000000ff */
[----:B------:R-:W-:Y:S01]  /*cbd30*/  PRMT R4, R8, 0x7772, RZ ;  /* 0x0000777208047816 */ /* 0x000fe200000000ff */
[----:B------:R-:W-:Y:S01]  /*cbd40*/  VIADD R12, R0, 0x1fb ;  /* 0x000001fb000c7836 */ /* 0x000fe20000000000 */
[----:B------:R-:W-:Y:S01]  /*cbd50*/  ISETP.LT.AND P2, PT, R7, UR4, !P2 ;  /* 0x0000000407007c0c */ /* 0x000fe2000d741270 */
[----:B------:R1:W-:Y:S01]  /*cbd60*/  @P1 STG.E.U8 desc[UR10][R218.64], R2 ;  /* 0x00000002da001986 */ /* 0x0003e2000c10110a */
[----:B------:R-:W-:Y:S01]  /*cbd70*/  PRMT R8, R8, 0x7773, RZ ;  /* 0x0000777308087816 */ /* 0x000fe200000000ff */
[----:B------:R-:W-:Y:S01]  /*cbd80*/  VIADD R5, R0, 0x1fc ;  /* 0x000001fc00057836 */ /* 0x000fe20000000000 */
[C---:B0-----:R-:W-:Y:S01]  /*cbd90*/  PRMT R3, R9.reuse, 0x7770, RZ ;  /* 0x0000777009037816 */ /* 0x041fe200000000ff */
[----:B------:R-:W4:Y:S01]  /*cbda0*/  LDL.LU.64 R216, [R1+0x630] ;  /* 0x0006300001d87983 */ /* 0x000f220000300a00 */
[----:B------:R-:W-:Y:S01]  /*cbdb0*/  ISETP.GE.AND P0, PT, R12, UR13, PT ;  /* 0x0000000d0c007c0c */ /* 0x000fe2000bf06270 */
[----:B------:R-:W-:Y:S01]  /*cbdc0*/  ULDC UR4, c[0x0][0x228] ;  /* 0x00008a0000047ab9 */ /* 0x000fe20000000800 */
[----:B------:R-:W-:Y:S01]  /*cbdd0*/  ULDC UR6, c[0x0][0x228] ;  /* 0x00008a0000067ab9 */ /* 0x000fe20000000800 */
[----:B------:R0:W-:Y:S01]  /*cbde0*/  @P6 STG.E.U8 desc[UR10][R220.64], R4 ;  /* 0x00000004dc006986 */ /* 0x0001e2000c10110a */
[----:B-1----:R-:W-:-:S03]  /*cbdf0*/  PRMT R2, R9, 0x7771, RZ ;  /* 0x0000777109027816 */ /* 0x002fc600000000ff */
[----:B------:R-:W4:Y:S04]  /*cbe00*/  LDL.LU.64 R218, [R1+0x628] ;  /* 0x0006280001da7983 */ /* 0x000f280000300a00 */
[----:B------:R1:W-:Y:S04]  /*cbe10*/  @P5 STG.E.U8 desc[UR10][R222.64], R8 ;  /* 0x00000008de005986 */ /* 0x0003e8000c10110a */
[----:B0-----:R-:W4:Y:S04]  /*cbe20*/  LDL.LU.64 R220, [R1+0x620] ;  /* 0x0006200001dc7983 */ /* 0x001f280000300a00 */
[----:B---3--:R0:W-:Y:S04]  /*cbe30*/  @P4 STG.E.U8 desc[UR10][R224.64], R3 ;  /* 0x00000003e0004986 */ /* 0x0081e8000c10110a */
[----:B-1----:R-:W3:Y:S04]  /*cbe40*/  LDL.LU.64 R222, [R1+0x610] ;  /* 0x0006100001de7983 */ /* 0x002ee80000300a00 */
[----:B0-----:R-:W3:Y:S04]  /*cbe50*/  LDL.LU.64 R224, [R1+0x600] ;  /* 0x0006000001e07983 */ /* 0x001ee80000300a00 */
[----:B--2---:R0:W-:Y:S04]  /*cbe60*/  @P2 STG.E.U8 desc[UR10][R226.64], R2 ;  /* 0x00000002e2002986 */ /* 0x0041e8000c10110a */
[----:B0-----:R-:W2:Y:S01]  /*cbe70*/  LDL.LU.64 R226, [R1+0x618] ;  /* 0x0006180001e27983 */ /* 0x001ea20000300a00 */
[----:B------:R-:W-:-:S02]  /*cbe80*/  ISETP.GE.AND P1, PT, R5, UR9, PT ;  /* 0x0000000905007c0c */ /* 0x000fc4000bf26270 */
[C---:B------:R-:W-:Y:S01]  /*cbe90*/  ISETP.LT.AND P5, PT, R6.reuse, UR4, !P0 ;  /* 0x0000000406007c0c */ /* 0x040fe2000c7a1270 */
[----:B------:R-:W-:Y:S01]  /*cbea0*/  ULDC UR4, c[0x0][0x228] ;  /* 0x00008a0000047ab9 */ /* 0x000fe20000000800 */
[----:B------:R-:W-:Y:S01]  /*cbeb0*/  ISETP.LT.AND P6, PT, R6, UR6, !P1 ;  /* 0x0000000606007c0c */ /* 0x000fe2000cfc1270 */
[C---:B------:R-:W-:Y:S01]  /*cbec0*/  VIADD R5, R0.reuse, 0x1fd ;  /* 0x000001fd00057836 */ /* 0x040fe20000000000 */
[----:B------:R-:W-:Y:S01]  /*cbed0*/  ISETP.LT.AND P4, PT, R7, UR4, !P0 ;  /* 0x0000000407007c0c */ /* 0x000fe2000c781270 */
[----:B------:R-:W-:Y:S01]  /*cbee0*/  VIADD R4, R0, 0x1fe ;  /* 0x000001fe00047836 */ /* 0x000fe20000000000 */
[C---:B------:R-:W-:Y:S01]  /*cbef0*/  PRMT R0, R9.reuse, 0x7772, RZ ;  /* 0x0000777209007816 */ /* 0x040fe200000000ff */
[----:B------:R-:W-:Y:S01]  /*cbf00*/  ULDC UR4, c[0x0][0x228] ;  /* 0x00008a0000047ab9 */ /* 0x000fe20000000800 */
[----:B------:R-:W-:Y:S01]  /*cbf10*/  PRMT R9, R9, 0x7773, RZ ;  /* 0x0000777309097816 */ /* 0x000fe200000000ff */
[----:B------:R-:W-:Y:S01]  /*cbf20*/  ULDC UR6, c[0x0][0x228] ;  /* 0x00008a0000067ab9 */ /* 0x000fe20000000800 */
[----:B------:R-:W-:-:S02]  /*cbf30*/  PRMT R3, R10, 0x7770, RZ ;  /* 0x000077700a037816 */ /* 0x000fc400000000ff */
[----:B------:R-:W-:Y:S01]  /*cbf40*/  ISETP.GE.AND P0, PT, R5, UR7, PT ;  /* 0x0000000705007c0c */ /* 0x000fe2000bf06270 */
[----:B----4-:R0:W-:Y:S01]  /*cbf50*/  @P5 STG.E.U8 desc[UR10][R18.64], R0 ;  /* 0x0000000012005986 */ /* 0x0101e2000c10110a */
[----:B------:R-:W-:Y:S01]  /*cbf60*/  ISETP.GE.AND P2, PT, R4, UR5, PT ;  /* 0x0000000504007c0c */ /* 0x000fe2000bf46270 */
[----:B------:R-:W-:Y:S01]  /*cbf70*/  ULDC UR5, c[0x0][0x228] ;  /* 0x00008a0000057ab9 */ /* 0x000fe20000000800 */
[C---:B------:R-:W-:Y:S01]  /*cbf80*/  ISETP.LT.AND P1, PT, R7.reuse, UR4, !P1 ;  /* 0x0000000407007c0c */ /* 0x040fe2000cf21270 */
[----:B------:R-:W-:Y:S01]  /*cbf90*/  @P4 STG.E.U8 desc[UR10][R212.64], R9 ;  /* 0x00000009d4004986 */ /* 0x000fe2000c10110a */
[----:B------:R-:W-:Y:S01]  /*cbfa0*/  ULDC UR4, c[0x0][0x228] ;  /* 0x00008a0000047ab9 */ /* 0x000fe20000000800 */
[----:B------:R-:W-:Y:S02]  /*cbfb0*/  ULDC UR7, c[0x0][0x228] ;  /* 0x00008a0000077ab9 */ /* 0x000fe40000000800 */
[----:B------:R1:W-:Y:S01]  /*cbfc0*/  @P6 STG.E.U8 desc[UR10][R214.64], R3 ;  /* 0x00000003d6006986 */ /* 0x0003e2000c10110a */
[----:B------:R-:W-:Y:S01]  /*cbfd0*/  ISETP.LT.AND P6, PT, R6, UR5, !P0 ;  /* 0x0000000506007c0c */ /* 0x000fe2000c7c1270 */
[----:B------:R-:W-:Y:S01]  /*cbfe0*/  ULDC UR5, c[0x0][0x228] ;  /* 0x00008a0000057ab9 */ /* 0x000fe20000000800 */
[----:B------:R-:W-:-:S02]  /*cbff0*/  ISETP.LT.AND P0, PT, R7, UR4, !P0 ;  /* 0x0000000407007c0c */ /* 0x000fc4000c701270 */
[C---:B------:R-:W-:Y:S02]  /*cc000*/  ISETP.LT.AND P5, PT, R6.reuse, UR6, !P2 ;  /* 0x0000000606007c0c */ /* 0x040fe4000d7a1270 */
[----:B------:R-:W-:Y:S02]  /*cc010*/  ISETP.LT.AND P2, PT, R7, UR5, !P2 ;  /* 0x0000000507007c0c */ /* 0x000fe4000d741270 */
[----:B------:R-:W-:Y:S02]  /*cc020*/  ISETP.LT.AND P4, PT, R6, UR7, !P3 ;  /* 0x0000000706007c0c */ /* 0x000fe4000df81270 */
[C---:B0-----:R-:W-:Y:S02]  /*cc030*/  PRMT R0, R10.reuse, 0x7771, RZ ;  /* 0x000077710a007816 */ /* 0x041fe400000000ff */
[C---:B------:R-:W-:Y:S02]  /*cc040*/  PRMT R2, R10.reuse, 0x7772, RZ ;  /* 0x000077720a027816 */ /* 0x040fe400000000ff */
[----:B------:R-:W-:-:S02]  /*cc050*/  PRMT R10, R10, 0x7773, RZ ;  /* 0x000077730a0a7816 */ /* 0x000fc400000000ff */
[C---:B-1----:R-:W-:Y:S01]  /*cc060*/  PRMT R3, R11.reuse, 0x7770, RZ ;  /* 0x000077700b037816 */ /* 0x042fe200000000ff */
[----:B------:R0:W-:Y:S01]  /*cc070*/  @P1 STG.E.U8 desc[UR10][R216.64], R0 ;  /* 0x00000000d8001986 */ /* 0x0001e2000c10110a */
[C---:B------:R-:W-:Y:S02]  /*cc080*/  PRMT R4, R11.reuse, 0x7771, RZ ;  /* 0x000077710b047816 */ /* 0x040fe400000000ff */
[----:B------:R-:W-:Y:S01]  /*cc090*/  PRMT R5, R11, 0x7772, RZ ;  /* 0x000077720b057816 */ /* 0x000fe200000000ff */
[----:B------:R0:W-:Y:S04]  /*cc0a0*/  @P6 STG.E.U8 desc[UR10][R218.64], R2 ;  /* 0x00000002da006986 */ /* 0x0001e8000c10110a */
[----:B------:R0:W-:Y:S04]  /*cc0b0*/  @P0 STG.E.U8 desc[UR10][R220.64], R10 ;  /* 0x0000000adc000986 */ /* 0x0001e8000c10110a */
[----:B---3--:R0:W-:Y:S04]  /*cc0c0*/  @P5 STG.E.U8 desc[UR10][R222.64], R3 ;  /* 0x00000003de005986 */ /* 0x0081e8000c10110a */
[----:B------:R0:W-:Y:S01]  /*cc0d0*/  @P2 STG.E.U8 desc[UR10][R224.64], R4 ;  /* 0x00000004e0002986 */ /* 0x0001e2000c10110a */
[----:B------:R-:W-:-:S02]  /*cc0e0*/  ISETP.LT.AND P3, PT, R7, UR7, !P3 ;  /* 0x0000000707007c0c */ /* 0x000fc4000df61270 */
[----:B------:R-:W-:Y:S01]  /*cc0f0*/  PRMT R11, R11, 0x7773, RZ ;  /* 0x000077730b0b7816 */ /* 0x000fe200000000ff */
[----:B--2---:R0:W-:Y:S10]  /*cc100*/  @P4 STG.E.U8 desc[UR10][R226.64], R5 ;  /* 0x00000005e2004986 */ /* 0x0041f4000c10110a */
[----:B------:R-:W-:Y:S05]  /*cc110*/  @!P3 EXIT ;  /* 0x000000000000b94d */ /* 0x000fea0003800000 */
[----:B0-----:R-:W2:Y:S04]  /*cc120*/  LDL.LU.64 R226, [R1+0x608] ;  /* 0x0006080001e27983 */ /* 0x001ea80000300a00 */
[----:B--2---:R-:W-:Y:S01]  /*cc130*/  STG.E.U8 desc[UR10][R226.64], R11 ;  /* 0x0000000be2007986 */ /* 0x004fe2000c10110a */
[----:B------:R-:W-:Y:S05]  /*cc140*/  EXIT ;  /* 0x000000000000794d */ /* 0x000fea0003800000 */
.L_x_3:
[----:B------:R-:W-:-:S00]  /*cc150*/  BRA `(.L_x_3) ;  /* 0xfffffffc00fc7947 */ /* 0x000fc0000383ffff */
[----:B------:R-:W-:-:S00]  /*cc160*/  NOP ;  /* 0x0000000000007918 */ /* 0x000fc00000000000 */
        /* <DEDUP_REMOVED lines=9> */
.L_x_4:


//--------------------- .nv.shared.matmul_kernel  --------------------------
	.section	.nv.shared.matmul_kernel,"aw",@nobits
	.sectionflags	@""
	.align	16
	.zero		1024


//--------------------- .nv.shared.reserved.0     --------------------------
	.section	.nv.shared.reserved.0,"aw",@nobits
	.weak		__nv_reservedSMEM_offset_0_alias
	.size		__nv_reservedSMEM_offset_0_alias, 0, 0
	.other		__nv_reservedSMEM_offset_0_alias,@"STO_CUDA_RESERVED_SHARED STV_DEFAULT"
__nv_reservedSMEM_offset_0_alias:
	.zero		0


//--------------------- .nv.constant0.matmul_kernel --------------------------
	.section	.nv.constant0.matmul_kernel,"a",@progbits
	.sectionflags	@""
	.align	4
.nv.constant0.matmul_kernel:
	.zero		608


//--------------------- SYMBOLS --------------------------

	.type		.nv.reservedSmem.offset0,@object
	.size		.nv.reservedSmem.offset0,0x4
